def matmul_kernel(
    a_ptr,
    b_ptr,
    c_ptr,
    M,
    N,
    K,
    stride_am,
    stride_ak,
    stride_bk,
    stride_bn,
    stride_cm,
    stride_cn,
    BLOCK_M: tl.constexpr,
    BLOCK_N: tl.constexpr,
    BLOCK_K: tl.constexpr,
    GROUP_M: tl.constexpr,
):
    pid = tl.program_id(axis=0)
    num_pid_m = tl.cdiv(M, BLOCK_M)
    num_pid_n = tl.cdiv(N, BLOCK_N)
    num_pid_in_group = GROUP_M * num_pid_n
    group_id = pid // num_pid_in_group
    first_pid_m = group_id * GROUP_M
    group_size_m = min(num_pid_m - first_pid_m, GROUP_M)
    pid_m = first_pid_m + ((pid % num_pid_in_group) % group_size_m)
    pid_n = (pid % num_pid_in_group) // group_size_m

    offs_am = (pid_m * BLOCK_M + tl.arange(0, BLOCK_M)) % M
    offs_bn = (pid_n * BLOCK_N + tl.arange(0, BLOCK_N)) % N
    offs_k = tl.arange(0, BLOCK_K)
    a_ptrs = a_ptr + offs_am[:, None] * stride_am + offs_k[None, :] * stride_ak
    b_ptrs = b_ptr + offs_k[:, None] * stride_bk + offs_bn[None, :] * stride_bn

    acc = tl.zeros((BLOCK_M, BLOCK_N), dtype=tl.float32)
    for kk in range(0, tl.cdiv(K, BLOCK_K)):
        a = tl.load(a_ptrs, mask=offs_k[None, :] < K - kk * BLOCK_K, other=0.0)
        b = tl.load(b_ptrs, mask=offs_k[:, None] < K - kk * BLOCK_K, other=0.0)
        acc = tl.dot(a, b, acc)
        a_ptrs += BLOCK_K * stride_ak
        b_ptrs += BLOCK_K * stride_bk

    c = acc.to(c_ptr.dtype.element_ty)
    offs_cm = pid_m * BLOCK_M + tl.arange(0, BLOCK_M)
    offs_cn = pid_n * BLOCK_N + tl.arange(0, BLOCK_N)
    c_ptrs = c_ptr + offs_cm[:, None] * stride_cm + offs_cn[None, :] * stride_cn
    mask = (offs_cm[:, None] < M) & (offs_cn[None, :] < N)
    tl.store(c_ptrs, c, mask=mask)

# config = {"BLOCK_K": 64, "BLOCK_M": 128, "BLOCK_N": 512, "GROUP_M": 8, "arch": "sm_90", "dtype": "fp32", "num_ctas": 4, "num_stages": 3, "num_warps": 4}
# arch = sm_90


// ===== COMPILED SASS (sm_90a) =====

	.target	sm_90a

	.elftype	@"ET_EXEC"


//--------------------- .note.nv.tkinfo           --------------------------
	.section	.note.nv.tkinfo,"",@"SHT_NOTE"
	.sectionflags	@"SHF_NOTE_NV_TKINFO"
	.tkinfo
        /*0018*/ 	.word	0x00000002
        /*0030*/ 	.string	""
        /*0030*/ 	.string	"ptxas"
        /*0030*/ 	.string	"Cuda compilation tools, release 13.0, V13.0.88"
        /*0030*/ 	.string	"Build cuda_13.0.r13.0/compiler.36424714_0"
        /*0030*/ 	.string	"-v  -suppress-debug-info  -lineinfo  -arch sm_90a "



//--------------------- .note.nv.cuinfo           --------------------------
	.section	.note.nv.cuinfo,"",@"SHT_NOTE"
	.sectionflags	@"SHF_NOTE_NV_CUINFO"
        /*0018*/ 	.short	0x0002
        /*001a*/ 	.short	0x005a
        /*001c*/ 	.short	0x0082
	.zero		2


//--------------------- .nv.info                  --------------------------
	.section	.nv.info,"",@"SHT_CUDA_INFO"
	.align	4


	//----- nvinfo : EIATTR_REGCOUNT
	.align		4
        /*0000*/ 	.byte	0x04, 0x2f
        /*0002*/ 	.short	(.L_1 - .L_0)
	.align		4
.L_0:
        /*0004*/ 	.word	index@(matmul_kernel)
        /*0008*/ 	.word	0x000000ff


	//----- nvinfo : EIATTR_FRAME_SIZE
	.align		4
.L_1:
        /*000c*/ 	.byte	0x04, 0x11
        /*000e*/ 	.short	(.L_3 - .L_2)
	.align		4
.L_2:
        /*0010*/ 	.word	index@(matmul_kernel)
        /*0014*/ 	.word	0x00000428


	//----- nvinfo : EIATTR_MIN_STACK_SIZE
	.align		4
.L_3:
        /*0018*/ 	.byte	0x04, 0x12
        /*001a*/ 	.short	(.L_5 - .L_4)
	.align		4
.L_4:
        /*001c*/ 	.word	index@(matmul_kernel)
        /*0020*/ 	.word	0x00000428
.L_5:


//--------------------- .nv.compat                --------------------------
	.section	.nv.compat,"",@"SHT_CUDA_COMPAT_INFO"
	.align	4
        /*0000*/ 	.byte	0x02, 0x09, 0x01, 0x00, 0x02, 0x02, 0x04, 0x00, 0x02, 0x05, 0x05, 0x00, 0x03, 0x07, 0x01, 0x01
        /*0010*/ 	.byte	0x02, 0x03, 0x00, 0x00, 0x02, 0x06, 0x01, 0x00, 0x04, 0x0b, 0x08, 0x00, 0x00, 0x00, 0x00, 0x00
        /*0020*/ 	.byte	0x00, 0x00, 0x00, 0x00


//--------------------- .nv.info.matmul_kernel    --------------------------
	.section	.nv.info.matmul_kernel,"",@"SHT_CUDA_INFO"
	.sectionflags	@""
	.align	4


	//----- nvinfo : EIATTR_CUDA_API_VERSION
	.align		4
        /*0000*/ 	.byte	0x04, 0x37
        /*0002*/ 	.short	(.L_7 - .L_6)
.L_6:
        /*0004*/ 	.word	0x00000082


	//----- nvinfo : EIATTR_KPARAM_INFO
	.align		4
.L_7:
        /*0008*/ 	.byte	0x04, 0x17
        /*000a*/ 	.short	(.L_9 - .L_8)
.L_8:
        /*000c*/ 	.word	0x00000000
        /*0010*/ 	.short	0x000d
        /*0012*/ 	.short	0x0048
        /*0014*/ 	.byte	0x00, 0xf4, 0x21, 0x00


	//----- nvinfo : EIATTR_KPARAM_INFO
	.align		4
.L_9:
        /*0018*/ 	.byte	0x04, 0x17
        /*001a*/ 	.short	(.L_11 - .L_10)
.L_10:
        /*001c*/ 	.word	0x00000000
        /*0020*/ 	.short	0x000c
        /*0022*/ 	.short	0x0040
        /*0024*/ 	.byte	0x00, 0xf4, 0x21, 0x00


	//----- nvinfo : EIATTR_KPARAM_INFO
	.align		4
.L_11:
        /*0028*/ 	.byte	0x04, 0x17
        /*002a*/ 	.short	(.L_13 - .L_12)
.L_12:
        /*002c*/ 	.word	0x00000000
        /*0030*/ 	.short	0x000b
        /*0032*/ 	.short	0x0038
        /*0034*/ 	.byte	0x00, 0xf0, 0x11, 0x00


	//----- nvinfo : EIATTR_KPARAM_INFO
	.align		4
.L_13:
        /*0038*/ 	.byte	0x04, 0x17
        /*003a*/ 	.short	(.L_15 - .L_14)
.L_14:
        /*003c*/ 	.word	0x00000000
        /*0040*/ 	.short	0x000a
        /*0042*/ 	.short	0x0034
        /*0044*/ 	.byte	0x00, 0xf0, 0x11, 0x00


	//----- nvinfo : EIATTR_KPARAM_INFO
	.align		4
.L_15:
        /*0048*/ 	.byte	0x04, 0x17
        /*004a*/ 	.short	(.L_17 - .L_16)
.L_16:
        /*004c*/ 	.word	0x00000000
        /*0050*/ 	.short	0x0009
        /*0052*/ 	.short	0x0030
        /*0054*/ 	.byte	0x00, 0xf0, 0x11, 0x00


	//----- nvinfo : EIATTR_KPARAM_INFO
	.align		4
.L_17:
        /*0058*/ 	.byte	0x04, 0x17
        /*005a*/ 	.short	(.L_19 - .L_18)
.L_18:
        /*005c*/ 	.word	0x00000000
        /*0060*/ 	.short	0x0008
        /*0062*/ 	.short	0x002c
        /*0064*/ 	.byte	0x00, 0xf0, 0x11, 0x00


	//----- nvinfo : EIATTR_KPARAM_INFO
	.align		4
.L_19:
        /*0068*/ 	.byte	0x04, 0x17
        /*006a*/ 	.short	(.L_21 - .L_20)
.L_20:
        /*006c*/ 	.word	0x00000000
        /*0070*/ 	.short	0x0007
        /*0072*/ 	.short	0x0028
        /*0074*/ 	.byte	0x00, 0xf0, 0x11, 0x00


	//----- nvinfo : EIATTR_KPARAM_INFO
	.align		4
.L_21:
        /*0078*/ 	.byte	0x04, 0x17
        /*007a*/ 	.short	(.L_23 - .L_22)
.L_22:
        /*007c*/ 	.word	0x00000000
        /*0080*/ 	.short	0x0006
        /*0082*/ 	.short	0x0024
        /*0084*/ 	.byte	0x00, 0xf0, 0x11, 0x00


	//----- nvinfo : EIATTR_KPARAM_INFO
	.align		4
.L_23:
        /*0088*/ 	.byte	0x04, 0x17
        /*008a*/ 	.short	(.L_25 - .L_24)
.L_24:
        /*008c*/ 	.word	0x00000000
        /*0090*/ 	.short	0x0005
        /*0092*/ 	.short	0x0020
        /*0094*/ 	.byte	0x00, 0xf0, 0x11, 0x00


	//----- nvinfo : EIATTR_KPARAM_INFO
	.align		4
.L_25:
        /*0098*/ 	.byte	0x04, 0x17
        /*009a*/ 	.short	(.L_27 - .L_26)
.L_26:
        /*009c*/ 	.word	0x00000000
        /*00a0*/ 	.short	0x0004
        /*00a2*/ 	.short	0x001c
        /*00a4*/ 	.byte	0x00, 0xf0, 0x11, 0x00


	//----- nvinfo : EIATTR_KPARAM_INFO
	.align		4
.L_27:
        /*00a8*/ 	.byte	0x04, 0x17
        /*00aa*/ 	.short	(.L_29 - .L_28)
.L_28:
        /*00ac*/ 	.word	0x00000000
        /*00b0*/ 	.short	0x0003
        /*00b2*/ 	.short	0x0018
        /*00b4*/ 	.byte	0x00, 0xf0, 0x11, 0x00


	//----- nvinfo : EIATTR_KPARAM_INFO
	.align		4
.L_29:
        /*00b8*/ 	.byte	0x04, 0x17
        /*00ba*/ 	.short	(.L_31 - .L_30)
.L_30:
        /*00bc*/ 	.word	0x00000000
        /*00c0*/ 	.short	0x0002
        /*00c2*/ 	.short	0x0010
        /*00c4*/ 	.byte	0x00, 0xf4, 0x21, 0x00


	//----- nvinfo : EIATTR_KPARAM_INFO
	.align		4
.L_31:
        /*00c8*/ 	.byte	0x04, 0x17
        /*00ca*/ 	.short	(.L_33 - .L_32)
.L_32:
        /*00cc*/ 	.word	0x00000000
        /*00d0*/ 	.short	0x0001
        /*00d2*/ 	.short	0x0008
        /*00d4*/ 	.byte	0x00, 0xf4, 0x21, 0x00


	//----- nvinfo : EIATTR_KPARAM_INFO
	.align		4
.L_33:
        /*00d8*/ 	.byte	0x04, 0x17
        /*00da*/ 	.short	(.L_35 - .L_34)
.L_34:
        /*00dc*/ 	.word	0x00000000
        /*00e0*/ 	.short	0x0000
        /*00e2*/ 	.short	0x0000
        /*00e4*/ 	.byte	0x00, 0xf4, 0x21, 0x00


	//----- nvinfo : EIATTR_EXPLICIT_CLUSTER
	.align		4
.L_35:
        /*00e8*/ 	.byte	0x01, 0x3e
	.zero		2


	//----- nvinfo : EIATTR_CTA_PER_CLUSTER
	.align		4
        /*00ec*/ 	.byte	0x04, 0x3d
        /*00ee*/ 	.short	(.L_37 - .L_36)
.L_36:
        /*00f0*/ 	.word	0x00000004
        /*00f4*/ 	.word	0x00000001
        /*00f8*/ 	.word	0x00000001


	//----- nvinfo : EIATTR_SPARSE_MMA_MASK
	.align		4
.L_37:
        /*00fc*/ 	.byte	0x03, 0x50
        /*00fe*/ 	.short	0x0000


	//----- nvinfo : EIATTR_MAXREG_COUNT
	.align		4
        /*0100*/ 	.byte	0x03, 0x1b
        /*0102*/ 	.short	0x00ff


	//----- nvinfo : EIATTR_NUM_BARRIERS
	.align		4
        /*0104*/ 	.byte	0x02, 0x4c
        /*0106*/ 	.byte	0x01
	.zero		1


	//----- nvinfo : EIATTR_ANNOTATIONS
	.align		4
        /*0108*/ 	.byte	0x04, 0x55
        /*010a*/ 	.short	(.L_39 - .L_38)


	//   ....[0]....
.L_38:
        /*010c*/ 	.word	0x00000001
        /*0110*/ 	.byte	0xf0, 0x00, 0x00, 0x00, 0x01, 0x00, 0x00, 0x00, 0x10, 0x0c, 0x00, 0x00, 0x01, 0x00, 0x00, 0x00
        /* <DEDUP_REMOVED lines=439> */
        /*1c90*/ 	.byte	0x70, 0x1b, 0x01, 0x00, 0x01, 0x00, 0x00, 0x00, 0x40, 0x1d, 0x01, 0x00


	//----- nvinfo : EIATTR_MERCURY_ISA_VERSION
	.align		4
.L_39:
        /*1c9c*/ 	.byte	0x03, 0x5f
        /*1c9e*/ 	.short	0x0101


	//----- nvinfo : EIATTR_EXIT_INSTR_OFFSETS
	.align		4
        /*1ca0*/ 	.byte	0x04, 0x1c
        /*1ca2*/ 	.short	(.L_41 - .L_40)


	//   ....[0]....
.L_40:
        /*1ca4*/ 	.word	0x00016430


	//   ....[1]....
        /*1ca8*/ 	.word	0x00016450


	//----- nvinfo : EIATTR_REQNTID
	.align		4
.L_41:
        /*1cac*/ 	.byte	0x04, 0x10
        /*1cae*/ 	.short	(.L_43 - .L_42)
.L_42:
        /*1cb0*/ 	.word	0x00000080
        /*1cb4*/ 	.word	0x00000001
        /*1cb8*/ 	.word	0x00000001


	//----- nvinfo : EIATTR_CBANK_PARAM_SIZE
	.align		4
.L_43:
        /*1cbc*/ 	.byte	0x03, 0x19
        /*1cbe*/ 	.short	0x0050


	//----- nvinfo : EIATTR_PARAM_CBANK
	.align		4
        /*1cc0*/ 	.byte	0x04, 0x0a
        /*1cc2*/ 	.short	(.L_45 - .L_44)
	.align		4
.L_44:
        /*1cc4*/ 	.word	index@(.nv.constant0.matmul_kernel)
        /*1cc8*/ 	.short	0x0210
        /*1cca*/ 	.short	0x0050


	//----- nvinfo : EIATTR_SW_WAR
	.align		4
.L_45:
        /*1ccc*/ 	.byte	0x04, 0x36
        /*1cce*/ 	.short	(.L_47 - .L_46)
.L_46:
        /*1cd0*/ 	.word	0x00000008
.L_47:


//--------------------- .nv.callgraph             --------------------------
	.section	.nv.callgraph,"",@"SHT_CUDA_CALLGRAPH"
	.align	4
	.sectionentsize	8
	.align		4
        /*0000*/ 	.word	0x00000000
	.align		4
        /*0004*/ 	.word	0xffffffff
	.align		4
        /*0008*/ 	.word	0x00000000
	.align		4
        /*000c*/ 	.word	0xfffffffe
	.align		4
        /*0010*/ 	.word	0x00000000
	.align		4
        /*0014*/ 	.word	0xfffffffd
	.align		4
        /*0018*/ 	.word	0x00000000
	.align		4
        /*001c*/ 	.word	0xfffffffc


//--------------------- .text.matmul_kernel       --------------------------
	.section	.text.matmul_kernel,"ax",@progbits
	.align	128
        .global         matmul_kernel
        .type           matmul_kernel,@function
        .size           matmul_kernel,(.L_x_3 - matmul_kernel)
        .other          matmul_kernel,@"STO_CUDA_ENTRY STV_DEFAULT"
matmul_kernel:
.text.matmul_kernel:
[----:B------:R-:W1:Y:S08]  /*0000*/  LDC R1, c[0x0][0x28] ;  /* 0x00000a00ff017b82 */ /* 0x000e700000000800 */
[----:B------:R-:W2:Y:S01]  /*0010*/  LDC.64 R110, c[0x0][0x228] ;  /* 0x00008a00ff6e7b82 */ /* 0x000ea20000000a00 */
[----:B------:R-:W3:Y:S01]  /*0020*/  S2R R242, SR_CgaCtaId ;  /* 0x0000000000f27919 */ /* 0x000ee20000008800 */
[----:B-1----:R-:W-:Y:S01]  /*0030*/  VIADD R1, R1, 0xfffffbd8 ;  /* 0xfffffbd801017836 */ /* 0x002fe20000000000 */
[----:B------:R-:W-:Y:S01]  /*0040*/  ULDC UR8, c[0x0][0x240] ;  /* 0x0000900000087ab9 */ /* 0x000fe20000000800 */
[----:B------:R-:W-:Y:S01]  /*0050*/  ULDC.64 UR6, c[0x0][0x218] ;  /* 0x0000860000067ab9 */ /* 0x000fe20000000a00 */
[----:B------:R-:W-:-:S03]  /*0060*/  ULDC UR9, c[0x0][0x230] ;  /* 0x00008c0000097ab9 */ /* 0x000fc60000000800 */
[----:B------:R-:W1:Y:S08]  /*0070*/  S2UR UR4, SR_CTAID.X ;  /* 0x00000000000479c3 */ /* 0x000e700000002500 */
[----:B------:R-:W4:Y:S01]  /*0080*/  LDC.64 R182, c[0x0][0x238] ;  /* 0x00008e00ffb67b82 */ /* 0x000f220000000a00 */
[----:B--2---:R-:W-:Y:S01]  /*0090*/  VIADD R0, R111, 0x1ff ;  /* 0x000001ff6f007836 */ /* 0x004fe20000000000 */
[----:B------:R-:W-:-:S04]  /*00a0*/  IABS R8, R110 ;  /* 0x0000006e00087213 */ /* 0x000fc80000000000 */
[----:B------:R-:W-:Y:S02]  /*00b0*/  SHF.R.S32.HI R3, RZ, 0x1f, R0 ;  /* 0x0000001fff037819 */ /* 0x000fe40000011400 */
[----:B-1----:R-:W-:Y:S01]  /*00c0*/  I2FP.F32.U32 R5, UR4 ;  /* 0x0000000400057c45 */ /* 0x002fe20008201000 */
[----:B------:R-:W-:Y:S01]  /*00d0*/  ULDC UR4, c[0x0][0x150] ;  /* 0x0000540000047ab9 */ /* 0x000fe20000000800 */
[----:B------:R-:W-:Y:S01]  /*00e0*/  LEA.HI R3, R3, R0, RZ, 0x9 ;  /* 0x0000000003037211 */ /* 0x000fe200078f48ff */
[----:B---3--:R-:W-:Y:S02]  /*00f0*/  STL [R1+0x2e0], R242 ;  /* 0x0002e0f201007387 */ /* 0x008fe40000100800 */
[----:B------:R-:W-:Y:S01]  /*0100*/  FMUL R5, R5, UR4 ;  /* 0x0000000405057c20 */ /* 0x000fe20008400000 */
[----:B------:R-:W-:Y:S01]  /*0110*/  SHF.R.S32.HI R3, RZ, 0x9, R3 ;  /* 0x00000009ff037819 */ /* 0x000fe20000011403 */
[----:B------:R-:W-:Y:S01]  /*0120*/  ULDC.64 UR4, c[0x0][0x210] ;  /* 0x0000840000047ab9 */ /* 0x000fe20000000a00 */
[C---:B----4-:R-:W-:Y:S01]  /*0130*/  IMAD.SHL.U32 R197, R182.reuse, 0x4, RZ ;  /* 0x00000004b6c57824 */ /* 0x050fe200078e00ff */
[----:B------:R-:W1:Y:S01]  /*0140*/  F2I.U32.TRUNC.NTZ R7, R5 ;  /* 0x0000000500077305 */ /* 0x000e62000020f000 */
[----:B------:R-:W-:-:S02]  /*0150*/  IMAD.SHL.U32 R207, R182, 0x2, RZ ;  /* 0x00000002b6cf7824 */ /* 0x000fc400078e00ff */
[----:B------:R-:W-:Y:S02]  /*0160*/  IMAD.SHL.U32 R4, R3, 0x8, RZ ;  /* 0x0000000803047824 */ /* 0x000fe400078e00ff */
[C---:B------:R-:W-:Y:S02]  /*0170*/  IMAD R206, R182.reuse, 0x3, RZ ;  /* 0x00000003b6ce7824 */ /* 0x040fe400078e02ff */
[C---:B------:R-:W-:Y:S01]  /*0180*/  IMAD R179, R182.reuse, 0xc, RZ ;  /* 0x0000000cb6b37824 */ /* 0x040fe200078e02ff */
[----:B------:R-:W-:Y:S01]  /*0190*/  IABS R9, R4 ;  /* 0x0000000400097213 */ /* 0x000fe20000000000 */
[C---:B------:R-:W-:Y:S02]  /*01a0*/  IMAD R196, R182.reuse, 0x5, RZ ;  /* 0x00000005b6c47824 */ /* 0x040fe400078e02ff */
[C---:B------:R-:W-:Y:S01]  /*01b0*/  IMAD R195, R182.reuse, 0x6, RZ ;  /* 0x00000006b6c37824 */ /* 0x040fe200078e02ff */
[----:B------:R-:W2:Y:S01]  /*01c0*/  I2F.RP R0, R9 ;  /* 0x0000000900007306 */ /* 0x000ea20000209400 */
[C---:B------:R-:W-:Y:S01]  /*01d0*/  IMAD R157, R182.reuse, 0x14, RZ ;  /* 0x00000014b69d7824 */ /* 0x040fe200078e02ff */
[----:B-1----:R-:W-:Y:S01]  /*01e0*/  IABS R13, R7 ;  /* 0x00000007000d7213 */ /* 0x002fe20000000000 */
[----:B------:R-:W-:-:S02]  /*01f0*/  IMAD R194, R182, 0x7, RZ ;  /* 0x00000007b6c27824 */ /* 0x000fc400078e02ff */
[C---:B------:R-:W-:Y:S02]  /*0200*/  IMAD R237, R182.reuse, 0x1c, RZ ;  /* 0x0000001cb6ed7824 */ /* 0x040fe400078e02ff */
[C---:B------:R-:W-:Y:S02]  /*0210*/  IMAD.SHL.U32 R193, R182.reuse, 0x8, RZ ;  /* 0x00000008b6c17824 */ /* 0x040fe400078e00ff */
[C---:B------:R-:W-:Y:S02]  /*0220*/  IMAD R192, R182.reuse, 0x9, RZ ;  /* 0x00000009b6c07824 */ /* 0x040fe400078e02ff */
[C---:B------:R-:W-:Y:S02]  /*0230*/  IMAD R215, R182.reuse, 0x24, RZ ;  /* 0x00000024b6d77824 */ /* 0x040fe400078e02ff */
[C---:B------:R-:W-:Y:S01]  /*0240*/  IMAD R191, R182.reuse, 0xa, RZ ;  /* 0x0000000ab6bf7824 */ /* 0x040fe200078e02ff */
[----:B--2---:R-:W1:Y:S01]  /*0250*/  MUFU.RCP R0, R0 ;  /* 0x0000000000007308 */ /* 0x004e620000001000 */
[----:B------:R-:W-:-:S02]  /*0260*/  IMAD R190, R182, 0xb, RZ ;  /* 0x0000000bb6be7824 */ /* 0x000fc400078e02ff */
[C---:B------:R-:W-:Y:S02]  /*0270*/  IMAD R199, R182.reuse, 0x28, RZ ;  /* 0x00000028b6c77824 */ /* 0x040fe400078e02ff */
[C---:B------:R-:W-:Y:S02]  /*0280*/  IMAD R181, R182.reuse, 0x2c, RZ ;  /* 0x0000002cb6b57824 */ /* 0x040fe400078e02ff */
[C---:B------:R-:W-:Y:S02]  /*0290*/  IMAD R178, R182.reuse, 0xd, RZ ;  /* 0x0000000db6b27824 */ /* 0x040fe400078e02ff */
[C---:B------:R-:W-:Y:S02]  /*02a0*/  IMAD R165, R182.reuse, 0x30, RZ ;  /* 0x00000030b6a57824 */ /* 0x040fe400078e02ff */
[C---:B------:R-:W-:Y:S02]  /*02b0*/  IMAD R177, R182.reuse, 0xe, RZ ;  /* 0x0000000eb6b17824 */ /* 0x040fe400078e02ff */
[----:B------:R-:W-:-:S02]  /*02c0*/  IMAD R248, R182, 0x38, RZ ;  /* 0x00000038b6f87824 */ /* 0x000fc400078e02ff */
[----:B------:R-:W-:Y:S02]  /*02d0*/  IMAD R175, R182, 0xf, RZ ;  /* 0x0000000fb6af7824 */ /* 0x000fe400078e02ff */
[----:B-1----:R-:W-:Y:S01]  /*02e0*/  VIADD R2, R0, 0xffffffe ;  /* 0x0ffffffe00027836 */ /* 0x002fe20000000000 */
[----:B------:R-:W-:Y:S01]  /*02f0*/  IABS R0, R4 ;  /* 0x0000000400007213 */ /* 0x000fe20000000000 */
[C---:B------:R-:W-:Y:S02]  /*0300*/  IMAD R176, R182.reuse, 0x44, RZ ;  /* 0x00000044b6b07824 */ /* 0x040fe400078e02ff */
[----:B------:R1:W2:Y:S01]  /*0310*/  F2I.FTZ.U32.TRUNC.NTZ R3, R2 ;  /* 0x0000000200037305 */ /* 0x0002a2000021f000 */
[C---:B------:R-:W-:Y:S02]  /*0320*/  IMAD.SHL.U32 R173, R182.reuse, 0x10, RZ ;  /* 0x00000010b6ad7824 */ /* 0x040fe400078e00ff */
[----:B------:R-:W-:Y:S02]  /*0330*/  IMAD.MOV R0, RZ, RZ, -R0 ;  /* 0x000000ffff007224 */ /* 0x000fe400078e0a00 */
[----:B------:R-:W-:-:S02]  /*0340*/  IMAD R244, R182, 0x3c, RZ ;  /* 0x0000003cb6f47824 */ /* 0x000fc400078e02ff */
[C---:B------:R-:W-:Y:S02]  /*0350*/  IMAD R163, R182.reuse, 0x11, RZ ;  /* 0x00000011b6a37824 */ /* 0x040fe400078e02ff */
[----:B-1----:R-:W-:Y:S02]  /*0360*/  IMAD.MOV.U32 R2, RZ, RZ, RZ ;  /* 0x000000ffff027224 */ /* 0x002fe400078e00ff */
[C---:B------:R-:W-:Y:S02]  /*0370*/  IMAD R174, R182.reuse, 0x48, RZ ;  /* 0x00000048b6ae7824 */ /* 0x040fe400078e02ff */
[C---:B------:R-:W-:Y:S02]  /*0380*/  IMAD R161, R182.reuse, 0x12, RZ ;  /* 0x00000012b6a17824 */ /* 0x040fe400078e02ff */
[----:B--2---:R-:W-:Y:S02]  /*0390*/  IMAD.MOV R6, RZ, RZ, -R3 ;  /* 0x000000ffff067224 */ /* 0x004fe400078e0a03 */
[----:B------:R-:W-:-:S02]  /*03a0*/  IMAD R159, R182, 0x13, RZ ;  /* 0x00000013b69f7824 */ /* 0x000fc400078e02ff */
[----:B------:R-:W-:Y:S02]  /*03b0*/  IMAD R11, R6, R9, RZ ;  /* 0x00000009060b7224 */ /* 0x000fe400078e02ff */
[----:B------:R-:W-:Y:S02]  /*03c0*/  IMAD R236, R182, 0x1d, RZ ;  /* 0x0000001db6ec7824 */ /* 0x000fe400078e02ff */
[----:B------:R-:W-:-:S04]  /*03d0*/  IMAD.HI.U32 R2, R3, R11, R2 ;  /* 0x0000000b03027227 */ /* 0x000fc800078e0002 */
[----:B------:R-:W-:Y:S02]  /*03e0*/  IMAD R235, R182, 0x1e, RZ ;  /* 0x0000001eb6eb7824 */ /* 0x000fe400078e02ff */
[----:B------:R-:W-:-:S04]  /*03f0*/  IMAD.HI.U32 R2, R2, R13, RZ ;  /* 0x0000000d02027227 */ /* 0x000fc800078e00ff */
[----:B------:R-:W-:Y:S02]  /*0400*/  IMAD R0, R2, R0, R13 ;  /* 0x0000000002007224 */ /* 0x000fe400078e020d */
[C---:B------:R-:W-:Y:S02]  /*0410*/  IMAD R233, R182.reuse, 0x1f, RZ ;  /* 0x0000001fb6e97824 */ /* 0x040fe400078e02ff */
[C---:B------:R-:W-:Y:S01]  /*0420*/  IMAD.SHL.U32 R231, R182.reuse, 0x20, RZ ;  /* 0x00000020b6e77824 */ /* 0x040fe200078e00ff */
[----:B------:R-:W-:Y:S01]  /*0430*/  ISETP.GT.U32.AND P1, PT, R9, R0, PT ;  /* 0x000000000900720c */ /* 0x000fe20003f24070 */
[C---:B------:R-:W-:Y:S02]  /*0440*/  IMAD R221, R182.reuse, 0x21, RZ ;  /* 0x00000021b6dd7824 */ /* 0x040fe400078e02ff */
[C---:B------:R-:W-:Y:S02]  /*0450*/  IMAD R219, R182.reuse, 0x22, RZ ;  /* 0x00000022b6db7824 */ /* 0x040fe400078e02ff */
[----:B------:R-:W-:-:S02]  /*0460*/  IMAD R217, R182, 0x23, RZ ;  /* 0x00000023b6d97824 */ /* 0x000fc400078e02ff */
[C---:B------:R-:W-:Y:S02]  /*0470*/  IMAD R205, R182.reuse, 0x25, RZ ;  /* 0x00000025b6cd7824 */ /* 0x040fe400078e02ff */
[C---:B------:R-:W-:Y:S02]  /*0480*/  IMAD R203, R182.reuse, 0x26, RZ ;  /* 0x00000026b6cb7824 */ /* 0x040fe400078e02ff */
[----:B------:R-:W-:Y:S02]  /*0490*/  IMAD R201, R182, 0x27, RZ ;  /* 0x00000027b6c97824 */ /* 0x000fe400078e02ff */
[----:B------:R-:W-:Y:S02]  /*04a0*/  @!P1 IMAD.IADD R0, R0, 0x1, -R9 ;  /* 0x0000000100009824 */ /* 0x000fe400078e0a09 */
[----:B------:R-:W-:Y:S01]  /*04b0*/  @!P1 VIADD R2, R2, 0x1 ;  /* 0x0000000102029836 */ /* 0x000fe20000000000 */
[----:B------:R-:W-:Y:S01]  /*04c0*/  ISETP.NE.AND P1, PT, R4, RZ, PT ;  /* 0x000000ff0400720c */ /* 0x000fe20003f25270 */
[----:B------:R-:W-:Y:S01]  /*04d0*/  IMAD R189, R182, 0x29, RZ ;  /* 0x00000029b6bd7824 */ /* 0x000fe200078e02ff */
[----:B------:R-:W-:Y:S01]  /*04e0*/  ISETP.GE.U32.AND P0, PT, R0, R9, PT ;  /* 0x000000090000720c */ /* 0x000fe20003f06070 */
[C---:B------:R-:W-:Y:S01]  /*04f0*/  IMAD R187, R182.reuse, 0x2a, RZ ;  /* 0x0000002ab6bb7824 */ /* 0x040fe200078e02ff */
[----:B------:R-:W-:Y:S01]  /*0500*/  LOP3.LUT R0, R7, R4, RZ, 0x3c, !PT ;  /* 0x0000000407007212 */ /* 0x000fe200078e3cff */
[----:B------:R-:W-:-:S02]  /*0510*/  IMAD R185, R182, 0x2b, RZ ;  /* 0x0000002bb6b97824 */ /* 0x000fc400078e02ff */
[----:B------:R-:W-:Y:S01]  /*0520*/  IMAD R171, R182, 0x2d, RZ ;  /* 0x0000002db6ab7824 */ /* 0x000fe200078e02ff */
[----:B------:R-:W-:Y:S01]  /*0530*/  ISETP.GE.AND P2, PT, R0, RZ, PT ;  /* 0x000000ff0000720c */ /* 0x000fe20003f46270 */
[----:B------:R-:W-:Y:S02]  /*0540*/  VIADD R0, R110, 0x7f ;  /* 0x0000007f6e007836 */ /* 0x000fe40000000000 */
[C---:B------:R-:W-:Y:S02]  /*0550*/  IMAD R169, R182.reuse, 0x2e, RZ ;  /* 0x0000002eb6a97824 */ /* 0x040fe400078e02ff */
[----:B------:R-:W-:Y:S01]  /*0560*/  IMAD R167, R182, 0x2f, RZ ;  /* 0x0000002fb6a77824 */ /* 0x000fe200078e02ff */
[----:B------:R-:W-:Y:S01]  /*0570*/  SHF.R.S32.HI R3, RZ, 0x1f, R0 ;  /* 0x0000001fff037819 */ /* 0x000fe20000011400 */
[----:B------:R-:W-:Y:S02]  /*0580*/  @P0 VIADD R2, R2, 0x1 ;  /* 0x0000000102020836 */ /* 0x000fe40000000000 */
[C---:B------:R-:W-:Y:S01]  /*0590*/  IMAD R155, R182.reuse, 0x31, RZ ;  /* 0x00000031b69b7824 */ /* 0x040fe200078e02ff */
[----:B------:R-:W-:Y:S01]  /*05a0*/  LEA.HI R3, R3, R0, RZ, 0x7 ;  /* 0x0000000003037211 */ /* 0x000fe200078f38ff */
[----:B------:R-:W-:-:S02]  /*05b0*/  IMAD R153, R182, 0x32, RZ ;  /* 0x00000032b6997824 */ /* 0x000fc400078e02ff */
[----:B------:R-:W-:Y:S01]  /*05c0*/  @!P2 IMAD.MOV R2, RZ, RZ, -R2 ;  /* 0x000000ffff02a224 */ /* 0x000fe200078e0a02 */
[----:B------:R-:W-:Y:S01]  /*05d0*/  @!P1 LOP3.LUT R2, RZ, R4, RZ, 0x33, !PT ;  /* 0x00000004ff029212 */ /* 0x000fe200078e33ff */
[C---:B------:R-:W-:Y:S02]  /*05e0*/  IMAD R249, R182.reuse, 0x37, RZ ;  /* 0x00000037b6f97824 */ /* 0x040fe400078e02ff */
[----:B------:R-:W-:Y:S02]  /*05f0*/  IMAD R247, R182, 0x39, RZ ;  /* 0x00000039b6f77824 */ /* 0x000fe400078e02ff */
[----:B------:R-:W-:Y:S02]  /*0600*/  IMAD.SHL.U32 R12, R2, 0x8, RZ ;  /* 0x00000008020c7824 */ /* 0x000fe400078e00ff */
[----:B------:R-:W-:Y:S02]  /*0610*/  IMAD.MOV R2, RZ, RZ, -R2 ;  /* 0x000000ffff027224 */ /* 0x000fe400078e0a02 */
[----:B------:R-:W-:Y:S01]  /*0620*/  IMAD R246, R182, 0x3a, RZ ;  /* 0x0000003ab6f67824 */ /* 0x000fe200078e02ff */
[----:B------:R-:W-:Y:S01]  /*0630*/  LEA.HI.SX32 R3, R3, -R12, 0x19 ;  /* 0x8000000c03037211 */ /* 0x000fe200078fcaff */
[----:B------:R-:W-:-:S02]  /*0640*/  IMAD R14, R4, R2, R7 ;  /* 0x00000002040e7224 */ /* 0x000fc400078e0207 */
[----:B------:R-:W-:Y:S01]  /*0650*/  IMAD.MOV.U32 R4, RZ, RZ, RZ ;  /* 0x000000ffff047224 */ /* 0x000fe200078e00ff */
[----:B------:R-:W-:Y:S01]  /*0660*/  VIMNMX R13, R3, 0x8, PT ;  /* 0x00000008030d7848 */ /* 0x000fe20003fe0100 */
[C---:B------:R-:W-:Y:S01]  /*0670*/  IMAD R245, R182.reuse, 0x3b, RZ ;  /* 0x0000003bb6f57824 */ /* 0x040fe200078e02ff */
[----:B------:R-:W-:Y:S01]  /*0680*/  IABS R3, R111 ;  /* 0x0000006f00037213 */ /* 0x000fe20000000000 */
[C---:B------:R-:W-:Y:S01]  /*0690*/  IMAD R243, R182.reuse, 0x3d, RZ ;  /* 0x0000003db6f37824 */ /* 0x040fe200078e02ff */
[-C--:B------:R-:W-:Y:S01]  /*06a0*/  IABS R9, R13.reuse ;  /* 0x0000000d00097213 */ /* 0x080fe20000000000 */
[C---:B------:R-:W-:Y:S01]  /*06b0*/  IMAD R160, R182.reuse, 0x54, RZ ;  /* 0x00000054b6a07824 */ /* 0x040fe200078e02ff */
[----:B------:R-:W-:Y:S01]  /*06c0*/  IABS R2, R13 ;  /* 0x0000000d00027213 */ /* 0x000fe20000000000 */
[----:B------:R-:W1:Y:S01]  /*06d0*/  I2F.RP R7, R3 ;  /* 0x0000000300077306 */ /* 0x000e620000209400 */
[C---:B------:R-:W-:Y:S02]  /*06e0*/  IMAD R162, R182.reuse, 0x50, RZ ;  /* 0x00000050b6a27824 */ /* 0x040fe400078e02ff */
[----:B------:R-:W-:-:S02]  /*06f0*/  IMAD R172, R182, 0x4c, RZ ;  /* 0x0000004cb6ac7824 */ /* 0x000fc400078e02ff */
[----:B------:R-:W-:Y:S02]  /*0700*/  IMAD.MOV R2, RZ, RZ, -R2 ;  /* 0x000000ffff027224 */ /* 0x000fe400078e0a02 */
[C---:B------:R-:W-:Y:S01]  /*0710*/  IMAD R156, R182.reuse, 0x5c, RZ ;  /* 0x0000005cb69c7824 */ /* 0x040fe200078e02ff */
[----:B------:R-:W2:Y:S01]  /*0720*/  I2F.RP R0, R9 ;  /* 0x0000000900007306 */ /* 0x000ea20000209400 */
[C---:B------:R-:W-:Y:S02]  /*0730*/  IMAD R158, R182.reuse, 0x58, RZ ;  /* 0x00000058b69e7824 */ /* 0x040fe400078e02ff */
[C---:B------:R-:W-:Y:S02]  /*0740*/  IMAD R144, R182.reuse, 0x64, RZ ;  /* 0x00000064b6907824 */ /* 0x040fe400078e02ff */
[C---:B------:R-:W-:Y:S02]  /*0750*/  IMAD R146, R182.reuse, 0x60, RZ ;  /* 0x00000060b6927824 */ /* 0x040fe400078e02ff */
[C---:B------:R-:W-:Y:S01]  /*0760*/  IMAD R140, R182.reuse, 0x6c, RZ ;  /* 0x0000006cb68c7824 */ /* 0x040fe200078e02ff */
[----:B-1----:R-:W-:Y:S01]  /*0770*/  MUFU.RCP R7, R7 ;  /* 0x0000000700077308 */ /* 0x002fe20000001000 */
[----:B------:R-:W-:-:S02]  /*0780*/  IMAD R142, R182, 0x68, RZ ;  /* 0x00000068b68e7824 */ /* 0x000fc400078e02ff */
[C---:B------:R-:W-:Y:S02]  /*0790*/  IMAD R120, R182.reuse, 0x78, RZ ;  /* 0x00000078b6787824 */ /* 0x040fe400078e02ff */
[C---:B------:R-:W-:Y:S02]  /*07a0*/  IMAD R130, R182.reuse, 0x74, RZ ;  /* 0x00000074b6827824 */ /* 0x040fe400078e02ff */
[C---:B------:R-:W-:Y:S01]  /*07b0*/  IMAD R128, R182.reuse, 0x70, RZ ;  /* 0x00000070b6807824 */ /* 0x040fe200078e02ff */
[----:B--2---:R-:W1:Y:S01]  /*07c0*/  MUFU.RCP R0, R0 ;  /* 0x0000000000007308 */ /* 0x004e620000001000 */
[C---:B------:R-:W-:Y:S02]  /*07d0*/  IMAD R234, R182.reuse, 0x84, RZ ;  /* 0x00000084b6ea7824 */ /* 0x040fe400078e02ff */
[C---:B------:R-:W-:Y:S02]  /*07e0*/  IMAD R220, R182.reuse, 0x90, RZ ;  /* 0x00000090b6dc7824 */ /* 0x040fe400078e02ff */
[----:B------:R-:W-:-:S02]  /*07f0*/  IMAD R230, R182, 0x8c, RZ ;  /* 0x0000008cb6e67824 */ /* 0x000fc400078e02ff */
[C---:B------:R-:W-:Y:S02]  /*0800*/  IMAD R214, R182.reuse, 0x9c, RZ ;  /* 0x0000009cb6d67824 */ /* 0x040fe400078e02ff */
[C---:B------:R-:W-:Y:S02]  /*0810*/  IMAD R216, R182.reuse, 0x98, RZ ;  /* 0x00000098b6d87824 */ /* 0x040fe400078e02ff */
[C---:B------:R-:W-:Y:S02]  /*0820*/  IMAD R200, R182.reuse, 0xa8, RZ ;  /* 0x000000a8b6c87824 */ /* 0x040fe400078e02ff */
[C---:B------:R-:W-:Y:S02]  /*0830*/  IMAD R202, R182.reuse, 0xa4, RZ ;  /* 0x000000a4b6ca7824 */ /* 0x040fe400078e02ff */
[----:B------:R-:W-:Y:S02]  /*0840*/  IMAD R186, R182, 0xb4, RZ ;  /* 0x000000b4b6ba7824 */ /* 0x000fe400078e02ff */
[----:B-1----:R-:W-:Y:S01]  /*0850*/  VIADD R5, R0, 0xffffffe ;  /* 0x0ffffffe00057836 */ /* 0x002fe20000000000 */
[----:B------:R-:W-:Y:S01]  /*0860*/  IABS R0, R14 ;  /* 0x0000000e00007213 */ /* 0x000fe20000000000 */
[----:B------:R-:W-:-:S02]  /*0870*/  IMAD R188, R182, 0xb0, RZ ;  /* 0x000000b0b6bc7824 */ /* 0x000fc400078e02ff */
[C---:B------:R-:W-:Y:S02]  /*0880*/  IMAD R170, R182.reuse, 0xc0, RZ ;  /* 0x000000c0b6aa7824 */ /* 0x040fe400078e02ff */
[----:B------:R-:W1:Y:S01]  /*0890*/  F2I.FTZ.U32.TRUNC.NTZ R5, R5 ;  /* 0x0000000500057305 */ /* 0x000e62000021f000 */
[C---:B------:R-:W-:Y:S02]  /*08a0*/  IMAD R122, R182.reuse, 0x7c, RZ ;  /* 0x0000007cb67a7824 */ /* 0x040fe400078e02ff */
[C---:B------:R-:W-:Y:S02]  /*08b0*/  IMAD R180, R182.reuse, 0xbc, RZ ;  /* 0x000000bcb6b47824 */ /* 0x040fe400078e02ff */
[C---:B------:R-:W-:Y:S02]  /*08c0*/  IMAD R164, R182.reuse, 0xcc, RZ ;  /* 0x000000ccb6a47824 */ /* 0x040fe400078e02ff */
[C---:B------:R-:W-:Y:S02]  /*08d0*/  IMAD R232, R182.reuse, 0x88, RZ ;  /* 0x00000088b6e87824 */ /* 0x040fe400078e02ff */
[----:B------:R-:W-:-:S02]  /*08e0*/  IMAD R166, R182, 0xc8, RZ ;  /* 0x000000c8b6a67824 */ /* 0x000fc400078e02ff */
[C---:B------:R-:W-:Y:S02]  /*08f0*/  IMAD R218, R182.reuse, 0x94, RZ ;  /* 0x00000094b6da7824 */ /* 0x040fe400078e02ff */
[C---:B------:R-:W-:Y:S02]  /*0900*/  IMAD R204, R182.reuse, 0xa0, RZ ;  /* 0x000000a0b6cc7824 */ /* 0x040fe400078e02ff */
[----:B-1----:R-:W-:Y:S02]  /*0910*/  IMAD.MOV R6, RZ, RZ, -R5 ;  /* 0x000000ffff067224 */ /* 0x002fe400078e0a05 */
[----:B------:R-:W-:Y:S02]  /*0920*/  IMAD R198, R182, 0xac, RZ ;  /* 0x000000acb6c67824 */ /* 0x000fe400078e02ff */
[----:B------:R-:W-:Y:S02]  /*0930*/  IMAD R11, R6, R9, RZ ;  /* 0x00000009060b7224 */ /* 0x000fe400078e02ff */
[----:B------:R-:W-:-:S02]  /*0940*/  IMAD R184, R182, 0xb8, RZ ;  /* 0x000000b8b6b87824 */ /* 0x000fc400078e02ff */
[----:B------:R-:W-:-:S04]  /*0950*/  IMAD.HI.U32 R5, R5, R11, R4 ;  /* 0x0000000b05057227 */ /* 0x000fc800078e0004 */
[----:B------:R-:W-:Y:S02]  /*0960*/  IMAD.MOV.U32 R4, RZ, RZ, R8 ;  /* 0x000000ffff047224 */ /* 0x000fe400078e0008 */
[----:B------:R-:W-:Y:S02]  /*0970*/  IMAD.HI.U32 R5, R5, R0, RZ ;  /* 0x0000000005057227 */ /* 0x000fe400078e00ff */
[----:B------:R-:W1:Y:S02]  /*0980*/  I2F.RP R10, R4 ;  /* 0x00000004000a7306 */ /* 0x000e640000209400 */
[----:B------:R-:W-:Y:S02]  /*0990*/  IMAD R0, R5, R2, R0 ;  /* 0x0000000205007224 */ /* 0x000fe400078e0200 */
[----:B------:R-:W2:Y:S01]  /*09a0*/  S2R R2, SR_TID.X ;  /* 0x0000000000027919 */ /* 0x000ea20000002100 */
[----:B------:R-:W-:Y:S02]  /*09b0*/  VIADD R8, R7, 0xffffffe ;  /* 0x0ffffffe07087836 */ /* 0x000fe40000000000 */
[----:B------:R-:W-:Y:S01]  /*09c0*/  ISETP.GT.U32.AND P1, PT, R9, R0, PT ;  /* 0x000000000900720c */ /* 0x000fe20003f24070 */
[----:B------:R-:W-:-:S02]  /*09d0*/  IMAD.SHL.U32 R11, R242, 0x80, RZ ;  /* 0x00000080f20b7824 */ /* 0x000fc400078e00ff */
[C---:B------:R-:W-:Y:S02]  /*09e0*/  IMAD R168, R182.reuse, 0xc4, RZ ;  /* 0x000000c4b6a87824 */ /* 0x040fe400078e02ff */
[C---:B------:R-:W-:Y:S02]  /*09f0*/  IMAD R138, R182.reuse, 0xe0, RZ ;  /* 0x000000e0b68a7824 */ /* 0x040fe400078e02ff */
[C---:B------:R-:W-:Y:S01]  /*0a00*/  IMAD R154, R182.reuse, 0xd0, RZ ;  /* 0x000000d0b69a7824 */ /* 0x040fe200078e02ff */
[----:B-1----:R-:W1:Y:S01]  /*0a10*/  MUFU.RCP R10, R10 ;  /* 0x0000000a000a7308 */ /* 0x002e620000001000 */
[C---:B------:R-:W-:Y:S02]  /*0a20*/  IMAD R134, R182.reuse, 0xe8, RZ ;  /* 0x000000e8b6867824 */ /* 0x040fe400078e02ff */
[----:B------:R-:W-:Y:S02]  /*0a30*/  IMAD R150, R182, 0xd8, RZ ;  /* 0x000000d8b6967824 */ /* 0x000fe400078e02ff */
[----:B------:R-:W-:-:S02]  /*0a40*/  @!P1 IMAD.IADD R0, R0, 0x1, -R9 ;  /* 0x0000000100009824 */ /* 0x000fc400078e0a09 */
[----:B------:R-:W-:Y:S01]  /*0a50*/  @!P1 VIADD R5, R5, 0x1 ;  /* 0x0000000105059836 */ /* 0x000fe20000000000 */
[----:B------:R-:W-:Y:S01]  /*0a60*/  ISETP.NE.AND P1, PT, R13, RZ, PT ;  /* 0x000000ff0d00720c */ /* 0x000fe20003f25270 */
[----:B------:R-:W-:Y:S01]  /*0a70*/  IMAD R148, R182, 0xdc, RZ ;  /* 0x000000dcb6947824 */ /* 0x000fe200078e02ff */
[----:B------:R-:W-:Y:S01]  /*0a80*/  ISETP.GE.U32.AND P0, PT, R0, R9, PT ;  /* 0x000000090000720c */ /* 0x000fe20003f06070 */
[----:B------:R-:W-:Y:S01]  /*0a90*/  IMAD R132, R182, 0xec, RZ ;  /* 0x000000ecb6847824 */ /* 0x000fe200078e02ff */
[----:B------:R-:W-:Y:S01]  /*0aa0*/  LOP3.LUT R0, R14, R13, RZ, 0x3c, !PT ;  /* 0x0000000d0e007212 */ /* 0x000fe200078e3cff */
[----:B------:R-:W3:Y:S01]  /*0ab0*/  F2I.FTZ.U32.TRUNC.NTZ R9, R8 ;  /* 0x0000000800097305 */ /* 0x000ee2000021f000 */
[----:B------:R-:W-:Y:S02]  /*0ac0*/  IMAD R136, R182, 0xe4, RZ ;  /* 0x000000e4b6887824 */ /* 0x000fe400078e02ff */
[----:B------:R-:W-:Y:S01]  /*0ad0*/  ISETP.GE.AND P2, PT, R0, RZ, PT ;  /* 0x000000ff0000720c */ /* 0x000fe20003f46270 */
[----:B-1----:R-:W-:-:S02]  /*0ae0*/  VIADD R6, R10, 0xffffffe ;  /* 0x0ffffffe0a067836 */ /* 0x002fc40000000000 */
[----:B------:R-:W-:Y:S02]  /*0af0*/  IMAD R114, R182, 0xf4, RZ ;  /* 0x000000f4b6727824 */ /* 0x000fe400078e02ff */
[----:B------:R1:W4:Y:S01]  /*0b00*/  F2I.FTZ.U32.TRUNC.NTZ R7, R6 ;  /* 0x0000000600077305 */ /* 0x000322000021f000 */
[----:B--2---:R-:W-:Y:S01]  /*0b10*/  SHF.R.S32.HI R0, RZ, 0x6, R2 ;  /* 0x00000006ff007819 */ /* 0x004fe20000011402 */
[----:B------:R-:W-:Y:S01]  /*0b20*/  @P0 VIADD R5, R5, 0x1 ;  /* 0x0000000105050836 */ /* 0x000fe20000000000 */
[----:B------:R-:W-:Y:S01]  /*0b30*/  LEA.HI R11, R2, R11, RZ, 0x1a ;  /* 0x0000000b020b7211 */ /* 0x000fe200078fd0ff */
[----:B------:R-:W-:Y:S01]  /*0b40*/  IMAD R116, R182, 0xf8, RZ ;  /* 0x000000f8b6747824 */ /* 0x000fe200078e02ff */
[----:B------:R-:W-:Y:S01]  /*0b50*/  SGXT R0, R0, 0x1 ;  /* 0x000000010000781a */ /* 0x000fe20000000200 */
[----:B------:R-:W-:Y:S02]  /*0b60*/  IMAD.MOV.U32 R10, RZ, RZ, R5 ;  /* 0x000000ffff0a7224 */ /* 0x000fe400078e0005 */
[----:B---3--:R-:W-:Y:S01]  /*0b70*/  IMAD.MOV R8, RZ, RZ, -R9 ;  /* 0x000000ffff087224 */ /* 0x008fe200078e0a09 */
[----:B------:R-:W-:Y:S01]  /*0b80*/  LOP3.LUT R0, R0, 0x90, RZ, 0xc0, !PT ;  /* 0x0000009000007812 */ /* 0x000fe200078ec0ff */
[----:B------:R-:W-:Y:S01]  /*0b90*/  @!P2 IMAD.MOV R10, RZ, RZ, -R10 ;  /* 0x000000ffff0aa224 */ /* 0x000fe200078e0a0a */
[----:B------:R-:W-:Y:S01]  /*0ba0*/  @!P1 LOP3.LUT R10, RZ, R13, RZ, 0x33, !PT ;  /* 0x0000000dff0a9212 */ /* 0x000fe200078e33ff */
[----:B------:R-:W-:-:S02]  /*0bb0*/  IMAD R15, R8, R3, RZ ;  /* 0x00000003080f7224 */ /* 0x000fc400078e02ff */
[----:B------:R-:W-:Y:S02]  /*0bc0*/  IMAD.SHL.U32 R5, R2, 0x4, RZ ;  /* 0x0000000402057824 */ /* 0x000fe400078e00ff */
[----:B------:R-:W-:Y:S02]  /*0bd0*/  IMAD.SHL.U32 R16, R10, 0x200, RZ ;  /* 0x000002000a107824 */ /* 0x000fe400078e00ff */
[----:B------:R-:W-:Y:S01]  /*0be0*/  IMAD.MOV.U32 R8, RZ, RZ, RZ ;  /* 0x000000ffff087224 */ /* 0x000fe200078e00ff */
[----:B------:R-:W-:Y:S01]  /*0bf0*/  LOP3.LUT R5, R0, 0x7c, R5, 0x78, !PT ;  /* 0x0000007c00057812 */ /* 0x000fe200078e7805 */
[----:B-1----:R-:W-:Y:S01]  /*0c00*/  IMAD.MOV R6, RZ, RZ, -R10 ;  /* 0x000000ffff067224 */ /* 0x002fe200078e0a0a */
[----:B------:R1:W-:Y:S01]  /*0c10*/  STL [R1+0x50], R16 ;  /* 0x0000501001007387 */ /* 0x0003e20000100800 */
[----:B----4-:R-:W-:Y:S01]  /*0c20*/  IMAD.MOV R17, RZ, RZ, -R7 ;  /* 0x000000ffff117224 */ /* 0x010fe200078e0a07 */
[----:B------:R-:W-:Y:S01]  /*0c30*/  LOP3.LUT R10, R2, 0x7f, RZ, 0xc0, !PT ;  /* 0x0000007f020a7812 */ /* 0x000fe200078ec0ff */
[----:B------:R-:W-:-:S04]  /*0c40*/  IMAD.HI.U32 R8, R9, R15, R8 ;  /* 0x0000000f09087227 */ /* 0x000fc800078e0008 */
[----:B------:R-:W-:Y:S02]  /*0c50*/  IMAD R0, R13, R6, R14 ;  /* 0x000000060d007224 */ /* 0x000fe400078e020e */
[----:B------:R-:W-:Y:S01]  /*0c60*/  IMAD R13, R17, R4, RZ ;  /* 0x00000004110d7224 */ /* 0x000fe200078e02ff */
[----:B-1----:R-:W-:Y:S01]  /*0c70*/  LOP3.LUT R16, R16, 0x181, R11, 0xf8, !PT ;  /* 0x0000018110107812 */ /* 0x002fe200078ef80b */
[----:B------:R-:W-:Y:S02]  /*0c80*/  IMAD.MOV.U32 R6, RZ, RZ, RZ ;  /* 0x000000ffff067224 */ /* 0x000fe400078e00ff */
[----:B------:R-:W-:Y:S01]  /*0c90*/  IMAD R112, R182, 0xf0, RZ ;  /* 0x000000f0b6707824 */ /* 0x000fe200078e02ff */
[C---:B------:R-:W-:Y:S01]  /*0ca0*/  LOP3.LUT R11, R16.reuse, 0x7e, RZ, 0xfc, !PT ;  /* 0x0000007e100b7812 */ /* 0x040fe200078efcff */
[----:B------:R-:W-:Y:S01]  /*0cb0*/  IMAD.HI.U32 R6, R7, R13, R6 ;  /* 0x0000000d07067227 */ /* 0x000fe200078e0006 */
[----:B------:R-:W-:Y:S02]  /*0cc0*/  LOP3.LUT R15, R16, 0x2, RZ, 0xfc, !PT ;  /* 0x00000002100f7812 */ /* 0x000fe400078efcff */
[----:B------:R-:W-:Y:S01]  /*0cd0*/  IABS R18, R11 ;  /* 0x0000000b00127213 */ /* 0x000fe20000000000 */
[----:B------:R-:W-:Y:S01]  /*0ce0*/  IMAD.IADD R7, R12, 0x1, R0 ;  /* 0x000000010c077824 */ /* 0x000fe200078e0200 */
[----:B------:R-:W-:Y:S01]  /*0cf0*/  ISETP.GE.AND P3, PT, R11, RZ, PT ;  /* 0x000000ff0b00720c */ /* 0x000fe20003f66270 */
[----:B------:R-:W-:Y:S01]  /*0d00*/  IMAD.SHL.U32 R0, R2, 0x10, RZ ;  /* 0x0000001002007824 */ /* 0x000fe200078e00ff */
[----:B------:R-:W-:Y:S01]  /*0d10*/  LOP3.LUT R21, R16, 0x4, RZ, 0xfc, !PT ;  /* 0x0000000410157812 */ /* 0x000fe200078efcff */
[----:B------:R-:W-:Y:S01]  /*0d20*/  IMAD.HI.U32 R11, R8, R18, RZ ;  /* 0x00000012080b7227 */ /* 0x000fe200078e00ff */
[----:B------:R-:W-:-:S02]  /*0d30*/  IABS R13, R15 ;  /* 0x0000000f000d7213 */ /* 0x000fc40000000000 */
[----:B------:R-:W-:Y:S01]  /*0d40*/  LOP3.LUT R9, R0, 0x70, RZ, 0xc0, !PT ;  /* 0x0000007000097812 */ /* 0x000fe200078ec0ff */
[----:B------:R-:W-:Y:S01]  /*0d50*/  IMAD.MOV R14, RZ, RZ, -R11 ;  /* 0x000000ffff0e7224 */ /* 0x000fe200078e0a0b */
[----:B------:R-:W-:Y:S01]  /*0d60*/  IABS R12, R16 ;  /* 0x00000010000c7213 */ /* 0x000fe20000000000 */
[----:B------:R-:W-:Y:S01]  /*0d70*/  IMAD R152, R7, 0x80, R10 ;  /* 0x0000008007987824 */ /* 0x000fe200078e020a */
[C---:B------:R-:W-:Y:S01]  /*0d80*/  LOP3.LUT R23, R16.reuse, 0x6, RZ, 0xfc, !PT ;  /* 0x0000000610177812 */ /* 0x040fe200078efcff */
[C---:B------:R-:W-:Y:S01]  /*0d90*/  IMAD R18, R3.reuse, R14, R18 ;  /* 0x0000000e03127224 */ /* 0x040fe200078e0212 */
[----:B------:R-:W-:Y:S01]  /*0da0*/  LOP3.LUT R24, R16, 0x8, RZ, 0xfc, !PT ;  /* 0x0000000810187812 */ /* 0x000fe200078efcff */
[----:B------:R-:W-:Y:S01]  /*0db0*/  IMAD R0, R10, 0x80, R9 ;  /* 0x000000800a007824 */ /* 0x000fe200078e0209 */
[----:B------:R-:W-:Y:S01]  /*0dc0*/  IABS R10, R21 ;  /* 0x00000015000a7213 */ /* 0x000fe20000000000 */
[----:B------:R-:W-:Y:S01]  /*0dd0*/  IMAD.HI.U32 R7, R8, R13, RZ ;  /* 0x0000000d08077227 */ /* 0x000fe200078e00ff */
[----:B------:R-:W-:-:S02]  /*0de0*/  ISETP.GT.U32.AND P0, PT, R3, R18, PT ;  /* 0x000000120300720c */ /* 0x000fc40003f04070 */
[----:B------:R-:W-:Y:S01]  /*0df0*/  ISETP.GE.AND P4, PT, R15, RZ, PT ;  /* 0x000000ff0f00720c */ /* 0x000fe20003f86270 */
[----:B------:R-:W-:Y:S01]  /*0e00*/  IMAD.HI.U32 R9, R8, R12, RZ ;  /* 0x0000000c08097227 */ /* 0x000fe200078e00ff */
[----:B------:R-:W-:Y:S01]  /*0e10*/  IABS R15, R24 ;  /* 0x00000018000f7213 */ /* 0x000fe20000000000 */
[----:B------:R1:W-:Y:S01]  /*0e20*/  STL [R1+0x2e4], R0 ;  /* 0x0002e40001007387 */ /* 0x0003e20000100800 */
[C---:B------:R-:W-:Y:S01]  /*0e30*/  LOP3.LUT R26, R16.reuse, 0xc, RZ, 0xfc, !PT ;  /* 0x0000000c101a7812 */ /* 0x040fe200078efcff */
[----:B------:R-:W-:Y:S01]  /*0e40*/  IMAD.MOV.U32 R11, RZ, RZ, R10 ;  /* 0x000000ffff0b7224 */ /* 0x000fe200078e000a */
[----:B------:R-:W-:Y:S01]  /*0e50*/  LOP3.LUT R25, R16, 0xa, RZ, 0xfc, !PT ;  /* 0x0000000a10197812 */ /* 0x000fe200078efcff */
[----:B------:R-:W-:Y:S01]  /*0e60*/  IMAD.MOV R10, RZ, RZ, -R7 ;  /* 0x000000ffff0a7224 */ /* 0x000fe200078e0a07 */
[----:B------:R-:W-:Y:S01]  /*0e70*/  IABS R19, R26 ;  /* 0x0000001a00137213 */ /* 0x000fe20000000000 */
[----:B------:R-:W-:Y:S01]  /*0e80*/  IMAD.MOV R9, RZ, RZ, -R9 ;  /* 0x000000ffff097224 */ /* 0x000fe200078e0a09 */
[----:B------:R-:W-:Y:S01]  /*0e90*/  IABS R17, R25 ;  /* 0x0000001900117213 */ /* 0x000fe20000000000 */
[----:B------:R-:W-:Y:S01]  /*0ea0*/  IMAD.HI.U32 R7, R8, R11, RZ ;  /* 0x0000000b08077227 */ /* 0x000fe200078e00ff */
[C---:B------:R-:W-:Y:S01]  /*0eb0*/  LOP3.LUT R27, R16.reuse, 0x10, RZ, 0xfc, !PT ;  /* 0x00000010101b7812 */ /* 0x040fe200078efcff */
[----:B------:R2:W-:Y:S01]  /*0ec0*/  STL [R1+0x274], R152 ;  /* 0x0002749801007387 */ /* 0x0005e20000100800 */
[C---:B------:R-:W-:Y:S01]  /*0ed0*/  LOP3.LUT R30, R16.reuse, 0x1c, RZ, 0xfc, !PT ;  /* 0x0000001c101e7812 */ /* 0x040fe200078efcff */
[C---:B------:R-:W-:Y:S01]  /*0ee0*/  IMAD R10, R3.reuse, R10, R13 ;  /* 0x0000000a030a7224 */ /* 0x040fe200078e020d */
[----:B------:R-:W-:Y:S01]  /*0ef0*/  IABS R13, R23 ;  /* 0x00000017000d7213 */ /* 0x000fe20000000000 */
[C---:B------:R-:W-:Y:S01]  /*0f00*/  IMAD R9, R3.reuse, R9, R12 ;  /* 0x0000000903097224 */ /* 0x040fe200078e020c */
[----:B------:R-:W-:Y:S01]  /*0f10*/  LOP3.LUT R33, R16, 0x20, RZ, 0xfc, !PT ;  /* 0x0000002010217812 */ /* 0x000fe200078efcff */
[----:B------:R-:W-:Y:S01]  /*0f20*/  @!P0 IMAD.IADD R18, R18, 0x1, -R3 ;  /* 0x0000000112128824 */ /* 0x000fe200078e0a03 */
[C---:B------:R-:W-:Y:S01]  /*0f30*/  ISETP.GT.U32.AND P2, PT, R3.reuse, R10, PT ;  /* 0x0000000a0300720c */ /* 0x040fe20003f44070 */
[----:B------:R-:W-:Y:S01]  /*0f40*/  IMAD.MOV R12, RZ, RZ, -R7 ;  /* 0x000000ffff0c7224 */ /* 0x000fe200078e0a07 */
[C---:B------:R-:W-:Y:S01]  /*0f50*/  ISETP.GT.U32.AND P1, PT, R3.reuse, R9, PT ;  /* 0x000000090300720c */ /* 0x040fe20003f24070 */
[----:B------:R-:W-:Y:S01]  /*0f60*/  IMAD.HI.U32 R7, R8, R13, RZ ;  /* 0x0000000d08077227 */ /* 0x000fe200078e00ff */
[----:B------:R-:W-:-:S02]  /*0f70*/  ISETP.GT.U32.AND P5, PT, R3, R18, PT ;  /* 0x000000120300720c */ /* 0x000fc40003fa4070 */
[C---:B------:R-:W-:Y:S01]  /*0f80*/  LOP3.LUT R34, R16.reuse, 0x22, RZ, 0xfc, !PT ;  /* 0x0000002210227812 */ /* 0x040fe200078efcff */
[C---:B------:R-:W-:Y:S01]  /*0f90*/  IMAD R11, R3.reuse, R12, R11 ;  /* 0x0000000c030b7224 */ /* 0x040fe200078e020b */
[----:B------:R-:W-:Y:S01]  /*0fa0*/  LOP3.LUT R32, R16, 0x1e, RZ, 0xfc, !PT ;  /* 0x0000001e10207812 */ /* 0x000fe200078efcff */
[----:B------:R-:W-:Y:S01]  /*0fb0*/  IMAD.HI.U32 R12, R8, R15, RZ ;  /* 0x0000000f080c7227 */ /* 0x000fe200078e00ff */
[----:B------:R-:W-:Y:S02]  /*0fc0*/  IABS R29, R34 ;  /* 0x00000022001d7213 */ /* 0x000fe40000000000 */
[C---:B------:R-:W-:Y:S01]  /*0fd0*/  ISETP.GT.U32.AND P0, PT, R3.reuse, R11, PT ;  /* 0x0000000b0300720c */ /* 0x040fe20003f04070 */
[----:B------:R-:W-:Y:S01]  /*0fe0*/  IMAD.MOV R14, RZ, RZ, -R7 ;  /* 0x000000ffff0e7224 */ /* 0x000fe200078e0a07 */
[----:B------:R-:W-:Y:S01]  /*0ff0*/  IABS R28, R32 ;  /* 0x00000020001c7213 */ /* 0x000fe20000000000 */
[----:B------:R-:W-:Y:S01]  /*1000*/  IMAD.MOV R20, RZ, RZ, -R12 ;  /* 0x000000ffff147224 */ /* 0x000fe200078e0a0c */
[C---:B------:R-:W-:Y:S01]  /*1010*/  LOP3.LUT R36, R16.reuse, 0x26, RZ, 0xfc, !PT ;  /* 0x0000002610247812 */ /* 0x040fe200078efcff */
[C---:B------:R-:W-:Y:S01]  /*1020*/  IMAD R12, R3.reuse, R14, R13 ;  /* 0x0000000e030c7224 */ /* 0x040fe200078e020d */
[C---:B------:R-:W-:Y:S01]  /*1030*/  LOP3.LUT R35, R16.reuse, 0x24, RZ, 0xfc, !PT ;  /* 0x0000002410237812 */ /* 0x040fe200078efcff */
[----:B------:R-:W-:Y:S01]  /*1040*/  IMAD R13, R3, R20, R15 ;  /* 0x00000014030d7224 */ /* 0x000fe200078e020f */
[----:B------:R-:W-:Y:S01]  /*1050*/  LOP3.LUT R37, R16, 0x28, RZ, 0xfc, !PT ;  /* 0x0000002810257812 */ /* 0x000fe200078efcff */
[--C-:B------:R-:W-:Y:S01]  /*1060*/  @!P1 IMAD.IADD R9, R9, 0x1, -R3.reuse ;  /* 0x0000000109099824 */ /* 0x100fe200078e0a03 */
[C---:B------:R-:W-:Y:S01]  /*1070*/  ISETP.GT.U32.AND P1, PT, R3.reuse, R12, PT ;  /* 0x0000000c0300720c */ /* 0x040fe20003f24070 */
[--C-:B------:R-:W-:Y:S01]  /*1080*/  @!P5 IMAD.IADD R18, R18, 0x1, -R3.reuse ;  /* 0x000000011212d824 */ /* 0x100fe200078e0a03 */
[C---:B------:R-:W-:Y:S01]  /*1090*/  ISETP.GT.U32.AND P5, PT, R3.reuse, R13, PT ;  /* 0x0000000d0300720c */ /* 0x040fe20003fa4070 */
[--C-:B------:R-:W-:Y:S01]  /*10a0*/  @!P2 IMAD.IADD R10, R10, 0x1, -R3.reuse ;  /* 0x000000010a0aa824 */ /* 0x100fe200078e0a03 */
[----:B------:R-:W-:Y:S01]  /*10b0*/  ISETP.GT.U32.AND P6, PT, R3, R9, PT ;  /* 0x000000090300720c */ /* 0x000fe20003fc4070 */
[----:B------:R-:W-:Y:S01]  /*10c0*/  @!P0 IMAD.IADD R11, R11, 0x1, -R3 ;  /* 0x000000010b0b8824 */ /* 0x000fe200078e0a03 */
[----:B------:R-:W-:Y:S01]  /*10d0*/  ISETP.GE.AND P2, PT, R21, RZ, PT ;  /* 0x000000ff1500720c */ /* 0x000fe20003f46270 */
[----:B------:R-:W-:Y:S01]  /*10e0*/  IMAD.HI.U32 R14, R8, R19, RZ ;  /* 0x00000013080e7227 */ /* 0x000fe200078e00ff */
[----:B------:R-:W-:-:S02]  /*10f0*/  ISETP.GE.AND P0, PT, R16, RZ, PT ;  /* 0x000000ff1000720c */ /* 0x000fc40003f06270 */
[----:B------:R-:W-:Y:S01]  /*1100*/  IABS R21, R27 ;  /* 0x0000001b00157213 */ /* 0x000fe20000000000 */
[----:B------:R-:W-:Y:S01]  /*1110*/  IMAD.MOV R22, RZ, RZ, -R14 ;  /* 0x000000ffff167224 */ /* 0x000fe200078e0a0e */
[----:B------:R-:W-:Y:S01]  /*1120*/  IABS R31, R35 ;  /* 0x00000023001f7213 */ /* 0x000fe20000000000 */
[--C-:B------:R-:W-:Y:S01]  /*1130*/  @!P1 IMAD.IADD R12, R12, 0x1, -R3.reuse ;  /* 0x000000010c0c9824 */ /* 0x100fe200078e0a03 */
[----:B------:R-:W-:Y:S01]  /*1140*/  ISETP.GT.U32.AND P1, PT, R3, R10, PT ;  /* 0x0000000a0300720c */ /* 0x000fe20003f24070 */
[--C-:B------:R-:W-:Y:S01]  /*1150*/  @!P5 IMAD.IADD R13, R13, 0x1, -R3.reuse ;  /* 0x000000010d0dd824 */ /* 0x100fe200078e0a03 */
[----:B------:R-:W-:Y:S01]  /*1160*/  ISETP.GT.U32.AND P5, PT, R3, R11, PT ;  /* 0x0000000b0300720c */ /* 0x000fe20003fa4070 */
[----:B------:R-:W-:Y:S01]  /*1170*/  @!P6 IMAD.IADD R9, R9, 0x1, -R3 ;  /* 0x000000010909e824 */ /* 0x000fe200078e0a03 */
[----:B------:R-:W-:Y:S01]  /*1180*/  ISETP.GT.U32.AND P6, PT, R3, R12, PT ;  /* 0x0000000c0300720c */ /* 0x000fe20003fc4070 */
[----:B------:R-:W-:Y:S01]  /*1190*/  IMAD.HI.U32 R7, R8, R17, RZ ;  /* 0x0000001108077227 */ /* 0x000fe200078e00ff */
[----:B------:R-:W-:-:S02]  /*11a0*/  LOP3.LUT R38, R16, 0x2a, RZ, 0xfc, !PT ;  /* 0x0000002a10267812 */ /* 0x000fc400078efcff */
[C---:B------:R-:W-:Y:S01]  /*11b0*/  LOP3.LUT R39, R16.reuse, 0x2c, RZ, 0xfc, !PT ;  /* 0x0000002c10277812 */ /* 0x040fe200078efcff */
[----:B------:R-:W-:Y:S01]  /*11c0*/  IMAD R15, R3, R22, R19 ;  /* 0x00000016030f7224 */ /* 0x000fe200078e0213 */
[C---:B------:R-:W-:Y:S01]  /*11d0*/  LOP3.LUT R22, R16.reuse, 0xe, RZ, 0xfc, !PT ;  /* 0x0000000e10167812 */ /* 0x040fe200078efcff */
[----:B------:R-:W-:Y:S01]  /*11e0*/  IMAD.MOV R20, RZ, RZ, -R7 ;  /* 0x000000ffff147224 */ /* 0x000fe200078e0a07 */
[----:B------:R-:W-:Y:S01]  /*11f0*/  LOP3.LUT R41, R16, 0x30, RZ, 0xfc, !PT ;  /* 0x0000003010297812 */ /* 0x000fe200078efcff */
[----:B------:R-:W-:Y:S01]  /*1200*/  IMAD.MOV.U32 R7, RZ, RZ, R18 ;  /* 0x000000ffff077224 */ /* 0x000fe200078e0012 */
[----:B------:R-:W-:Y:S01]  /*1210*/  IABS R19, R22 ;  /* 0x0000001600137213 */ /* 0x000fe20000000000 */
[----:B------:R-:W-:Y:S01]  /*1220*/  @!P1 IMAD.IADD R10, R10, 0x1, -R3 ;  /* 0x000000010a0a9824 */ /* 0x000fe200078e0a03 */
[----:B------:R-:W-:Y:S01]  /*1230*/  ISETP.GE.AND P1, PT, R23, RZ, PT ;  /* 0x000000ff1700720c */ /* 0x000fe20003f26270 */
[----:B------:R-:W-:Y:S01]  /*1240*/  @!P3 IMAD.MOV R7, RZ, RZ, -R7 ;  /* 0x000000ffff07b224 */ /* 0x000fe200078e0a07 */
[----:B------:R-:W-:Y:S01]  /*1250*/  ISETP.GT.U32.AND P3, PT, R3, R13, PT ;  /* 0x0000000d0300720c */ /* 0x000fe20003f64070 */
[----:B------:R-:W-:Y:S01]  /*1260*/  @!P5 IMAD.IADD R11, R11, 0x1, -R3 ;  /* 0x000000010b0bd824 */ /* 0x000fe200078e0a03 */
[C---:B------:R-:W-:Y:S01]  /*1270*/  ISETP.GT.U32.AND P5, PT, R3.reuse, R15, PT ;  /* 0x0000000f0300720c */ /* 0x040fe20003fa4070 */
[----:B------:R-:W-:Y:S01]  /*1280*/  IMAD R14, R3, R20, R17 ;  /* 0x00000014030e7224 */ /* 0x000fe200078e0211 */
[----:B------:R-:W-:Y:S01]  /*1290*/  LOP3.LUT R40, R16, 0x2e, RZ, 0xfc, !PT ;  /* 0x0000002e10287812 */ /* 0x000fe200078efcff */
[----:B------:R-:W-:Y:S01]  /*12a0*/  IMAD.HI.U32 R17, R8, R19, RZ ;  /* 0x0000001308117227 */ /* 0x000fe200078e00ff */
[----:B------:R-:W-:-:S02]  /*12b0*/  LOP3.LUT R42, R16, 0x32, RZ, 0xfc, !PT ;  /* 0x00000032102a7812 */ /* 0x000fc400078efcff */
[----:B------:R-:W-:Y:S01]  /*12c0*/  LOP3.LUT R43, R16, 0x36, RZ, 0xfc, !PT ;  /* 0x00000036102b7812 */ /* 0x000fe200078efcff */
[----:B------:R-:W-:Y:S01]  /*12d0*/  @!P6 IMAD.IADD R12, R12, 0x1, -R3 ;  /* 0x000000010c0ce824 */ /* 0x000fe200078e0a03 */
[----:B------:R-:W-:Y:S01]  /*12e0*/  ISETP.GE.AND P6, PT, R24, RZ, PT ;  /* 0x000000ff1800720c */ /* 0x000fe20003fc6270 */
[----:B------:R-:W-:Y:S01]  /*12f0*/  IMAD.HI.U32 R18, R8, R21, RZ ;  /* 0x0000001508127227 */ /* 0x000fe200078e00ff */
[C---:B------:R-:W-:Y:S02]  /*1300*/  LOP3.LUT R24, R16.reuse, 0x16, RZ, 0xfc, !PT ;  /* 0x0000001610187812 */ /* 0x040fe400078efcff */
[C---:B------:R-:W-:Y:S01]  /*1310*/  LOP3.LUT R44, R16.reuse, 0x3a, RZ, 0xfc, !PT ;  /* 0x0000003a102c7812 */ /* 0x040fe200078efcff */
[----:B------:R-:W-:Y:S01]  /*1320*/  IMAD.MOV R20, RZ, RZ, -R17 ;  /* 0x000000ffff147224 */ /* 0x000fe200078e0a11 */
[C---:B------:R-:W-:Y:S01]  /*1330*/  LOP3.LUT R46, R16.reuse, 0x3c, RZ, 0xfc, !PT ;  /* 0x0000003c102e7812 */ /* 0x040fe200078efcff */
[----:B------:R-:W-:Y:S01]  /*1340*/  IMAD.MOV R18, RZ, RZ, -R18 ;  /* 0x000000ffff127224 */ /* 0x000fe200078e0a12 */
[C---:B------:R-:W-:Y:S01]  /*1350*/  LOP3.LUT R47, R16.reuse, 0x40, RZ, 0xfc, !PT ;  /* 0x00000040102f7812 */ /* 0x040fe200078efcff */
[C---:B------:R-:W-:Y:S01]  /*1360*/  IMAD R17, R3.reuse, R20, R19 ;  /* 0x0000001403117224 */ /* 0x040fe200078e0213 */
[C---:B------:R-:W-:Y:S01]  /*1370*/  LOP3.LUT R19, R16.reuse, 0x12, RZ, 0xfc, !PT ;  /* 0x0000001210137812 */ /* 0x040fe200078efcff */
[----:B------:R-:W-:Y:S01]  /*1380*/  @!P0 IMAD.MOV R9, RZ, RZ, -R9 ;  /* 0x000000ffff098224 */ /* 0x000fe200078e0a09 */
[----:B------:R-:W-:Y:S01]  /*1390*/  ISETP.GT.U32.AND P0, PT, R3, R14, PT ;  /* 0x0000000e0300720c */ /* 0x000fe20003f04070 */
[--C-:B------:R-:W-:Y:S01]  /*13a0*/  @!P3 IMAD.IADD R13, R13, 0x1, -R3.reuse ;  /* 0x000000010d0db824 */ /* 0x100fe200078e0a03 */
[----:B------:R-:W-:Y:S01]  /*13b0*/  LOP3.LUT R20, R16, 0x14, RZ, 0xfc, !PT ;  /* 0x0000001410147812 */ /* 0x000fe200078efcff */
[----:B------:R-:W-:Y:S01]  /*13c0*/  @!P5 IMAD.IADD R15, R15, 0x1, -R3 ;  /* 0x000000010f0fd824 */ /* 0x000fe200078e0a03 */
[----:B------:R-:W-:Y:S01]  /*13d0*/  ISETP.GE.AND P3, PT, R25, RZ, PT ;  /* 0x000000ff1900720c */ /* 0x000fe20003f66270 */
[C---:B------:R-:W-:Y:S01]  /*13e0*/  IMAD R18, R3.reuse, R18, R21 ;  /* 0x0000001203127224 */ /* 0x040fe200078e0215 */
[----:B------:R-:W-:Y:S01]  /*13f0*/  IABS R21, R19 ;  /* 0x0000001300157213 */ /* 0x000fe20000000000 */
[----:B------:R-:W-:Y:S01]  /*1400*/  @!P1 IMAD.MOV R12, RZ, RZ, -R12 ;  /* 0x000000ffff0c9224 */ /* 0x000fe200078e0a0c */
[C---:B------:R-:W-:Y:S01]  /*1410*/  ISETP.GT.U32.AND P1, PT, R3.reuse, R17, PT ;  /* 0x000000110300720c */ /* 0x040fe20003f24070 */
[----:B------:R-:W-:Y:S01]  /*1420*/  @!P2 IMAD.MOV R11, RZ, RZ, -R11 ;  /* 0x000000ffff0ba224 */ /* 0x000fe200078e0a0b */
[C---:B------:R-:W-:Y:S01]  /*1430*/  ISETP.GT.U32.AND P2, PT, R3.reuse, R15, PT ;  /* 0x0000000f0300720c */ /* 0x040fe20003f44070 */
[----:B------:R-:W-:Y:S01]  /*1440*/  @!P6 IMAD.MOV R13, RZ, RZ, -R13 ;  /* 0x000000ffff0de224 */ /* 0x000fe200078e0a0d */
[----:B------:R-:W-:Y:S01]  /*1450*/  ISETP.GT.U32.AND P6, PT, R3, R18, PT ;  /* 0x000000120300720c */ /* 0x000fe20003fc4070 */
[----:B------:R-:W-:Y:S01]  /*1460*/  @!P0 IMAD.IADD R14, R14, 0x1, -R3 ;  /* 0x000000010e0e8824 */ /* 0x000fe200078e0a03 */
[----:B------:R-:W-:Y:S01]  /*1470*/  IABS R23, R20 ;  /* 0x0000001400177213 */ /* 0x000fe20000000000 */
[----:B------:R-:W-:Y:S01]  /*1480*/  @!P4 IMAD.MOV R10, RZ, RZ, -R10 ;  /* 0x000000ffff0ac224 */ /* 0x000fe200078e0a0a */
[----:B------:R-:W-:-:S02]  /*1490*/  ISETP.GE.AND P4, PT, R22, RZ, PT ;  /* 0x000000ff1600720c */ /* 0x000fc40003f86270 */
[----:B------:R-:W-:Y:S02]  /*14a0*/  ISETP.GT.U32.AND P5, PT, R3, R14, PT ;  /* 0x0000000e0300720c */ /* 0x000fe40003fa4070 */
[----:B------:R-:W-:Y:S01]  /*14b0*/  ISETP.GE.AND P0, PT, R26, RZ, PT ;  /* 0x000000ff1a00720c */ /* 0x000fe20003f06270 */
[--C-:B------:R-:W-:Y:S01]  /*14c0*/  @!P1 IMAD.IADD R17, R17, 0x1, -R3.reuse ;  /* 0x0000000111119824 */ /* 0x100fe200078e0a03 */
[----:B------:R-:W-:Y:S01]  /*14d0*/  ISETP.GE.AND P1, PT, R20, RZ, PT ;  /* 0x000000ff1400720c */ /* 0x000fe20003f26270 */
[--C-:B------:R-:W-:Y:S01]  /*14e0*/  @!P2 IMAD.IADD R15, R15, 0x1, -R3.reuse ;  /* 0x000000010f0fa824 */ /* 0x100fe200078e0a03 */
[----:B------:R-:W-:Y:S01]  /*14f0*/  ISETP.GE.AND P2, PT, R19, RZ, PT ;  /* 0x000000ff1300720c */ /* 0x000fe20003f46270 */
[----:B------:R-:W-:Y:S01]  /*1500*/  @!P6 IMAD.IADD R18, R18, 0x1, -R3 ;  /* 0x000000011212e824 */ /* 0x000fe200078e0a03 */
[----:B------:R-:W-:Y:S01]  /*1510*/  ISETP.GT.U32.AND P6, PT, R3, R17, PT ;  /* 0x000000110300720c */ /* 0x000fe20003fc4070 */
[----:B------:R-:W-:Y:S01]  /*1520*/  IMAD.HI.U32 R19, R8, R21, RZ ;  /* 0x0000001508137227 */ /* 0x000fe200078e00ff */
[----:B------:R-:W-:-:S02]  /*1530*/  LOP3.LUT R26, R16, 0x1a, RZ, 0xfc, !PT ;  /* 0x0000001a101a7812 */ /* 0x000fc400078efcff */
[----:B------:R-:W-:Y:S01]  /*1540*/  IABS R45, R47 ;  /* 0x0000002f002d7213 */ /* 0x000fe20000000000 */
[----:B------:R-:W-:Y:S01]  /*1550*/  IMAD.MOV R22, RZ, RZ, -R19 ;  /* 0x000000ffff167224 */ /* 0x000fe200078e0a13 */
[----:B------:R-:W-:Y:S01]  /*1560*/  LOP3.LUT R50, R16, 0x46, RZ, 0xfc, !PT ;  /* 0x0000004610327812 */ /* 0x000fe200078efcff */
[----:B------:R-:W-:Y:S01]  /*1570*/  IMAD.HI.U32 R20, R8, R23, RZ ;  /* 0x0000001708147227 */ /* 0x000fe200078e00ff */
[C---:B------:R-:W-:Y:S02]  /*1580*/  LOP3.LUT R52, R16.reuse, 0x48, RZ, 0xfc, !PT ;  /* 0x0000004810347812 */ /* 0x040fe400078efcff */
[----:B------:R-:W-:Y:S01]  /*1590*/  IABS R48, R50 ;  /* 0x0000003200307213 */ /* 0x000fe20000000000 */
[----:B------:R-:W-:Y:S01]  /*15a0*/  IMAD R19, R3, R22, R21 ;  /* 0x0000001603137224 */ /* 0x000fe200078e0215 */
[----:B------:R-:W-:Y:S01]  /*15b0*/  LOP3.LUT R21, R16, 0x18, RZ, 0xfc, !PT ;  /* 0x0000001810157812 */ /* 0x000fe200078efcff */
[--C-:B------:R-:W-:Y:S01]  /*15c0*/  @!P5 IMAD.IADD R14, R14, 0x1, -R3.reuse ;  /* 0x000000010e0ed824 */ /* 0x100fe200078e0a03 */
[----:B------:R-:W-:Y:S01]  /*15d0*/  ISETP.GE.AND P5, PT, R27, RZ, PT ;  /* 0x000000ff1b00720c */ /* 0x000fe20003fa6270 */
[----:B------:R-:W-:Y:S01]  /*15e0*/  @!P6 IMAD.IADD R17, R17, 0x1, -R3 ;  /* 0x000000011111e824 */ /* 0x000fe200078e0a03 */
[C---:B------:R-:W-:Y:S01]  /*15f0*/  ISETP.GT.U32.AND P6, PT, R3.reuse, R19, PT ;  /* 0x000000130300720c */ /* 0x040fe20003fc4070 */
[----:B------:R-:W-:Y:S01]  /*1600*/  IMAD.MOV R20, RZ, RZ, -R20 ;  /* 0x000000ffff147224 */ /* 0x000fe200078e0a14 */
[----:B------:R-:W-:Y:S01]  /*1610*/  IABS R25, R21 ;  /* 0x0000001500197213 */ /* 0x000fe20000000000 */
[----:B------:R-:W-:Y:S01]  /*1620*/  @!P3 IMAD.MOV R14, RZ, RZ, -R14 ;  /* 0x000000ffff0eb224 */ /* 0x000fe200078e0a0e */
[C---:B------:R-:W-:Y:S01]  /*1630*/  ISETP.GT.U32.AND P3, PT, R3.reuse, R18, PT ;  /* 0x000000120300720c */ /* 0x040fe20003f64070 */
[C---:B------:R-:W-:Y:S01]  /*1640*/  IMAD R20, R3.reuse, R20, R23 ;  /* 0x0000001403147224 */ /* 0x040fe200078e0217 */
[----:B------:R-:W-:Y:S01]  /*1650*/  IABS R27, R30 ;  /* 0x0000001e001b7213 */ /* 0x000fe20000000000 */
[----:B------:R-:W-:Y:S01]  /*1660*/  @!P0 IMAD.MOV R15, RZ, RZ, -R15 ;  /* 0x000000ffff0f8224 */ /* 0x000fe200078e0a0f */
[----:B------:R-:W-:Y:S01]  /*1670*/  ISETP.GE.AND P0, PT, R24, RZ, PT ;  /* 0x000000ff1800720c */ /* 0x000fe20003f06270 */
[----:B------:R-:W-:Y:S01]  /*1680*/  @!P4 IMAD.MOV R17, RZ, RZ, -R17 ;  /* 0x000000ffff11c224 */ /* 0x000fe200078e0a11 */
[----:B------:R-:W-:Y:S01]  /*1690*/  IABS R24, R24 ;  /* 0x0000001800187213 */ /* 0x000fe20000000000 */
[----:B------:R-:W-:Y:S01]  /*16a0*/  IMAD.HI.U32 R22, R8, R25, RZ ;  /* 0x0000001908167227 */ /* 0x000fe200078e00ff */
[----:B------:R-:W-:-:S02]  /*16b0*/  ISETP.GT.U32.AND P4, PT, R3, R20, PT ;  /* 0x000000140300720c */ /* 0x000fc40003f84070 */
[----:B------:R-:W-:Y:S01]  /*16c0*/  IABS R49, R52 ;  /* 0x0000003400317213 */ /* 0x000fe20000000000 */
[--C-:B------:R-:W-:Y:S01]  /*16d0*/  @!P6 IMAD.IADD R19, R19, 0x1, -R3.reuse ;  /* 0x000000011313e824 */ /* 0x100fe200078e0a03 */
[C---:B------:R-:W-:Y:S01]  /*16e0*/  LOP3.LUT R53, R16.reuse, 0x4a, RZ, 0xfc, !PT ;  /* 0x0000004a10357812 */ /* 0x040fe200078efcff */
[----:B------:R-:W-:Y:S01]  /*16f0*/  IMAD.MOV.U32 R23, RZ, RZ, R24 ;  /* 0x000000ffff177224 */ /* 0x000fe200078e0018 */
[----:B------:R-:W-:Y:S01]  /*1700*/  LOP3.LUT R54, R16, 0x4c, RZ, 0xfc, !PT ;  /* 0x0000004c10367812 */ /* 0x000fe200078efcff */
[----:B------:R-:W-:Y:S01]  /*1710*/  @!P3 IMAD.IADD R18, R18, 0x1, -R3 ;  /* 0x000000011212b824 */ /* 0x000fe200078e0a03 */
[----:B------:R-:W-:Y:S01]  /*1720*/  ISETP.GE.AND P3, PT, R21, RZ, PT ;  /* 0x000000ff1500720c */ /* 0x000fe20003f66270 */
[----:B------:R-:W-:Y:S01]  /*1730*/  IMAD.HI.U32 R21, R8, R23, RZ ;  /* 0x0000001708157227 */ /* 0x000fe200078e00ff */
[C---:B------:R-:W-:Y:S02]  /*1740*/  ISETP.GT.U32.AND P6, PT, R3.reuse, R19, PT ;  /* 0x000000130300720c */ /* 0x040fe40003fc4070 */
[----:B------:R-:W-:Y:S01]  /*1750*/  LOP3.LUT R55, R16, 0x4e, RZ, 0xfc, !PT ;  /* 0x0000004e10377812 */ /* 0x000fe200078efcff */
[----:B------:R-:W-:Y:S01]  /*1760*/  @!P5 IMAD.MOV R18, RZ, RZ, -R18 ;  /* 0x000000ffff12d224 */ /* 0x000fe200078e0a12 */
[----:B------:R-:W-:Y:S01]  /*1770*/  ISETP.GE.AND P5, PT, R26, RZ, PT ;  /* 0x000000ff1a00720c */ /* 0x000fe20003fa6270 */
[----:B------:R-:W-:Y:S01]  /*1780*/  IMAD.MOV R24, RZ, RZ, -R21 ;  /* 0x000000ffff187224 */ /* 0x000fe200078e0a15 */
[----:B------:R-:W-:Y:S01]  /*1790*/  IABS R26, R26 ;  /* 0x0000001a001a7213 */ /* 0x000fe20000000000 */
[----:B------:R-:W-:Y:S01]  /*17a0*/  @!P4 IMAD.IADD R20, R20, 0x1, -R3 ;  /* 0x000000011414c824 */ /* 0x000fe200078e0a03 */
[----:B------:R-:W-:Y:S01]  /*17b0*/  IABS R51, R55 ;  /* 0x0000003700337213 */ /* 0x000fe20000000000 */
[C---:B------:R-:W-:Y:S01]  /*17c0*/  IMAD R21, R3.reuse, R24, R23 ;  /* 0x0000001803157224 */ /* 0x040fe200078e0217 */
[----:B------:R-:W-:Y:S01]  /*17d0*/  LOP3.LUT R57, R16, 0x58, RZ, 0xfc, !PT ;  /* 0x0000005810397812 */ /* 0x000fe200078efcff */
[----:B------:R-:W-:Y:S01]  /*17e0*/  IMAD.HI.U32 R23, R8, R26, RZ ;  /* 0x0000001a08177227 */ /* 0x000fe200078e00ff */
[----:B------:R-:W-:-:S02]  /*17f0*/  ISETP.GT.U32.AND P4, PT, R3, R20, PT ;  /* 0x000000140300720c */ /* 0x000fc40003f84070 */
[----:B------:R-:W-:Y:S01]  /*1800*/  IABS R60, R57 ;  /* 0x00000039003c7213 */ /* 0x000fe20000000000 */
[----:B------:R-:W-:Y:S01]  /*1810*/  @!P6 IMAD.IADD R19, R19, 0x1, -R3 ;  /* 0x000000011313e824 */ /* 0x000fe200078e0a03 */
[C---:B------:R-:W-:Y:S01]  /*1820*/  ISETP.GT.U32.AND P6, PT, R3.reuse, R21, PT ;  /* 0x000000150300720c */ /* 0x040fe20003fc4070 */
[----:B------:R-:W-:Y:S01]  /*1830*/  IMAD.HI.U32 R24, R8, R27, RZ ;  /* 0x0000001b08187227 */ /* 0x000fe200078e00ff */
[C---:B------:R-:W-:Y:S02]  /*1840*/  LOP3.LUT R59, R16.reuse, 0x5a, RZ, 0xfc, !PT ;  /* 0x0000005a103b7812 */ /* 0x040fe400078efcff */
[C---:B------:R-:W-:Y:S01]  /*1850*/  LOP3.LUT R67, R16.reuse, 0x6a, RZ, 0xfc, !PT ;  /* 0x0000006a10437812 */ /* 0x040fe200078efcff */
[----:B------:R-:W-:Y:S01]  /*1860*/  IMAD.MOV R23, RZ, RZ, -R23 ;  /* 0x000000ffff177224 */ /* 0x000fe200078e0a17 */
[----:B------:R-:W-:Y:S01]  /*1870*/  IABS R62, R59 ;  /* 0x0000003b003e7213 */ /* 0x000fe20000000000 */
[----:B------:R-:W-:Y:S01]  /*1880*/  IMAD.MOV R24, RZ, RZ, -R24 ;  /* 0x000000ffff187224 */ /* 0x000fe200078e0a18 */
[----:B------:R-:W-:Y:S01]  /*1890*/  IABS R78, R67 ;  /* 0x00000043004e7213 */ /* 0x000fe20000000000 */
[C---:B------:R-:W-:Y:S01]  /*18a0*/  IMAD R23, R3.reuse, R23, R26 ;  /* 0x0000001703177224 */ /* 0x040fe200078e021a */
[----:B------:R-:W-:Y:S01]  /*18b0*/  LOP3.LUT R65, R16, 0x68, RZ, 0xfc, !PT ;  /* 0x0000006810417812 */ /* 0x000fe200078efcff */
[C---:B------:R-:W-:Y:S01]  /*18c0*/  IMAD R24, R3.reuse, R24, R27 ;  /* 0x0000001803187224 */ /* 0x040fe200078e021b */
[----:B------:R-:W-:Y:S01]  /*18d0*/  IABS R27, R33 ;  /* 0x00000021001b7213 */ /* 0x000fe20000000000 */
[--C-:B------:R-:W-:Y:S01]  /*18e0*/  @!P4 IMAD.IADD R20, R20, 0x1, -R3.reuse ;  /* 0x000000011414c824 */ /* 0x100fe200078e0a03 */
[----:B------:R-:W-:Y:S01]  /*18f0*/  ISETP.GT.U32.AND P4, PT, R3, R23, PT ;  /* 0x000000170300720c */ /* 0x000fe20003f84070 */
[----:B------:R-:W-:Y:S01]  /*1900*/  @!P6 IMAD.IADD R21, R21, 0x1, -R3 ;  /* 0x000000011515e824 */ /* 0x000fe200078e0a03 */
[C---:B------:R-:W-:Y:S01]  /*1910*/  ISETP.GT.U32.AND P6, PT, R3.reuse, R24, PT ;  /* 0x000000180300720c */ /* 0x040fe20003fc4070 */
[----:B------:R-:W-:Y:S01]  /*1920*/  IMAD.MOV R22, RZ, RZ, -R22 ;  /* 0x000000ffff167224 */ /* 0x000fe200078e0a16 */
[----:B------:R-:W-:Y:S01]  /*1930*/  IABS R76, R65 ;  /* 0x00000041004c7213 */ /* 0x000fe20000000000 */
[----:B------:R-:W-:Y:S01]  /*1940*/  @!P2 IMAD.MOV R19, RZ, RZ, -R19 ;  /* 0x000000ffff13a224 */ /* 0x000fe200078e0a13 */
[C---:B------:R-:W-:Y:S01]  /*1950*/  LOP3.LUT R71, R16.reuse, 0x6e, RZ, 0xfc, !PT ;  /* 0x0000006e10477812 */ /* 0x040fe200078efcff */
[----:B------:R-:W-:Y:S01]  /*1960*/  IMAD R22, R3, R22, R25 ;  /* 0x0000001603167224 */ /* 0x000fe200078e0219 */
[----:B------:R-:W-:Y:S01]  /*1970*/  LOP3.LUT R69, R16, 0x6c, RZ, 0xfc, !PT ;  /* 0x0000006c10457812 */ /* 0x000fe200078efcff */
[----:B------:R-:W-:Y:S01]  /*1980*/  IMAD.HI.U32 R26, R8, R27, RZ ;  /* 0x0000001b081a7227 */ /* 0x000fe200078e00ff */
[----:B------:R-:W-:-:S02]  /*1990*/  IABS R82, R71 ;  /* 0x0000004700527213 */ /* 0x000fc40000000000 */
[----:B------:R-:W-:Y:S01]  /*19a0*/  ISETP.GT.U32.AND P2, PT, R3, R22, PT ;  /* 0x000000160300720c */ /* 0x000fe20003f44070 */
[--C-:B------:R-:W-:Y:S01]  /*19b0*/  @!P4 IMAD.IADD R23, R23, 0x1, -R3.reuse ;  /* 0x000000011717c824 */ /* 0x100fe200078e0a03 */
[----:B------:R-:W-:Y:S01]  /*19c0*/  LOP3.LUT R73, R16, 0x70, RZ, 0xfc, !PT ;  /* 0x0000007010497812 */ /* 0x000fe200078efcff */
[----:B------:R-:W-:Y:S01]  /*19d0*/  @!P6 IMAD.IADD R24, R24, 0x1, -R3 ;  /* 0x000000011818e824 */ /* 0x000fe200078e0a03 */
[----:B------:R-:W-:Y:S01]  /*19e0*/  LOP3.LUT R75, R16, 0x72, RZ, 0xfc, !PT ;  /* 0x00000072104b7812 */ /* 0x000fe200078efcff */
[----:B------:R-:W-:Y:S01]  /*19f0*/  IMAD.MOV R26, RZ, RZ, -R26 ;  /* 0x000000ffff1a7224 */ /* 0x000fe200078e0a1a */
[C---:B------:R-:W-:Y:S01]  /*1a00*/  ISETP.GT.U32.AND P6, PT, R3.reuse, R23, PT ;  /* 0x000000170300720c */ /* 0x040fe20003fc4070 */
[----:B------:R-:W-:Y:S01]  /*1a10*/  @!P1 IMAD.MOV R20, RZ, RZ, -R20 ;  /* 0x000000ffff149224 */ /* 0x000fe200078e0a14 */
[C---:B------:R-:W-:Y:S01]  /*1a20*/  ISETP.GT.U32.AND P1, PT, R3.reuse, R24, PT ;  /* 0x000000180300720c */ /* 0x040fe20003f24070 */
[----:B------:R-:W-:Y:S01]  /*1a30*/  IMAD R26, R3, R26, R27 ;  /* 0x0000001a031a7224 */ /* 0x000fe200078e021b */
[----:B------:R-:W-:Y:S01]  /*1a40*/  IABS R80, R69 ;  /* 0x0000004500507213 */ /* 0x000fe20000000000 */
[----:B------:R-:W-:Y:S01]  /*1a50*/  IMAD.HI.U32 R27, R8, R29, RZ ;  /* 0x0000001d081b7227 */ /* 0x000fe200078e00ff */
[----:B------:R-:W-:-:S02]  /*1a60*/  IABS R84, R73 ;  /* 0x0000004900547213 */ /* 0x000fc40000000000 */
[----:B------:R-:W-:Y:S01]  /*1a70*/  IABS R86, R75 ;  /* 0x0000004b00567213 */ /* 0x000fe20000000000 */
[--C-:B------:R-:W-:Y:S01]  /*1a80*/  @!P2 IMAD.IADD R22, R22, 0x1, -R3.reuse ;  /* 0x000000011616a824 */ /* 0x100fe200078e0a03 */
[C---:B------:R-:W-:Y:S01]  /*1a90*/  ISETP.GT.U32.AND P2, PT, R3.reuse, R21, PT ;  /* 0x000000150300720c */ /* 0x040fe20003f44070 */
[----:B------:R-:W-:Y:S01]  /*1aa0*/  IMAD.HI.U32 R25, R8, R28, RZ ;  /* 0x0000001c08197227 */ /* 0x000fe200078e00ff */
[----:B------:R-:W-:Y:S02]  /*1ab0*/  LOP3.LUT R79, R16, 0x76, RZ, 0xfc, !PT ;  /* 0x00000076104f7812 */ /* 0x000fe400078efcff */
[----:B------:R-:W-:Y:S01]  /*1ac0*/  ISETP.GT.U32.AND P4, PT, R3, R22, PT ;  /* 0x000000160300720c */ /* 0x000fe20003f84070 */
[--C-:B------:R-:W-:Y:S01]  /*1ad0*/  @!P6 IMAD.IADD R23, R23, 0x1, -R3.reuse ;  /* 0x000000011717e824 */ /* 0x100fe200078e0a03 */
[C---:B------:R-:W-:Y:S01]  /*1ae0*/  ISETP.GT.U32.AND P6, PT, R3.reuse, R26, PT ;  /* 0x0000001a0300720c */ /* 0x040fe20003fc4070 */
[----:B------:R-:W-:Y:S01]  /*1af0*/  @!P1 IMAD.IADD R24, R24, 0x1, -R3 ;  /* 0x0000000118189824 */ /* 0x000fe200078e0a03 */
[----:B------:R-:W-:Y:S01]  /*1b00*/  ISETP.GE.AND P1, PT, R32, RZ, PT ;  /* 0x000000ff2000720c */ /* 0x000fe20003f26270 */
[----:B------:R-:W-:Y:S01]  /*1b10*/  IMAD.MOV R25, RZ, RZ, -R25 ;  /* 0x000000ffff197224 */ /* 0x000fe200078e0a19 */
[----:B------:R-:W-:Y:S01]  /*1b20*/  IABS R32, R36 ;  /* 0x0000002400207213 */ /* 0x000fe20000000000 */
[----:B------:R-:W-:Y:S01]  /*1b30*/  @!P5 IMAD.MOV R23, RZ, RZ, -R23 ;  /* 0x000000ffff17d224 */ /* 0x000fe200078e0a17 */
[----:B------:R-:W-:Y:S01]  /*1b40*/  ISETP.GE.AND P5, PT, R34, RZ, PT ;  /* 0x000000ff2200720c */ /* 0x000fe20003fa6270 */
[----:B------:R-:W-:Y:S01]  /*1b50*/  IMAD R25, R3, R25, R28 ;  /* 0x0000001903197224 */ /* 0x000fe200078e021c */
[----:B------:R-:W-:Y:S01]  /*1b60*/  IABS R34, R39 ;  /* 0x0000002700227213 */ /* 0x000fe20000000000 */
[--C-:B------:R-:W-:Y:S01]  /*1b70*/  @!P2 IMAD.IADD R21, R21, 0x1, -R3.reuse ;  /* 0x000000011515a824 */ /* 0x100fe200078e0a03 */
[----:B------:R-:W-:Y:S01]  /*1b80*/  LOP3.LUT R83, R16, 0x7a, RZ, 0xfc, !PT ;  /* 0x0000007a10537812 */ /* 0x000fe200078efcff */
[--C-:B------:R-:W-:Y:S01]  /*1b90*/  @!P4 IMAD.IADD R22, R22, 0x1, -R3.reuse ;  /* 0x000000011616c824 */ /* 0x100fe200078e0a03 */
[----:B------:R-:W-:Y:S01]  /*1ba0*/  ISETP.GE.AND P4, PT, R30, RZ, PT ;  /* 0x000000ff1e00720c */ /* 0x000fe20003f86270 */
[----:B------:R-:W-:Y:S01]  /*1bb0*/  @!P6 IMAD.IADD R26, R26, 0x1, -R3 ;  /* 0x000000011a1ae824 */ /* 0x000fe200078e0a03 */
[C---:B------:R-:W-:Y:S01]  /*1bc0*/  ISETP.GT.U32.AND P2, PT, R3.reuse, R25, PT ;  /* 0x000000190300720c */ /* 0x040fe20003f44070 */
[----:B------:R-:W-:Y:S01]  /*1bd0*/  IMAD.MOV R30, RZ, RZ, -R27 ;  /* 0x000000ffff1e7224 */ /* 0x000fe200078e0a1b */
[----:B------:R-:W-:Y:S01]  /*1be0*/  IABS R88, R79 ;  /* 0x0000004f00587213 */ /* 0x000fe20000000000 */
[----:B------:R-:W-:Y:S01]  /*1bf0*/  IMAD.HI.U32 R28, R8, R31, RZ ;  /* 0x0000001f081c7227 */ /* 0x000fe200078e00ff */
[----:B------:R-:W-:-:S02]  /*1c00*/  ISETP.GT.U32.AND P6, PT, R3, R26, PT ;  /* 0x0000001a0300720c */ /* 0x000fc40003fc4070 */
[C---:B------:R-:W-:Y:S01]  /*1c10*/  LOP3.LUT R63, R16.reuse, 0x7c, RZ, 0xfc, !PT ;  /* 0x0000007c103f7812 */ /* 0x040fe200078efcff */
[C---:B------:R-:W-:Y:S01]  /*1c20*/  IMAD R27, R3.reuse, R30, R29 ;  /* 0x0000001e031b7224 */ /* 0x040fe200078e021d */
[----:B------:R-:W-:Y:S01]  /*1c30*/  LOP3.LUT R77, R16, 0x74, RZ, 0xfc, !PT ;  /* 0x00000074104d7812 */ /* 0x000fe200078efcff */
[----:B------:R-:W-:Y:S01]  /*1c40*/  IMAD.HI.U32 R29, R8, R32, RZ ;  /* 0x00000020081d7227 */ /* 0x000fe200078e00ff */
[----:B------:R-:W-:Y:S02]  /*1c50*/  LOP3.LUT R81, R16, 0x78, RZ, 0xfc, !PT ;  /* 0x0000007810517812 */ /* 0x000fe400078efcff */
[----:B------:R-:W-:Y:S01]  /*1c60*/  IABS R61, R63 ;  /* 0x0000003f003d7213 */ /* 0x000fe20000000000 */
[----:B------:R-:W-:Y:S01]  /*1c70*/  IMAD.MOV R29, RZ, RZ, -R29 ;  /* 0x000000ffff1d7224 */ /* 0x000fe200078e0a1d */
[----:B------:R-:W-:Y:S01]  /*1c80*/  IABS R90, R81 ;  /* 0x00000051005a7213 */ /* 0x000fe20000000000 */
[----:B------:R-:W-:Y:S02]  /*1c90*/  IMAD.MOV R28, RZ, RZ, -R28 ;  /* 0x000000ffff1c7224 */ /* 0x000fe400078e0a1c */
[----:B------:R-:W-:Y:S01]  /*1ca0*/  IMAD R29, R3, R29, R32 ;  /* 0x0000001d031d7224 */ /* 0x000fe200078e0220 */
[----:B------:R-:W-:Y:S01]  /*1cb0*/  IABS R32, R37 ;  /* 0x0000002500207213 */ /* 0x000fe20000000000 */
[----:B------:R-:W-:-:S02]  /*1cc0*/  @!P6 IMAD.IADD R26, R26, 0x1, -R3 ;  /* 0x000000011a1ae824 */ /* 0x000fc400078e0a03 */
[----:B------:R-:W-:Y:S01]  /*1cd0*/  @!P2 IMAD.IADD R25, R25, 0x1, -R3 ;  /* 0x000000011919a824 */ /* 0x000fe200078e0a03 */
[C---:B------:R-:W-:Y:S01]  /*1ce0*/  ISETP.GT.U32.AND P6, PT, R3.reuse, R29, PT ;  /* 0x0000001d0300720c */ /* 0x040fe20003fc4070 */
[----:B------:R-:W-:Y:S01]  /*1cf0*/  IMAD R28, R3, R28, R31 ;  /* 0x0000001c031c7224 */ /* 0x000fe200078e021f */
[----:B------:R-:W-:Y:S01]  /*1d00*/  ISETP.GE.AND P2, PT, R33, RZ, PT ;  /* 0x000000ff2100720c */ /* 0x000fe20003f46270 */
[----:B------:R-:W-:Y:S01]  /*1d10*/  @!P0 IMAD.MOV R21, RZ, RZ, -R21 ;  /* 0x000000ffff158224 */ /* 0x000fe200078e0a15 */
[C---:B------:R-:W-:Y:S01]  /*1d20*/  ISETP.GT.U32.AND P0, PT, R3.reuse, R25, PT ;  /* 0x000000190300720c */ /* 0x040fe20003f04070 */
[----:B------:R-:W-:Y:S01]  /*1d30*/  @!P4 IMAD.MOV R24, RZ, RZ, -R24 ;  /* 0x000000ffff18c224 */ /* 0x000fe200078e0a18 */
[----:B------:R-:W-:Y:S01]  /*1d40*/  ISETP.GT.U32.AND P4, PT, R3, R28, PT ;  /* 0x0000001c0300720c */ /* 0x000fe20003f84070 */
[----:B------:R-:W-:Y:S01]  /*1d50*/  IMAD.HI.U32 R30, R8, R32, RZ ;  /* 0x00000020081e7227 */ /* 0x000fe200078e00ff */
[----:B------:R-:W-:-:S03]  /*1d60*/  IABS R33, R38 ;  /* 0x0000002600217213 */ /* 0x000fc60000000000 */
[----:B------:R-:W-:Y:S02]  /*1d70*/  IMAD.MOV R30, RZ, RZ, -R30 ;  /* 0x000000ffff1e7224 */ /* 0x000fe400078e0a1e */
[----:B------:R-:W-:Y:S02]  /*1d80*/  @!P6 IMAD.IADD R29, R29, 0x1, -R3 ;  /* 0x000000011d1de824 */ /* 0x000fe400078e0a03 */
[----:B------:R-:W-:-:S03]  /*1d90*/  IMAD.HI.U32 R31, R8, R33, RZ ;  /* 0x00000021081f7227 */ /* 0x000fc600078e00ff */
[C---:B------:R-:W-:Y:S01]  /*1da0*/  ISETP.GT.U32.AND P6, PT, R3.reuse, R29, PT ;  /* 0x0000001d0300720c */ /* 0x040fe20003fc4070 */
[----:B------:R-:W-:Y:S02]  /*1db0*/  IMAD R30, R3, R30, R32 ;  /* 0x0000001e031e7224 */ /* 0x000fe400078e0220 */
[----:B------:R-:W-:Y:S02]  /*1dc0*/  IMAD.MOV R32, RZ, RZ, -R31 ;  /* 0x000000ffff207224 */ /* 0x000fe400078e0a1f */
[--C-:B------:R-:W-:Y:S01]  /*1dd0*/  @!P0 IMAD.IADD R25, R25, 0x1, -R3.reuse ;  /* 0x0000000119198824 */ /* 0x100fe200078e0a03 */
[----:B------:R-:W-:Y:S01]  /*1de0*/  ISETP.GE.AND P0, PT, R35, RZ, PT ;  /* 0x000000ff2300720c */ /* 0x000fe20003f06270 */
[----:B------:R-:W-:Y:S01]  /*1df0*/  @!P4 IMAD.IADD R28, R28, 0x1, -R3 ;  /* 0x000000011c1cc824 */ /* 0x000fe200078e0a03 */
[----:B------:R-:W-:Y:S01]  /*1e00*/  IABS R35, R40 ;  /* 0x0000002800237213 */ /* 0x000fe20000000000 */
[C---:B------:R-:W-:Y:S02]  /*1e10*/  IMAD R31, R3.reuse, R32, R33 ;  /* 0x00000020031f7224 */ /* 0x040fe400078e0221 */
[----:B------:R-:W-:Y:S01]  /*1e20*/  @!P1 IMAD.MOV R25, RZ, RZ, -R25 ;  /* 0x000000ffff199224 */ /* 0x000fe200078e0a19 */
[C---:B------:R-:W-:Y:S01]  /*1e30*/  ISETP.GT.U32.AND P1, PT, R3.reuse, R28, PT ;  /* 0x0000001c0300720c */ /* 0x040fe20003f24070 */
[----:B------:R-:W-:Y:S01]  /*1e40*/  @!P3 IMAD.MOV R22, RZ, RZ, -R22 ;  /* 0x000000ffff16b224 */ /* 0x000fe200078e0a16 */
[----:B------:R-:W-:Y:S01]  /*1e50*/  ISETP.GT.U32.AND P3, PT, R3, R27, PT ;  /* 0x0000001b0300720c */ /* 0x000fe20003f64070 */
[----:B------:R-:W-:Y:S01]  /*1e60*/  @!P6 IMAD.IADD R29, R29, 0x1, -R3 ;  /* 0x000000011d1de824 */ /* 0x000fe200078e0a03 */
[----:B------:R-:W-:Y:S01]  /*1e70*/  ISETP.GT.U32.AND P6, PT, R3, R31, PT ;  /* 0x0000001f0300720c */ /* 0x000fe20003fc4070 */
[----:B------:R-:W-:-:S04]  /*1e80*/  IMAD.HI.U32 R32, R8, R34, RZ ;  /* 0x0000002208207227 */ /* 0x000fc800078e00ff */
[----:B------:R-:W-:Y:S02]  /*1e90*/  IMAD.MOV R32, RZ, RZ, -R32 ;  /* 0x000000ffff207224 */ /* 0x000fe400078e0a20 */
[----:B------:R-:W-:-:S04]  /*1ea0*/  IMAD.HI.U32 R33, R8, R35, RZ ;  /* 0x0000002308217227 */ /* 0x000fc800078e00ff */
[--C-:B------:R-:W-:Y:S01]  /*1eb0*/  @!P1 IMAD.IADD R28, R28, 0x1, -R3.reuse ;  /* 0x000000011c1c9824 */ /* 0x100fe200078e0a03 */
[----:B------:R-:W-:Y:S01]  /*1ec0*/  ISETP.GE.AND P1, PT, R37, RZ, PT ;  /* 0x000000ff2500720c */ /* 0x000fe20003f26270 */
[--C-:B------:R-:W-:Y:S01]  /*1ed0*/  @!P3 IMAD.IADD R27, R27, 0x1, -R3.reuse ;  /* 0x000000011b1bb824 */ /* 0x100fe200078e0a03 */
[----:B------:R-:W-:Y:S01]  /*1ee0*/  IABS R37, R41 ;  /* 0x0000002900257213 */ /* 0x000fe20000000000 */
[----:B------:R-:W-:Y:S01]  /*1ef0*/  @!P6 IMAD.IADD R31, R31, 0x1, -R3 ;  /* 0x000000011f1fe824 */ /* 0x000fe200078e0a03 */
[----:B------:R-:W-:Y:S01]  /*1f00*/  ISETP.GE.AND P3, PT, R36, RZ, PT ;  /* 0x000000ff2400720c */ /* 0x000fe20003f66270 */
[C---:B------:R-:W-:Y:S01]  /*1f10*/  IMAD R32, R3.reuse, R32, R34 ;  /* 0x0000002003207224 */ /* 0x040fe200078e0222 */
[C---:B------:R-:W-:Y:S01]  /*1f20*/  ISETP.GT.U32.AND P4, PT, R3.reuse, R27, PT ;  /* 0x0000001b0300720c */ /* 0x040fe20003f84070 */
[----:B------:R-:W-:Y:S01]  /*1f30*/  IMAD.HI.U32 R34, R8, R37, RZ ;  /* 0x0000002508227227 */ /* 0x000fe200078e00ff */
[----:B------:R-:W-:-:S03]  /*1f40*/  ISETP.GT.U32.AND P6, PT, R3, R31, PT ;  /* 0x0000001f0300720c */ /* 0x000fc60003fc4070 */
[----:B------:R-:W-:Y:S02]  /*1f50*/  IMAD.MOV R34, RZ, RZ, -R34 ;  /* 0x000000ffff227224 */ /* 0x000fe400078e0a22 */
[----:B------:R-:W-:Y:S02]  /*1f60*/  IMAD.MOV R36, RZ, RZ, -R33 ;  /* 0x000000ffff247224 */ /* 0x000fe400078e0a21 */
[C---:B------:R-:W-:Y:S02]  /*1f70*/  IMAD R34, R3.reuse, R34, R37 ;  /* 0x0000002203227224 */ /* 0x040fe400078e0225 */
[----:B------:R-:W-:Y:S01]  /*1f80*/  IMAD R33, R3, R36, R35 ;  /* 0x0000002403217224 */ /* 0x000fe200078e0223 */
[----:B------:R-:W-:Y:S01]  /*1f90*/  IABS R36, R42 ;  /* 0x0000002a00247213 */ /* 0x000fe20000000000 */
[--C-:B------:R-:W-:Y:S01]  /*1fa0*/  @!P4 IMAD.IADD R27, R27, 0x1, -R3.reuse ;  /* 0x000000011b1bc824 */ /* 0x100fe200078e0a03 */
[----:B------:R-:W-:Y:S01]  /*1fb0*/  ISETP.GT.U32.AND P4, PT, R3, R30, PT ;  /* 0x0000001e0300720c */ /* 0x000fe20003f84070 */
[----:B------:R-:W-:Y:S01]  /*1fc0*/  @!P6 IMAD.IADD R31, R31, 0x1, -R3 ;  /* 0x000000011f1fe824 */ /* 0x000fe200078e0a03 */
[----:B------:R-:W-:Y:S01]  /*1fd0*/  ISETP.GT.U32.AND P6, PT, R3, R34, PT ;  /* 0x000000220300720c */ /* 0x000fe20003fc4070 */
[----:B------:R-:W-:Y:S01]  /*1fe0*/  @!P0 IMAD.MOV R28, RZ, RZ, -R28 ;  /* 0x000000ffff1c8224 */ /* 0x000fe200078e0a1c */
[----:B------:R-:W-:Y:S01]  /*1ff0*/  ISETP.GE.AND P0, PT, R39, RZ, PT ;  /* 0x000000ff2700720c */ /* 0x000fe20003f06270 */
[----:B------:R-:W-:Y:S01]  /*2000*/  @!P5 IMAD.MOV R27, RZ, RZ, -R27 ;  /* 0x000000ffff1bd224 */ /* 0x000fe200078e0a1b */
[----:B------:R-:W-:Y:S01]  /*2010*/  ISETP.GT.U32.AND P5, PT, R3, R32, PT ;  /* 0x000000200300720c */ /* 0x000fe20003fa4070 */
[----:B------:R-:W-:Y:S01]  /*2020*/  IMAD.HI.U32 R35, R8, R36, RZ ;  /* 0x0000002408237227 */ /* 0x000fe200078e00ff */
[----:B------:R-:W-:-:S03]  /*2030*/  LOP3.LUT R39, R16, 0x34, RZ, 0xfc, !PT ;  /* 0x0000003410277812 */ /* 0x000fc600078efcff */
[----:B------:R-:W-:Y:S01]  /*2040*/  @!P3 IMAD.MOV R29, RZ, RZ, -R29 ;  /* 0x000000ffff1db224 */ /* 0x000fe200078e0a1d */
[C---:B------:R-:W-:Y:S01]  /*2050*/  ISETP.GT.U32.AND P3, PT, R3.reuse, R33, PT ;  /* 0x000000210300720c */ /* 0x040fe20003f64070 */
[--C-:B------:R-:W-:Y:S01]  /*2060*/  @!P4 IMAD.IADD R30, R30, 0x1, -R3.reuse ;  /* 0x000000011e1ec824 */ /* 0x100fe200078e0a03 */
[----:B------:R-:W-:Y:S01]  /*2070*/  IABS R37, R39 ;  /* 0x0000002700257213 */ /* 0x000fe20000000000 */
[----:B------:R-:W-:Y:S01]  /*2080*/  @!P6 IMAD.IADD R34, R34, 0x1, -R3 ;  /* 0x000000012222e824 */ /* 0x000fe200078e0a03 */
[----:B------:R-:W-:Y:S01]  /*2090*/  ISETP.GE.AND P4, PT, R38, RZ, PT ;  /* 0x000000ff2600720c */ /* 0x000fe20003f86270 */
[----:B------:R-:W-:Y:S01]  /*20a0*/  IMAD.MOV R35, RZ, RZ, -R35 ;  /* 0x000000ffff237224 */ /* 0x000fe200078e0a23 */
[----:B------:R-:W-:Y:S01]  /*20b0*/  IABS R38, R43 ;  /* 0x0000002b00267213 */ /* 0x000fe20000000000 */
[----:B------:R-:W-:Y:S01]  /*20c0*/  @!P2 IMAD.MOV R26, RZ, RZ, -R26 ;  /* 0x000000ffff1aa224 */ /* 0x000fe200078e0a1a */
[C---:B------:R-:W-:Y:S01]  /*20d0*/  ISETP.GT.U32.AND P2, PT, R3.reuse, R30, PT ;  /* 0x0000001e0300720c */ /* 0x040fe20003f44070 */
[C---:B------:R-:W-:Y:S01]  /*20e0*/  IMAD R35, R3.reuse, R35, R36 ;  /* 0x0000002303237224 */ /* 0x040fe200078e0224 */
[----:B------:R-:W-:Y:S01]  /*20f0*/  ISETP.GT.U32.AND P6, PT, R3, R34, PT ;  /* 0x000000220300720c */ /* 0x000fe20003fc4070 */
[----:B------:R-:W-:-:S04]  /*2100*/  IMAD.HI.U32 R36, R8, R37, RZ ;  /* 0x0000002508247227 */ /* 0x000fc800078e00ff */
[--C-:B------:R-:W-:Y:S01]  /*2110*/  @!P5 IMAD.IADD R32, R32, 0x1, -R3.reuse ;  /* 0x000000012020d824 */ /* 0x100fe200078e0a03 */
[----:B------:R-:W-:Y:S01]  /*2120*/  ISETP.GE.AND P5, PT, R41, RZ, PT ;  /* 0x000000ff2900720c */ /* 0x000fe20003fa6270 */
[----:B------:R-:W-:Y:S01]  /*2130*/  IMAD.MOV R36, RZ, RZ, -R36 ;  /* 0x000000ffff247224 */ /* 0x000fe200078e0a24 */
[----:B------:R-:W-:Y:S01]  /*2140*/  IABS R41, R44 ;  /* 0x0000002c00297213 */ /* 0x000fe20000000000 */
[----:B------:R-:W-:Y:S01]  /*2150*/  @!P3 IMAD.IADD R33, R33, 0x1, -R3 ;  /* 0x000000012121b824 */ /* 0x000fe200078e0a03 */
[C---:B------:R-:W-:Y:S01]  /*2160*/  ISETP.GT.U32.AND P3, PT, R3.reuse, R32, PT ;  /* 0x000000200300720c */ /* 0x040fe20003f64070 */
[C---:B------:R-:W-:Y:S02]  /*2170*/  IMAD R36, R3.reuse, R36, R37 ;  /* 0x0000002403247224 */ /* 0x040fe400078e0225 */
[--C-:B------:R-:W-:Y:S01]  /*2180*/  @!P2 IMAD.IADD R30, R30, 0x1, -R3.reuse ;  /* 0x000000011e1ea824 */ /* 0x100fe200078e0a03 */
[----:B------:R-:W-:Y:S01]  /*2190*/  ISETP.GE.AND P2, PT, R40, RZ, PT ;  /* 0x000000ff2800720c */ /* 0x000fe20003f46270 */
[----:B------:R-:W-:Y:S01]  /*21a0*/  @!P6 IMAD.IADD R34, R34, 0x1, -R3 ;  /* 0x000000012222e824 */ /* 0x000fe200078e0a03 */
[C---:B------:R-:W-:Y:S01]  /*21b0*/  ISETP.GT.U32.AND P6, PT, R3.reuse, R36, PT ;  /* 0x000000240300720c */ /* 0x040fe20003fc4070 */
[----:B------:R-:W-:Y:S01]  /*21c0*/  @!P1 IMAD.MOV R30, RZ, RZ, -R30 ;  /* 0x000000ffff1e9224 */ /* 0x000fe200078e0a1e */
[----:B------:R-:W-:Y:S01]  /*21d0*/  ISETP.GT.U32.AND P1, PT, R3, R33, PT ;  /* 0x000000210300720c */ /* 0x000fe20003f24070 */
[----:B------:R-:W-:Y:S01]  /*21e0*/  @!P4 IMAD.MOV R31, RZ, RZ, -R31 ;  /* 0x000000ffff1fc224 */ /* 0x000fe200078e0a1f */
[----:B------:R-:W-:Y:S01]  /*21f0*/  ISETP.GE.AND P4, PT, R42, RZ, PT ;  /* 0x000000ff2a00720c */ /* 0x000fe20003f86270 */
[----:B------:R-:W-:Y:S01]  /*2200*/  IMAD.HI.U32 R37, R8, R38, RZ ;  /* 0x0000002608257227 */ /* 0x000fe200078e00ff */
[----:B------:R-:W-:-:S03]  /*2210*/  LOP3.LUT R42, R16, 0x38, RZ, 0xfc, !PT ;  /* 0x00000038102a7812 */ /* 0x000fc600078efcff */
[----:B------:R-:W-:Y:S01]  /*2220*/  @!P3 IMAD.IADD R32, R32, 0x1, -R3 ;  /* 0x000000012020b824 */ /* 0x000fe200078e0a03 */
[----:B------:R-:W-:Y:S01]  /*2230*/  ISETP.GT.U32.AND P3, PT, R3, R35, PT ;  /* 0x000000230300720c */ /* 0x000fe20003f64070 */
[----:B------:R-:W-:Y:S01]  /*2240*/  IMAD.MOV R37, RZ, RZ, -R37 ;  /* 0x000000ffff257224 */ /* 0x000fe200078e0a25 */
[----:B------:R-:W-:Y:S01]  /*2250*/  IABS R40, R42 ;  /* 0x0000002a00287213 */ /* 0x000fe20000000000 */
[--C-:B------:R-:W-:Y:S02]  /*2260*/  @!P6 IMAD.IADD R36, R36, 0x1, -R3.reuse ;  /* 0x000000012424e824 */ /* 0x100fe400078e0a03 */
[----:B------:R-:W-:Y:S01]  /*2270*/  @!P1 IMAD.IADD R33, R33, 0x1, -R3 ;  /* 0x0000000121219824 */ /* 0x000fe200078e0a03 */
[----:B------:R-:W-:Y:S01]  /*2280*/  ISETP.GE.AND P1, PT, R39, RZ, PT ;  /* 0x000000ff2700720c */ /* 0x000fe20003f26270 */
[C---:B------:R-:W-:Y:S01]  /*2290*/  IMAD R37, R3.reuse, R37, R38 ;  /* 0x0000002503257224 */ /* 0x040fe200078e0226 */
[----:B------:R-:W-:Y:S01]  /*22a0*/  ISETP.GT.U32.AND P6, PT, R3, R36, PT ;  /* 0x000000240300720c */ /* 0x000fe20003fc4070 */
[----:B------:R-:W-:-:S04]  /*22b0*/  IMAD.HI.U32 R38, R8, R40, RZ ;  /* 0x0000002808267227 */ /* 0x000fc800078e00ff */
[----:B------:R-:W-:Y:S01]  /*22c0*/  @!P2 IMAD.MOV R33, RZ, RZ, -R33 ;  /* 0x000000ffff21a224 */ /* 0x000fe200078e0a21 */
[----:B------:R-:W-:Y:S01]  /*22d0*/  ISETP.GT.U32.AND P2, PT, R3, R37, PT ;  /* 0x000000250300720c */ /* 0x000fe20003f44070 */
[----:B------:R-:W-:Y:S02]  /*22e0*/  @!P3 IMAD.IADD R35, R35, 0x1, -R3 ;  /* 0x000000012323b824 */ /* 0x000fe400078e0a03 */
[----:B------:R-:W-:Y:S02]  /*22f0*/  IMAD.MOV R38, RZ, RZ, -R38 ;  /* 0x000000ffff267224 */ /* 0x000fe400078e0a26 */
[----:B------:R-:W-:Y:S01]  /*2300*/  IMAD.HI.U32 R39, R8, R41, RZ ;  /* 0x0000002908277227 */ /* 0x000fe200078e00ff */
[----:B------:R-:W-:-:S03]  /*2310*/  ISETP.GT.U32.AND P3, PT, R3, R35, PT ;  /* 0x000000230300720c */ /* 0x000fc60003f64070 */
[C---:B------:R-:W-:Y:S02]  /*2320*/  IMAD R38, R3.reuse, R38, R40 ;  /* 0x0000002603267224 */ /* 0x040fe400078e0228 */
[--C-:B------:R-:W-:Y:S02]  /*2330*/  @!P6 IMAD.IADD R36, R36, 0x1, -R3.reuse ;  /* 0x000000012424e824 */ /* 0x100fe400078e0a03 */
[----:B------:R-:W-:Y:S01]  /*2340*/  @!P5 IMAD.MOV R34, RZ, RZ, -R34 ;  /* 0x000000ffff22d224 */ /* 0x000fe200078e0a22 */
[----:B------:R-:W-:Y:S01]  /*2350*/  ISETP.GT.U32.AND P6, PT, R3, R38, PT ;  /* 0x000000260300720c */ /* 0x000fe20003fc4070 */
[----:B------:R-:W-:Y:S01]  /*2360*/  @!P2 IMAD.IADD R37, R37, 0x1, -R3 ;  /* 0x000000012525a824 */ /* 0x000fe200078e0a03 */
[----:B------:R-:W-:Y:S01]  /*2370*/  ISETP.GE.AND P5, PT, R42, RZ, PT ;  /* 0x000000ff2a00720c */ /* 0x000fe20003fa6270 */
[----:B------:R-:W-:Y:S02]  /*2380*/  IMAD.MOV R42, RZ, RZ, -R39 ;  /* 0x000000ffff2a7224 */ /* 0x000fe400078e0a27 */
[----:B------:R-:W-:Y:S01]  /*2390*/  @!P3 IMAD.IADD R35, R35, 0x1, -R3 ;  /* 0x000000012323b824 */ /* 0x000fe200078e0a03 */
[C---:B------:R-:W-:Y:S01]  /*23a0*/  ISETP.GT.U32.AND P2, PT, R3.reuse, R37, PT ;  /* 0x000000250300720c */ /* 0x040fe20003f44070 */
[C---:B------:R-:W-:Y:S01]  /*23b0*/  IMAD R39, R3.reuse, R42, R41 ;  /* 0x0000002a03277224 */ /* 0x040fe200078e0229 */
[----:B------:R-:W-:Y:S01]  /*23c0*/  LOP3.LUT R41, R16, 0x3e, RZ, 0xfc, !PT ;  /* 0x0000003e10297812 */ /* 0x000fe200078efcff */
[----:B------:R-:W-:Y:S01]  /*23d0*/  @!P4 IMAD.MOV R35, RZ, RZ, -R35 ;  /* 0x000000ffff23c224 */ /* 0x000fe200078e0a23 */
[----:B------:R-:W-:Y:S01]  /*23e0*/  ISETP.GE.AND P3, PT, R44, RZ, PT ;  /* 0x000000ff2c00720c */ /* 0x000fe20003f66270 */
[----:B------:R-:W-:Y:S01]  /*23f0*/  @!P0 IMAD.MOV R32, RZ, RZ, -R32 ;  /* 0x000000ffff208224 */ /* 0x000fe200078e0a20 */
[----:B------:R-:W-:Y:S01]  /*2400*/  ISETP.GT.U32.AND P4, PT, R3, R39, PT ;  /* 0x000000270300720c */ /* 0x000fe20003f84070 */
[----:B------:R-:W-:Y:S01]  /*2410*/  @!P6 IMAD.IADD R38, R38, 0x1, -R3 ;  /* 0x000000012626e824 */ /* 0x000fe200078e0a03 */
[----:B------:R-:W-:Y:S01]  /*2420*/  IABS R44, R41 ;  /* 0x00000029002c7213 */ /* 0x000fe20000000000 */
[----:B------:R-:W-:Y:S01]  /*2430*/  IMAD.HI.U32 R42, R8, R45, RZ ;  /* 0x0000002d082a7227 */ /* 0x000fe200078e00ff */
[----:B------:R-:W-:-:S02]  /*2440*/  ISETP.GE.AND P0, PT, R43, RZ, PT ;  /* 0x000000ff2b00720c */ /* 0x000fc40003f06270 */
[----:B------:R-:W-:Y:S01]  /*2450*/  ISETP.GT.U32.AND P6, PT, R3, R38, PT ;  /* 0x000000260300720c */ /* 0x000fe20003fc4070 */
[----:B------:R-:W-:Y:S01]  /*2460*/  @!P2 IMAD.IADD R37, R37, 0x1, -R3 ;  /* 0x000000012525a824 */ /* 0x000fe200078e0a03 */
[----:B------:R-:W-:Y:S01]  /*2470*/  IABS R43, R46 ;  /* 0x0000002e002b7213 */ /* 0x000fe20000000000 */
[----:B------:R-:W-:Y:S01]  /*2480*/  IMAD.MOV R42, RZ, RZ, -R42 ;  /* 0x000000ffff2a7224 */ /* 0x000fe200078e0a2a */
[----:B------:R-:W-:Y:S01]  /*2490*/  ISETP.GE.AND P2, PT, R41, RZ, PT ;  /* 0x000000ff2900720c */ /* 0x000fe20003f46270 */
[----:B------:R-:W-:-:S04]  /*24a0*/  IMAD.HI.U32 R41, R8, R44, RZ ;  /* 0x0000002c08297227 */ /* 0x000fc800078e00ff */
[----:B------:R-:W-:-:S04]  /*24b0*/  IMAD.HI.U32 R40, R8, R43, RZ ;  /* 0x0000002b08287227 */ /* 0x000fc800078e00ff */
[----:B------:R-:W-:Y:S02]  /*24c0*/  @!P4 IMAD.IADD R39, R39, 0x1, -R3 ;  /* 0x000000012727c824 */ /* 0x000fe400078e0a03 */
[----:B------:R-:W-:Y:S02]  /*24d0*/  IMAD.MOV R41, RZ, RZ, -R41 ;  /* 0x000000ffff297224 */ /* 0x000fe400078e0a29 */
[----:B------:R-:W-:Y:S01]  /*24e0*/  IMAD.MOV R40, RZ, RZ, -R40 ;  /* 0x000000ffff287224 */ /* 0x000fe200078e0a28 */
[C---:B------:R-:W-:Y:S01]  /*24f0*/  ISETP.GT.U32.AND P4, PT, R3.reuse, R39, PT ;  /* 0x000000270300720c */ /* 0x040fe20003f84070 */
[----:B------:R-:W-:Y:S02]  /*2500*/  @!P6 IMAD.IADD R38, R38, 0x1, -R3 ;  /* 0x000000012626e824 */ /* 0x000fe400078e0a03 */
[C---:B------:R-:W-:Y:S02]  /*2510*/  IMAD R41, R3.reuse, R41, R44 ;  /* 0x0000002903297224 */ /* 0x040fe400078e022c */
[C---:B------:R-:W-:Y:S01]  /*2520*/  IMAD R40, R3.reuse, R40, R43 ;  /* 0x0000002803287224 */ /* 0x040fe200078e022b */
[----:B------:R-:W-:Y:S01]  /*2530*/  LOP3.LUT R43, R16, 0x42, RZ, 0xfc, !PT ;  /* 0x00000042102b7812 */ /* 0x000fe200078efcff */
[----:B------:R-:W-:Y:S01]  /*2540*/  @!P5 IMAD.MOV R38, RZ, RZ, -R38 ;  /* 0x000000ffff26d224 */ /* 0x000fe200078e0a26 */
[C---:B------:R-:W-:Y:S01]  /*2550*/  ISETP.GT.U32.AND P5, PT, R3.reuse, R41, PT ;  /* 0x000000290300720c */ /* 0x040fe20003fa4070 */
[C---:B------:R-:W-:Y:S01]  /*2560*/  IMAD R42, R3.reuse, R42, R45 ;  /* 0x0000002a032a7224 */ /* 0x040fe200078e022d */
[----:B------:R-:W-:Y:S01]  /*2570*/  ISETP.GT.U32.AND P6, PT, R3, R40, PT ;  /* 0x000000280300720c */ /* 0x000fe20003fc4070 */
[----:B------:R-:W-:Y:S01]  /*2580*/  @!P1 IMAD.MOV R36, RZ, RZ, -R36 ;  /* 0x000000ffff249224 */ /* 0x000fe200078e0a24 */
[----:B------:R-:W-:Y:S01]  /*2590*/  ISETP.GE.AND P1, PT, R46, RZ, PT ;  /* 0x000000ff2e00720c */ /* 0x000fe20003f26270 */
[----:B------:R-:W-:Y:S01]  /*25a0*/  @!P4 IMAD.IADD R39, R39, 0x1, -R3 ;  /* 0x000000012727c824 */ /* 0x000fe200078e0a03 */
[----:B------:R-:W-:Y:S01]  /*25b0*/  IABS R46, R43 ;  /* 0x0000002b002e7213 */ /* 0x000fe20000000000 */
[----:B------:R-:W-:Y:S01]  /*25c0*/  @!P0 IMAD.MOV R37, RZ, RZ, -R37 ;  /* 0x000000ffff258224 */ /* 0x000fe200078e0a25 */
[----:B------:R-:W-:Y:S01]  /*25d0*/  LOP3.LUT R45, R16, 0x44, RZ, 0xfc, !PT ;  /* 0x00000044102d7812 */ /* 0x000fe200078efcff */
[----:B------:R-:W-:Y:S01]  /*25e0*/  @!P3 IMAD.MOV R39, RZ, RZ, -R39 ;  /* 0x000000ffff27b224 */ /* 0x000fe200078e0a27 */
[----:B------:R-:W-:-:S02]  /*25f0*/  ISETP.GT.U32.AND P3, PT, R3, R42, PT ;  /* 0x0000002a0300720c */ /* 0x000fc40003f64070 */
[----:B------:R-:W-:Y:S01]  /*2600*/  ISETP.GE.AND P4, PT, R43, RZ, PT ;  /* 0x000000ff2b00720c */ /* 0x000fe20003f86270 */
[--C-:B------:R-:W-:Y:S01]  /*2610*/  @!P5 IMAD.IADD R41, R41, 0x1, -R3.reuse ;  /* 0x000000012929d824 */ /* 0x100fe200078e0a03 */
[----:B------:R-:W-:Y:S01]  /*2620*/  ISETP.GE.AND P0, PT, R47, RZ, PT ;  /* 0x000000ff2f00720c */ /* 0x000fe20003f06270 */
[----:B------:R-:W-:Y:S01]  /*2630*/  @!P6 IMAD.IADD R40, R40, 0x1, -R3 ;  /* 0x000000012828e824 */ /* 0x000fe200078e0a03 */
[----:B------:R-:W-:Y:S01]  /*2640*/  IABS R47, R45 ;  /* 0x0000002d002f7213 */ /* 0x000fe20000000000 */
[C---:B------:R-:W-:Y:S01]  /*2650*/  IMAD.HI.U32 R43, R8.reuse, R46, RZ ;  /* 0x0000002e082b7227 */ /* 0x040fe200078e00ff */
[C---:B------:R-:W-:Y:S02]  /*2660*/  ISETP.GT.U32.AND P5, PT, R3.reuse, R41, PT ;  /* 0x000000290300720c */ /* 0x040fe40003fa4070 */
[----:B------:R-:W-:Y:S01]  /*2670*/  ISETP.GT.U32.AND P6, PT, R3, R40, PT ;  /* 0x000000280300720c */ /* 0x000fe20003fc4070 */
[----:B------:R-:W-:Y:S02]  /*2680*/  IMAD.MOV R43, RZ, RZ, -R43 ;  /* 0x000000ffff2b7224 */ /* 0x000fe400078e0a2b */
[----:B------:R-:W-:-:S04]  /*2690*/  IMAD.HI.U32 R44, R8, R47, RZ ;  /* 0x0000002f082c7227 */ /* 0x000fc800078e00ff */
[----:B------:R-:W-:Y:S02]  /*26a0*/  IMAD R43, R3, R43, R46 ;  /* 0x0000002b032b7224 */ /* 0x000fe400078e022e */
[--C-:B------:R-:W-:Y:S02]  /*26b0*/  @!P3 IMAD.IADD R42, R42, 0x1, -R3.reuse ;  /* 0x000000012a2ab824 */ /* 0x100fe400078e0a03 */
[----:B------:R-:W-:Y:S02]  /*26c0*/  IMAD.MOV R44, RZ, RZ, -R44 ;  /* 0x000000ffff2c7224 */ /* 0x000fe400078e0a2c */
[--C-:B------:R-:W-:Y:S01]  /*26d0*/  @!P5 IMAD.IADD R41, R41, 0x1, -R3.reuse ;  /* 0x000000012929d824 */ /* 0x100fe200078e0a03 */
[C---:B------:R-:W-:Y:S01]  /*26e0*/  ISETP.GT.U32.AND P5, PT, R3.reuse, R43, PT ;  /* 0x0000002b0300720c */ /* 0x040fe20003fa4070 */
[----:B------:R-:W-:Y:S01]  /*26f0*/  @!P6 IMAD.IADD R40, R40, 0x1, -R3 ;  /* 0x000000012828e824 */ /* 0x000fe200078e0a03 */
[C---:B------:R-:W-:Y:S01]  /*2700*/  ISETP.GT.U32.AND P3, PT, R3.reuse, R42, PT ;  /* 0x0000002a0300720c */ /* 0x040fe20003f64070 */
[----:B------:R-:W-:Y:S01]  /*2710*/  IMAD R44, R3, R44, R47 ;  /* 0x0000002c032c7224 */ /* 0x000fe200078e022f */
[----:B------:R-:W-:Y:S01]  /*2720*/  ISETP.GE.AND P6, PT, R45, RZ, PT ;  /* 0x000000ff2d00720c */ /* 0x000fe20003fc6270 */
[----:B------:R-:W-:-:S04]  /*2730*/  IMAD.HI.U32 R45, R8, R48, RZ ;  /* 0x00000030082d7227 */ /* 0x000fc800078e00ff */
[----:B------:R-:W-:-:S04]  /*2740*/  IMAD.HI.U32 R46, R8, R49, RZ ;  /* 0x00000031082e7227 */ /* 0x000fc800078e00ff */
[----:B------:R-:W-:Y:S01]  /*2750*/  @!P1 IMAD.MOV R40, RZ, RZ, -R40 ;  /* 0x000000ffff289224 */ /* 0x000fe200078e0a28 */
[C---:B------:R-:W-:Y:S01]  /*2760*/  ISETP.GT.U32.AND P1, PT, R3.reuse, R44, PT ;  /* 0x0000002c0300720c */ /* 0x040fe20003f24070 */
[----:B------:R-:W-:Y:S02]  /*2770*/  IMAD.MOV R45, RZ, RZ, -R45 ;  /* 0x000000ffff2d7224 */ /* 0x000fe400078e0a2d */
[----:B------:R-:W-:Y:S02]  /*2780*/  IMAD.MOV R46, RZ, RZ, -R46 ;  /* 0x000000ffff2e7224 */ /* 0x000fe400078e0a2e */
[C---:B------:R-:W-:Y:S01]  /*2790*/  IMAD R45, R3.reuse, R45, R48 ;  /* 0x0000002d032d7224 */ /* 0x040fe200078e0230 */
[----:B------:R-:W-:Y:S01]  /*27a0*/  IABS R48, R53 ;  /* 0x0000003500307213 */ /* 0x000fe20000000000 */
[----:B------:R-:W-:Y:S02]  /*27b0*/  IMAD R46, R3, R46, R49 ;  /* 0x0000002e032e7224 */ /* 0x000fe400078e0231 */
[----:B------:R-:W-:-:S02]  /*27c0*/  @!P5 IMAD.IADD R43, R43, 0x1, -R3 ;  /* 0x000000012b2bd824 */ /* 0x000fc400078e0a03 */
[--C-:B------:R-:W-:Y:S01]  /*27d0*/  @!P3 IMAD.IADD R42, R42, 0x1, -R3.reuse ;  /* 0x000000012a2ab824 */ /* 0x100fe200078e0a03 */
[C---:B------:R-:W-:Y:S01]  /*27e0*/  ISETP.GT.U32.AND P3, PT, R3.reuse, R45, PT ;  /* 0x0000002d0300720c */ /* 0x040fe20003f64070 */
[----:B------:R-:W-:Y:S01]  /*27f0*/  @!P1 IMAD.IADD R44, R44, 0x1, -R3 ;  /* 0x000000012c2c9824 */ /* 0x000fe200078e0a03 */
[C---:B------:R-:W-:Y:S01]  /*2800*/  ISETP.GT.U32.AND P5, PT, R3.reuse, R43, PT ;  /* 0x0000002b0300720c */ /* 0x040fe20003fa4070 */
[----:B------:R-:W-:Y:S01]  /*2810*/  @!P0 IMAD.MOV R42, RZ, RZ, -R42 ;  /* 0x000000ffff2a8224 */ /* 0x000fe200078e0a2a */
[C---:B------:R-:W-:Y:S01]  /*2820*/  ISETP.GT.U32.AND P0, PT, R3.reuse, R46, PT ;  /* 0x0000002e0300720c */ /* 0x040fe20003f04070 */
[----:B------:R-:W-:Y:S01]  /*2830*/  IMAD.HI.U32 R47, R8, R48, RZ ;  /* 0x00000030082f7227 */ /* 0x000fe200078e00ff */
[----:B------:R-:W-:-:S03]  /*2840*/  ISETP.GT.U32.AND P1, PT, R3, R44, PT ;  /* 0x0000002c0300720c */ /* 0x000fc60003f24070 */
[----:B------:R-:W-:Y:S01]  /*2850*/  @!P2 IMAD.MOV R41, RZ, RZ, -R41 ;  /* 0x000000ffff29a224 */ /* 0x000fe200078e0a29 */
[----:B------:R-:W-:Y:S01]  /*2860*/  ISETP.GE.AND P2, PT, R50, RZ, PT ;  /* 0x000000ff3200720c */ /* 0x000fe20003f46270 */
[----:B------:R-:W-:Y:S01]  /*2870*/  IMAD.MOV R47, RZ, RZ, -R47 ;  /* 0x000000ffff2f7224 */ /* 0x000fe200078e0a2f */
[----:B------:R-:W-:Y:S01]  /*2880*/  IABS R50, R54 ;  /* 0x0000003600327213 */ /* 0x000fe20000000000 */
[--C-:B------:R-:W-:Y:S02]  /*2890*/  @!P3 IMAD.IADD R45, R45, 0x1, -R3.reuse ;  /* 0x000000012d2db824 */ /* 0x100fe400078e0a03 */
[--C-:B------:R-:W-:Y:S01]  /*28a0*/  @!P5 IMAD.IADD R43, R43, 0x1, -R3.reuse ;  /* 0x000000012b2bd824 */ /* 0x100fe200078e0a03 */
[----:B------:R-:W-:Y:S01]  /*28b0*/  ISETP.GE.AND P5, PT, R52, RZ, PT ;  /* 0x000000ff3400720c */ /* 0x000fe20003fa6270 */
[----:B------:R-:W-:Y:S01]  /*28c0*/  @!P0 IMAD.IADD R46, R46, 0x1, -R3 ;  /* 0x000000012e2e8824 */ /* 0x000fe200078e0a03 */
[C---:B------:R-:W-:Y:S01]  /*28d0*/  ISETP.GT.U32.AND P3, PT, R3.reuse, R45, PT ;  /* 0x0000002d0300720c */ /* 0x040fe20003f64070 */
[----:B------:R-:W-:Y:S01]  /*28e0*/  IMAD R47, R3, R47, R48 ;  /* 0x0000002f032f7224 */ /* 0x000fe200078e0230 */
[----:B------:R-:W-:Y:S01]  /*28f0*/  ISETP.GE.AND P0, PT, R53, RZ, PT ;  /* 0x000000ff3500720c */ /* 0x000fe20003f06270 */
[----:B------:R-:W-:Y:S01]  /*2900*/  @!P4 IMAD.MOV R43, RZ, RZ, -R43 ;  /* 0x000000ffff2bc224 */ /* 0x000fe200078e0a2b */
[----:B------:R-:W-:Y:S01]  /*2910*/  ISETP.GT.U32.AND P4, PT, R3, R46, PT ;  /* 0x0000002e0300720c */ /* 0x000fe20003f84070 */
[----:B------:R-:W-:Y:S01]  /*2920*/  IMAD.HI.U32 R48, R8, R50, RZ ;  /* 0x0000003208307227 */ /* 0x000fe200078e00ff */
[----:B------:R-:W-:-:S03]  /*2930*/  LOP3.LUT R53, R16, 0x54, RZ, 0xfc, !PT ;  /* 0x0000005410357812 */ /* 0x000fc600078efcff */
[----:B------:R-:W-:Y:S01]  /*2940*/  @!P1 IMAD.IADD R44, R44, 0x1, -R3 ;  /* 0x000000012c2c9824 */ /* 0x000fe200078e0a03 */
[----:B------:R-:W-:Y:S01]  /*2950*/  ISETP.GT.U32.AND P1, PT, R3, R47, PT ;  /* 0x0000002f0300720c */ /* 0x000fe20003f24070 */
[----:B------:R-:W-:Y:S01]  /*2960*/  IMAD.HI.U32 R49, R8, R51, RZ ;  /* 0x0000003308317227 */ /* 0x000fe200078e00ff */
[----:B------:R-:W-:-:S03]  /*2970*/  IABS R56, R53 ;  /* 0x0000003500387213 */ /* 0x000fc60000000000 */
[----:B------:R-:W-:Y:S02]  /*2980*/  IMAD.MOV R48, RZ, RZ, -R48 ;  /* 0x000000ffff307224 */ /* 0x000fe400078e0a30 */
[----:B------:R-:W-:Y:S01]  /*2990*/  IMAD.MOV R52, RZ, RZ, -R49 ;  /* 0x000000ffff347224 */ /* 0x000fe200078e0a31 */
[C---:B------:R-:W-:Y:S01]  /*29a0*/  LOP3.LUT R49, R16.reuse, 0x50, RZ, 0xfc, !PT ;  /* 0x0000005010317812 */ /* 0x040fe200078efcff */
[----:B------:R-:W-:Y:S02]  /*29b0*/  IMAD R48, R3, R48, R50 ;  /* 0x0000003003307224 */ /* 0x000fe400078e0232 */
[----:B------:R-:W-:Y:S01]  /*29c0*/  @!P3 IMAD.IADD R45, R45, 0x1, -R3 ;  /* 0x000000012d2db824 */ /* 0x000fe200078e0a03 */
[----:B------:R-:W-:Y:S01]  /*29d0*/  ISETP.GE.AND P3, PT, R55, RZ, PT ;  /* 0x000000ff3700720c */ /* 0x000fe20003f66270 */
[C---:B------:R-:W-:Y:S01]  /*29e0*/  IMAD R50, R3.reuse, R52, R51 ;  /* 0x0000003403327224 */ /* 0x040fe200078e0233 */
[----:B------:R-:W-:Y:S01]  /*29f0*/  LOP3.LUT R51, R16, 0x52, RZ, 0xfc, !PT ;  /* 0x0000005210337812 */ /* 0x000fe200078efcff */
[--C-:B------:R-:W-:Y:S01]  /*2a00*/  @!P4 IMAD.IADD R46, R46, 0x1, -R3.reuse ;  /* 0x000000012e2ec824 */ /* 0x100fe200078e0a03 */
[----:B------:R-:W-:Y:S01]  /*2a10*/  ISETP.GT.U32.AND P4, PT, R3, R48, PT ;  /* 0x000000300300720c */ /* 0x000fe20003f84070 */
[----:B------:R-:W-:Y:S01]  /*2a20*/  @!P1 IMAD.IADD R47, R47, 0x1, -R3 ;  /* 0x000000012f2f9824 */ /* 0x000fe200078e0a03 */
[----:B------:R-:W-:Y:S01]  /*2a30*/  IABS R52, R49 ;  /* 0x0000003100347213 */ /* 0x000fe20000000000 */
[----:B------:R-:W-:Y:S01]  /*2a40*/  @!P2 IMAD.MOV R45, RZ, RZ, -R45 ;  /* 0x000000ffff2da224 */ /* 0x000fe200078e0a2d */
[C---:B------:R-:W-:Y:S01]  /*2a50*/  ISETP.GT.U32.AND P2, PT, R3.reuse, R50, PT ;  /* 0x000000320300720c */ /* 0x040fe20003f44070 */
[----:B------:R-:W-:Y:S01]  /*2a60*/  @!P6 IMAD.MOV R44, RZ, RZ, -R44 ;  /* 0x000000ffff2ce224 */ /* 0x000fe200078e0a2c */
[----:B------:R-:W-:Y:S01]  /*2a70*/  ISETP.GT.U32.AND P1, PT, R3, R47, PT ;  /* 0x0000002f0300720c */ /* 0x000fe20003f24070 */
[----:B------:R-:W-:Y:S01]  /*2a80*/  @!P5 IMAD.MOV R46, RZ, RZ, -R46 ;  /* 0x000000ffff2ed224 */ /* 0x000fe200078e0a2e */
[----:B------:R-:W-:-:S02]  /*2a90*/  ISETP.GE.AND P6, PT, R54, RZ, PT ;  /* 0x000000ff3600720c */ /* 0x000fc40003fc6270 */
[----:B------:R-:W-:Y:S02]  /*2aa0*/  IABS R54, R51 ;  /* 0x0000003300367213 */ /* 0x000fe40000000000 */
[----:B------:R-:W-:Y:S01]  /*2ab0*/  ISETP.GE.AND P5, PT, R49, RZ, PT ;  /* 0x000000ff3100720c */ /* 0x000fe20003fa6270 */
[----:B------:R-:W-:Y:S01]  /*2ac0*/  @!P4 IMAD.IADD R48, R48, 0x1, -R3 ;  /* 0x000000013030c824 */ /* 0x000fe200078e0a03 */
[----:B------:R-:W-:Y:S01]  /*2ad0*/  LOP3.LUT R55, R16, 0x56, RZ, 0xfc, !PT ;  /* 0x0000005610377812 */ /* 0x000fe200078efcff */
[----:B------:R-:W-:-:S03]  /*2ae0*/  IMAD.HI.U32 R49, R8, R52, RZ ;  /* 0x0000003408317227 */ /* 0x000fc600078e00ff */
[----:B------:R-:W-:Y:S01]  /*2af0*/  ISETP.GT.U32.AND P4, PT, R3, R48, PT ;  /* 0x000000300300720c */ /* 0x000fe20003f84070 */
[--C-:B------:R-:W-:Y:S01]  /*2b00*/  @!P2 IMAD.IADD R50, R50, 0x1, -R3.reuse ;  /* 0x000000013232a824 */ /* 0x100fe200078e0a03 */
[----:B------:R-:W-:Y:S01]  /*2b10*/  IABS R58, R55 ;  /* 0x00000037003a7213 */ /* 0x000fe20000000000 */
[----:B------:R-:W-:Y:S01]  /*2b20*/  @!P1 IMAD.IADD R47, R47, 0x1, -R3 ;  /* 0x000000012f2f9824 */ /* 0x000fe200078e0a03 */
[----:B------:R-:W-:Y:S01]  /*2b30*/  ISETP.GE.AND P1, PT, R51, RZ, PT ;  /* 0x000000ff3300720c */ /* 0x000fe20003f26270 */
[----:B------:R-:W-:Y:S01]  /*2b40*/  IMAD.HI.U32 R51, R8, R54, RZ ;  /* 0x0000003608337227 */ /* 0x000fe200078e00ff */
[----:B------:R-:W-:-:S03]  /*2b50*/  ISETP.GT.U32.AND P2, PT, R3, R50, PT ;  /* 0x000000320300720c */ /* 0x000fc60003f44070 */
[----:B------:R-:W-:Y:S02]  /*2b60*/  IMAD.MOV R49, RZ, RZ, -R49 ;  /* 0x000000ffff317224 */ /* 0x000fe400078e0a31 */
[----:B------:R-:W-:Y:S02]  /*2b70*/  IMAD.MOV R51, RZ, RZ, -R51 ;  /* 0x000000ffff337224 */ /* 0x000fe400078e0a33 */
[C---:B------:R-:W-:Y:S02]  /*2b80*/  IMAD R52, R3.reuse, R49, R52 ;  /* 0x0000003103347224 */ /* 0x040fe400078e0234 */
[C---:B------:R-:W-:Y:S02]  /*2b90*/  IMAD R54, R3.reuse, R51, R54 ;  /* 0x0000003303367224 */ /* 0x040fe400078e0236 */
[--C-:B------:R-:W-:Y:S01]  /*2ba0*/  @!P4 IMAD.IADD R48, R48, 0x1, -R3.reuse ;  /* 0x000000013030c824 */ /* 0x100fe200078e0a03 */
[C---:B------:R-:W-:Y:S01]  /*2bb0*/  ISETP.GT.U32.AND P4, PT, R3.reuse, R52, PT ;  /* 0x000000340300720c */ /* 0x040fe20003f84070 */
[----:B------:R-:W-:Y:S01]  /*2bc0*/  @!P2 IMAD.IADD R50, R50, 0x1, -R3 ;  /* 0x000000013232a824 */ /* 0x000fe200078e0a03 */
[----:B------:R-:W-:Y:S01]  /*2bd0*/  ISETP.GT.U32.AND P2, PT, R3, R54, PT ;  /* 0x000000360300720c */ /* 0x000fe20003f44070 */
[----:B------:R-:W-:-:S04]  /*2be0*/  IMAD.HI.U32 R49, R8, R56, RZ ;  /* 0x0000003808317227 */ /* 0x000fc800078e00ff */
[----:B------:R-:W-:Y:S02]  /*2bf0*/  IMAD.MOV R49, RZ, RZ, -R49 ;  /* 0x000000ffff317224 */ /* 0x000fe400078e0a31 */
[----:B------:R-:W-:Y:S02]  /*2c00*/  @!P6 IMAD.MOV R48, RZ, RZ, -R48 ;  /* 0x000000ffff30e224 */ /* 0x000fe400078e0a30 */
[C---:B------:R-:W-:Y:S02]  /*2c10*/  IMAD R56, R3.reuse, R49, R56 ;  /* 0x0000003103387224 */ /* 0x040fe400078e0238 */
[--C-:B------:R-:W-:Y:S02]  /*2c20*/  @!P4 IMAD.IADD R52, R52, 0x1, -R3.reuse ;  /* 0x000000013434c824 */ /* 0x100fe400078e0a03 */
[----:B------:R-:W-:Y:S01]  /*2c30*/  @!P2 IMAD.IADD R54, R54, 0x1, -R3 ;  /* 0x000000013636a824 */ /* 0x000fe200078e0a03 */
[C---:B------:R-:W-:Y:S01]  /*2c40*/  ISETP.GT.U32.AND P4, PT, R3.reuse, R56, PT ;  /* 0x000000380300720c */ /* 0x040fe20003f84070 */
[----:B------:R-:W-:Y:S01]  /*2c50*/  IMAD.HI.U32 R49, R8, R58, RZ ;  /* 0x0000003a08317227 */ /* 0x000fe200078e00ff */
[----:B------:R-:W-:-:S02]  /*2c60*/  ISETP.GT.U32.AND P6, PT, R3, R52, PT ;  /* 0x000000340300720c */ /* 0x000fc40003fc4070 */
[----:B------:R-:W-:Y:S01]  /*2c70*/  ISETP.GT.U32.AND P2, PT, R3, R54, PT ;  /* 0x000000360300720c */ /* 0x000fe20003f44070 */
[----:B------:R-:W-:-:S04]  /*2c80*/  IMAD.HI.U32 R51, R8, R60, RZ ;  /* 0x0000003c08337227 */ /* 0x000fc800078e00ff */
[----:B------:R-:W-:Y:S02]  /*2c90*/  IMAD.MOV R49, RZ, RZ, -R49 ;  /* 0x000000ffff317224 */ /* 0x000fe400078e0a31 */
[----:B------:R-:W-:Y:S02]  /*2ca0*/  IMAD.MOV R51, RZ, RZ, -R51 ;  /* 0x000000ffff337224 */ /* 0x000fe400078e0a33 */
[----:B------:R-:W-:Y:S01]  /*2cb0*/  IMAD R58, R3, R49, R58 ;  /* 0x00000031033a7224 */ /* 0x000fe200078e023a */
[----:B------:R-:W-:Y:S01]  /*2cc0*/  LOP3.LUT R49, R16, 0x5c, RZ, 0xfc, !PT ;  /* 0x0000005c10317812 */ /* 0x000fe200078efcff */
[----:B------:R-:W-:Y:S01]  /*2cd0*/  @!P0 IMAD.MOV R47, RZ, RZ, -R47 ;  /* 0x000000ffff2f8224 */ /* 0x000fe200078e0a2f */
[----:B------:R-:W-:Y:S01]  /*2ce0*/  ISETP.GE.AND P0, PT, R53, RZ, PT ;  /* 0x000000ff3500720c */ /* 0x000fe20003f06270 */
[----:B------:R-:W-:Y:S01]  /*2cf0*/  IMAD.HI.U32 R53, R8, R62, RZ ;  /* 0x0000003e08357227 */ /* 0x000fe200078e00ff */
[----:B------:R-:W-:-:S03]  /*2d00*/  IABS R64, R49 ;  /* 0x0000003100407213 */ /* 0x000fc60000000000 */
[C---:B------:R-:W-:Y:S01]  /*2d10*/  IMAD R60, R3.reuse, R51, R60 ;  /* 0x00000033033c7224 */ /* 0x040fe200078e023c */
[----:B------:R-:W-:Y:S01]  /*2d20*/  LOP3.LUT R51, R16, 0x5e, RZ, 0xfc, !PT ;  /* 0x0000005e10337812 */ /* 0x000fe200078efcff */
[----:B------:R-:W-:Y:S01]  /*2d30*/  @!P6 IMAD.IADD R52, R52, 0x1, -R3 ;  /* 0x000000013434e824 */ /* 0x000fe200078e0a03 */
[C---:B------:R-:W-:Y:S01]  /*2d40*/  ISETP.GT.U32.AND P6, PT, R3.reuse, R58, PT ;  /* 0x0000003a0300720c */ /* 0x040fe20003fc4070 */
[----:B------:R-:W-:Y:S01]  /*2d50*/  IMAD.MOV R53, RZ, RZ, -R53 ;  /* 0x000000ffff357224 */ /* 0x000fe200078e0a35 */
[----:B------:R-:W-:Y:S01]  /*2d60*/  IABS R66, R51 ;  /* 0x0000003300427213 */ /* 0x000fe20000000000 */
[----:B------:R-:W-:Y:S01]  /*2d70*/  @!P2 IMAD.IADD R54, R54, 0x1, -R3 ;  /* 0x000000013636a824 */ /* 0x000fe200078e0a03 */
[C---:B------:R-:W-:Y:S01]  /*2d80*/  ISETP.GT.U32.AND P2, PT, R3.reuse, R60, PT ;  /* 0x0000003c0300720c */ /* 0x040fe20003f44070 */
[----:B------:R-:W-:Y:S01]  /*2d90*/  IMAD R62, R3, R53, R62 ;  /* 0x00000035033e7224 */ /* 0x000fe200078e023e */
[----:B------:R-:W-:Y:S01]  /*2da0*/  LOP3.LUT R53, R16, 0x60, RZ, 0xfc, !PT ;  /* 0x0000006010357812 */ /* 0x000fe200078efcff */
[----:B------:R-:W-:-:S02]  /*2db0*/  @!P1 IMAD.MOV R54, RZ, RZ, -R54 ;  /* 0x000000ffff369224 */ /* 0x000fc400078e0a36 */
[--C-:B------:R-:W-:Y:S01]  /*2dc0*/  @!P4 IMAD.IADD R56, R56, 0x1, -R3.reuse ;  /* 0x000000013838c824 */ /* 0x100fe200078e0a03 */
[----:B------:R-:W-:Y:S01]  /*2dd0*/  ISETP.GT.U32.AND P1, PT, R3, R62, PT ;  /* 0x0000003e0300720c */ /* 0x000fe20003f24070 */
[----:B------:R-:W-:Y:S01]  /*2de0*/  @!P3 IMAD.MOV R50, RZ, RZ, -R50 ;  /* 0x000000ffff32b224 */ /* 0x000fe200078e0a32 */
[----:B------:R-:W-:Y:S01]  /*2df0*/  ISETP.GE.AND P3, PT, R55, RZ, PT ;  /* 0x000000ff3700720c */ /* 0x000fe20003f66270 */
[--C-:B------:R-:W-:Y:S01]  /*2e00*/  @!P6 IMAD.IADD R58, R58, 0x1, -R3.reuse ;  /* 0x000000013a3ae824 */ /* 0x100fe200078e0a03 */
[----:B------:R-:W-:Y:S01]  /*2e10*/  ISETP.GE.AND P6, PT, R49, RZ, PT ;  /* 0x000000ff3100720c */ /* 0x000fe20003fc6270 */
[----:B------:R-:W-:Y:S01]  /*2e20*/  IMAD.HI.U32 R49, R8, R64, RZ ;  /* 0x0000004008317227 */ /* 0x000fe200078e00ff */
[C---:B------:R-:W-:Y:S02]  /*2e30*/  ISETP.GT.U32.AND P4, PT, R3.reuse, R56, PT ;  /* 0x000000380300720c */ /* 0x040fe40003f84070 */
[----:B------:R-:W-:Y:S01]  /*2e40*/  IABS R68, R53 ;  /* 0x0000003500447213 */ /* 0x000fe20000000000 */
[----:B------:R-:W-:Y:S01]  /*2e50*/  @!P2 IMAD.IADD R60, R60, 0x1, -R3 ;  /* 0x000000013c3ca824 */ /* 0x000fe200078e0a03 */
[----:B------:R-:W-:Y:S01]  /*2e60*/  ISETP.GT.U32.AND P2, PT, R3, R58, PT ;  /* 0x0000003a0300720c */ /* 0x000fe20003f44070 */
[----:B------:R-:W-:Y:S01]  /*2e70*/  IMAD.MOV R49, RZ, RZ, -R49 ;  /* 0x000000ffff317224 */ /* 0x000fe200078e0a31 */
[----:B------:R-:W-:Y:S01]  /*2e80*/  LOP3.LUT R55, R16, 0x62, RZ, 0xfc, !PT ;  /* 0x0000006210377812 */ /* 0x000fe200078efcff */
[----:B------:R-:W-:-:S02]  /*2e90*/  @!P1 IMAD.IADD R62, R62, 0x1, -R3 ;  /* 0x000000013e3e9824 */ /* 0x000fc400078e0a03 */
[C---:B------:R-:W-:Y:S01]  /*2ea0*/  IMAD R64, R3.reuse, R49, R64 ;  /* 0x0000003103407224 */ /* 0x040fe200078e0240 */
[----:B------:R-:W-:Y:S01]  /*2eb0*/  IABS R70, R55 ;  /* 0x0000003700467213 */ /* 0x000fe20000000000 */
[----:B------:R-:W-:Y:S01]  /*2ec0*/  IMAD.HI.U32 R49, R8, R66, RZ ;  /* 0x0000004208317227 */ /* 0x000fe200078e00ff */
[----:B------:R-:W-:-:S03]  /*2ed0*/  ISETP.GT.U32.AND P1, PT, R3, R62, PT ;  /* 0x0000003e0300720c */ /* 0x000fc60003f24070 */
[--C-:B------:R-:W-:Y:S01]  /*2ee0*/  @!P4 IMAD.IADD R56, R56, 0x1, -R3.reuse ;  /* 0x000000013838c824 */ /* 0x100fe200078e0a03 */
[----:B------:R-:W-:Y:S01]  /*2ef0*/  ISETP.GE.AND P4, PT, R59, RZ, PT ;  /* 0x000000ff3b00720c */ /* 0x000fe20003f86270 */
[----:B------:R-:W-:Y:S01]  /*2f00*/  @!P2 IMAD.IADD R58, R58, 0x1, -R3 ;  /* 0x000000013a3aa824 */ /* 0x000fe200078e0a03 */
[C---:B------:R-:W-:Y:S01]  /*2f10*/  ISETP.GT.U32.AND P2, PT, R3.reuse, R64, PT ;  /* 0x000000400300720c */ /* 0x040fe20003f44070 */
[----:B------:R-:W-:Y:S02]  /*2f20*/  IMAD.MOV R49, RZ, RZ, -R49 ;  /* 0x000000ffff317224 */ /* 0x000fe400078e0a31 */
[----:B------:R-:W-:Y:S01]  /*2f30*/  @!P0 IMAD.MOV R56, RZ, RZ, -R56 ;  /* 0x000000ffff388224 */ /* 0x000fe200078e0a38 */
[C---:B------:R-:W-:Y:S01]  /*2f40*/  ISETP.GT.U32.AND P0, PT, R3.reuse, R60, PT ;  /* 0x0000003c0300720c */ /* 0x040fe20003f04070 */
[----:B------:R-:W-:Y:S01]  /*2f50*/  IMAD R66, R3, R49, R66 ;  /* 0x0000003103427224 */ /* 0x000fe200078e0242 */
[----:B------:R-:W-:Y:S01]  /*2f60*/  LOP3.LUT R49, R16, 0x64, RZ, 0xfc, !PT ;  /* 0x0000006410317812 */ /* 0x000fe200078efcff */
[--C-:B------:R-:W-:Y:S01]  /*2f70*/  @!P1 IMAD.IADD R62, R62, 0x1, -R3.reuse ;  /* 0x000000013e3e9824 */ /* 0x100fe200078e0a03 */
[----:B------:R-:W-:Y:S01]  /*2f80*/  ISETP.GE.AND P1, PT, R53, RZ, PT ;  /* 0x000000ff3500720c */ /* 0x000fe20003f26270 */
[----:B------:R-:W-:Y:S01]  /*2f90*/  @!P3 IMAD.MOV R58, RZ, RZ, -R58 ;  /* 0x000000ffff3ab224 */ /* 0x000fe200078e0a3a */
[----:B------:R-:W-:Y:S01]  /*2fa0*/  IABS R72, R49 ;  /* 0x0000003100487213 */ /* 0x000fe20000000000 */
[----:B------:R-:W-:Y:S01]  /*2fb0*/  @!P4 IMAD.MOV R62, RZ, RZ, -R62 ;  /* 0x000000ffff3ec224 */ /* 0x000fe200078e0a3e */
[----:B------:R-:W-:Y:S01]  /*2fc0*/  ISETP.GT.U32.AND P4, PT, R3, R66, PT ;  /* 0x000000420300720c */ /* 0x000fe20003f84070 */
[----:B------:R-:W-:Y:S01]  /*2fd0*/  @!P2 IMAD.IADD R64, R64, 0x1, -R3 ;  /* 0x000000014040a824 */ /* 0x000fe200078e0a03 */
[----:B------:R-:W-:Y:S01]  /*2fe0*/  ISETP.GE.AND P2, PT, R55, RZ, PT ;  /* 0x000000ff3700720c */ /* 0x000fe20003f46270 */
[----:B------:R-:W-:-:S03]  /*2ff0*/  IMAD.HI.U32 R53, R8, R70, RZ ;  /* 0x0000004608357227 */ /* 0x000fc600078e00ff */
[----:B------:R-:W-:Y:S01]  /*3000*/  ISETP.GT.U32.AND P3, PT, R3, R64, PT ;  /* 0x000000400300720c */ /* 0x000fe20003f64070 */
[----:B------:R-:W-:Y:S01]  /*3010*/  @!P0 IMAD.IADD R60, R60, 0x1, -R3 ;  /* 0x000000013c3c8824 */ /* 0x000fe200078e0a03 */
[----:B------:R-:W-:Y:S01]  /*3020*/  ISETP.GE.AND P0, PT, R51, RZ, PT ;  /* 0x000000ff3300720c */ /* 0x000fe20003f06270 */
[----:B------:R-:W-:-:S04]  /*3030*/  IMAD.HI.U32 R51, R8, R68, RZ ;  /* 0x0000004408337227 */ /* 0x000fc800078e00ff */
[----:B------:R-:W-:Y:S02]  /*3040*/  IMAD.MOV R51, RZ, RZ, -R51 ;  /* 0x000000ffff337224 */ /* 0x000fe400078e0a33 */
[--C-:B------:R-:W-:Y:S02]  /*3050*/  @!P4 IMAD.IADD R66, R66, 0x1, -R3.reuse ;  /* 0x000000014242c824 */ /* 0x100fe400078e0a03 */
[C---:B------:R-:W-:Y:S01]  /*3060*/  IMAD R68, R3.reuse, R51, R68 ;  /* 0x0000003303447224 */ /* 0x040fe200078e0244 */
[----:B------:R-:W-:Y:S01]  /*3070*/  LOP3.LUT R51, R16, 0x66, RZ, 0xfc, !PT ;  /* 0x0000006610337812 */ /* 0x000fe200078efcff */
[----:B------:R-:W-:Y:S01]  /*3080*/  @!P3 IMAD.IADD R64, R64, 0x1, -R3 ;  /* 0x000000014040b824 */ /* 0x000fe200078e0a03 */
[C---:B------:R-:W-:Y:S01]  /*3090*/  ISETP.GT.U32.AND P4, PT, R3.reuse, R66, PT ;  /* 0x000000420300720c */ /* 0x040fe20003f84070 */
[----:B------:R-:W-:Y:S01]  /*30a0*/  IMAD.MOV R53, RZ, RZ, -R53 ;  /* 0x000000ffff357224 */ /* 0x000fe200078e0a35 */
[----:B------:R-:W-:Y:S01]  /*30b0*/  IABS R74, R51 ;  /* 0x00000033004a7213 */ /* 0x000fe20000000000 */
[----:B------:R-:W-:Y:S01]  /*30c0*/  @!P6 IMAD.MOV R64, RZ, RZ, -R64 ;  /* 0x000000ffff40e224 */ /* 0x000fe200078e0a40 */
[----:B------:R-:W-:Y:S01]  /*30d0*/  ISETP.GT.U32.AND P6, PT, R3, R68, PT ;  /* 0x000000440300720c */ /* 0x000fe20003fc4070 */
[----:B------:R-:W-:Y:S01]  /*30e0*/  @!P5 IMAD.MOV R52, RZ, RZ, -R52 ;  /* 0x000000ffff34d224 */ /* 0x000fe200078e0a34 */
[----:B------:R-:W-:Y:S01]  /*30f0*/  ISETP.GE.AND P5, PT, R57, RZ, PT ;  /* 0x000000ff3900720c */ /* 0x000fe20003fa6270 */
[----:B------:R-:W-:Y:S01]  /*3100*/  IMAD R70, R3, R53, R70 ;  /* 0x0000003503467224 */ /* 0x000fe200078e0246 */
[----:B------:R-:W-:Y:S01]  /*3110*/  ISETP.GE.AND P3, PT, R51, RZ, PT ;  /* 0x000000ff3300720c */ /* 0x000fe20003f66270 */
[----:B------:R-:W-:Y:S01]  /*3120*/  IMAD.HI.U32 R51, R8, R74, RZ ;  /* 0x0000004a08337227 */ /* 0x000fe200078e00ff */
[----:B------:R-:W-:-:S03]  /*3130*/  IABS R57, R83 ;  /* 0x0000005300397213 */ /* 0x000fc60000000000 */
[----:B------:R-:W-:Y:S01]  /*3140*/  @!P4 IMAD.IADD R66, R66, 0x1, -R3 ;  /* 0x000000014242c824 */ /* 0x000fe200078e0a03 */
[----:B------:R-:W-:Y:S01]  /*3150*/  ISETP.GT.U32.AND P4, PT, R3, R70, PT ;  /* 0x000000460300720c */ /* 0x000fe20003f84070 */
[----:B------:R-:W-:Y:S02]  /*3160*/  IMAD.MOV R51, RZ, RZ, -R51 ;  /* 0x000000ffff337224 */ /* 0x000fe400078e0a33 */
[----:B------:R-:W-:Y:S02]  /*3170*/  @!P6 IMAD.IADD R68, R68, 0x1, -R3 ;  /* 0x000000014444e824 */ /* 0x000fe400078e0a03 */
[----:B------:R-:W-:Y:S01]  /*3180*/  @!P5 IMAD.MOV R60, RZ, RZ, -R60 ;  /* 0x000000ffff3cd224 */ /* 0x000fe200078e0a3c */
[----:B------:R-:W-:Y:S01]  /*3190*/  ISETP.GE.AND P5, PT, R49, RZ, PT ;  /* 0x000000ff3100720c */ /* 0x000fe20003fa6270 */
[----:B------:R-:W-:Y:S01]  /*31a0*/  IMAD.HI.U32 R49, R8, R72, RZ ;  /* 0x0000004808317227 */ /* 0x000fe200078e00ff */
[----:B------:R-:W-:-:S03]  /*31b0*/  ISETP.GT.U32.AND P6, PT, R3, R68, PT ;  /* 0x000000440300720c */ /* 0x000fc60003fc4070 */
[----:B------:R-:W-:Y:S02]  /*31c0*/  IMAD.MOV R49, RZ, RZ, -R49 ;  /* 0x000000ffff317224 */ /* 0x000fe400078e0a31 */
[----:B------:R-:W-:Y:S02]  /*31d0*/  @!P4 IMAD.IADD R70, R70, 0x1, -R3 ;  /* 0x000000014646c824 */ /* 0x000fe400078e0a03 */
[C---:B------:R-:W-:Y:S02]  /*31e0*/  IMAD R72, R3.reuse, R49, R72 ;  /* 0x0000003103487224 */ /* 0x040fe400078e0248 */
[C---:B------:R-:W-:Y:S01]  /*31f0*/  IMAD R74, R3.reuse, R51, R74 ;  /* 0x00000033034a7224 */ /* 0x040fe200078e024a */
[----:B------:R-:W-:Y:S01]  /*3200*/  ISETP.GT.U32.AND P4, PT, R3, R70, PT ;  /* 0x000000460300720c */ /* 0x000fe20003f84070 */
[----:B------:R-:W-:-:S04]  /*3210*/  IMAD.HI.U32 R55, R8, R78, RZ ;  /* 0x0000004e08377227 */ /* 0x000fc800078e00ff */
[----:B------:R-:W-:Y:S01]  /*3220*/  @!P6 IMAD.IADD R68, R68, 0x1, -R3 ;  /* 0x000000014444e824 */ /* 0x000fe200078e0a03 */
[----:B------:R-:W-:Y:S01]  /*3230*/  ISETP.GT.U32.AND P6, PT, R3, R72, PT ;  /* 0x000000480300720c */ /* 0x000fe20003fc4070 */
[----:B------:R-:W-:Y:S02]  /*3240*/  IMAD.MOV R55, RZ, RZ, -R55 ;  /* 0x000000ffff377224 */ /* 0x000fe400078e0a37 */
[----:B------:R-:W-:-:S04]  /*3250*/  IMAD.HI.U32 R53, R8, R76, RZ ;  /* 0x0000004c08357227 */ /* 0x000fc800078e00ff */
[----:B------:R-:W-:Y:S01]  /*3260*/  @!P4 IMAD.IADD R70, R70, 0x1, -R3 ;  /* 0x000000014646c824 */ /* 0x000fe200078e0a03 */
[C---:B------:R-:W-:Y:S01]  /*3270*/  ISETP.GT.U32.AND P4, PT, R3.reuse, R74, PT ;  /* 0x0000004a0300720c */ /* 0x040fe20003f84070 */
[----:B------:R-:W-:Y:S02]  /*3280*/  IMAD R78, R3, R55, R78 ;  /* 0x00000037034e7224 */ /* 0x000fe400078e024e */
[----:B------:R-:W-:Y:S02]  /*3290*/  IMAD.MOV R53, RZ, RZ, -R53 ;  /* 0x000000ffff357224 */ /* 0x000fe400078e0a35 */
[----:B------:R-:W-:Y:S02]  /*32a0*/  @!P6 IMAD.IADD R72, R72, 0x1, -R3 ;  /* 0x000000014848e824 */ /* 0x000fe400078e0a03 */
[----:B------:R-:W-:-:S03]  /*32b0*/  IMAD.HI.U32 R51, R8, R82, RZ ;  /* 0x0000005208337227 */ /* 0x000fc600078e00ff */
[C---:B------:R-:W-:Y:S01]  /*32c0*/  ISETP.GT.U32.AND P6, PT, R3.reuse, R72, PT ;  /* 0x000000480300720c */ /* 0x040fe20003fc4070 */
[C---:B------:R-:W-:Y:S02]  /*32d0*/  IMAD R76, R3.reuse, R53, R76 ;  /* 0x00000035034c7224 */ /* 0x040fe400078e024c */
[----:B------:R-:W-:Y:S01]  /*32e0*/  @!P4 IMAD.IADD R74, R74, 0x1, -R3 ;  /* 0x000000014a4ac824 */ /* 0x000fe200078e0a03 */
[----:B------:R-:W-:Y:S01]  /*32f0*/  ISETP.GT.U32.AND P4, PT, R3, R78, PT ;  /* 0x0000004e0300720c */ /* 0x000fe20003f84070 */
[----:B------:R-:W-:Y:S02]  /*3300*/  IMAD.MOV R51, RZ, RZ, -R51 ;  /* 0x000000ffff337224 */ /* 0x000fe400078e0a33 */
[----:B------:R-:W-:-:S04]  /*3310*/  IMAD.HI.U32 R49, R8, R80, RZ ;  /* 0x0000005008317227 */ /* 0x000fc800078e00ff */
[C---:B------:R-:W-:Y:S02]  /*3320*/  IMAD R82, R3.reuse, R51, R82 ;  /* 0x0000003303527224 */ /* 0x040fe400078e0252 */
[----:B------:R-:W-:Y:S01]  /*3330*/  @!P6 IMAD.IADD R72, R72, 0x1, -R3 ;  /* 0x000000014848e824 */ /* 0x000fe200078e0a03 */
[C---:B------:R-:W-:Y:S01]  /*3340*/  ISETP.GT.U32.AND P6, PT, R3.reuse, R76, PT ;  /* 0x0000004c0300720c */ /* 0x040fe20003fc4070 */
[----:B------:R-:W-:Y:S01]  /*3350*/  @!P0 IMAD.MOV R66, RZ, RZ, -R66 ;  /* 0x000000ffff428224 */ /* 0x000fe200078e0a42 */
[----:B------:R-:W-:Y:S01]  /*3360*/  ISETP.GT.U32.AND P0, PT, R3, R74, PT ;  /* 0x0000004a0300720c */ /* 0x000fe20003f04070 */
[----:B------:R-:W-:-:S04]  /*3370*/  IMAD.HI.U32 R53, R8, R84, RZ ;  /* 0x0000005408357227 */ /* 0x000fc800078e00ff */
[----:B------:R-:W-:-:S04]  /*3380*/  IMAD.HI.U32 R55, R8, R86, RZ ;  /* 0x0000005608377227 */ /* 0x000fc800078e00ff */
[----:B------:R-:W-:Y:S02]  /*3390*/  IMAD.MOV R49, RZ, RZ, -R49 ;  /* 0x000000ffff317224 */ /* 0x000fe400078e0a31 */
[----:B------:R-:W-:Y:S01]  /*33a0*/  @!P4 IMAD.IADD R78, R78, 0x1, -R3 ;  /* 0x000000014e4ec824 */ /* 0x000fe200078e0a03 */
[C---:B------:R-:W-:Y:S01]  /*33b0*/  ISETP.GT.U32.AND P4, PT, R3.reuse, R82, PT ;  /* 0x000000520300720c */ /* 0x040fe20003f84070 */
[----:B------:R-:W-:Y:S02]  /*33c0*/  IMAD.MOV R53, RZ, RZ, -R53 ;  /* 0x000000ffff357224 */ /* 0x000fe400078e0a35 */
[----:B------:R-:W-:Y:S02]  /*33d0*/  IMAD.MOV R55, RZ, RZ, -R55 ;  /* 0x000000ffff377224 */ /* 0x000fe400078e0a37 */
[----:B------:R-:W-:Y:S02]  /*33e0*/  IMAD R80, R3, R49, R80 ;  /* 0x0000003103507224 */ /* 0x000fe400078e0250 */
[----:B------:R-:W-:-:S04]  /*33f0*/  IMAD.HI.U32 R49, R8, R88, RZ ;  /* 0x0000005808317227 */ /* 0x000fc800078e00ff */
[C---:B------:R-:W-:Y:S02]  /*3400*/  IMAD R84, R3.reuse, R53, R84 ;  /* 0x0000003503547224 */ /* 0x040fe400078e0254 */
[C---:B------:R-:W-:Y:S01]  /*3410*/  IMAD R86, R3.reuse, R55, R86 ;  /* 0x0000003703567224 */ /* 0x040fe200078e0256 */
[----:B------:R-:W-:Y:S01]  /*3420*/  IABS R55, R77 ;  /* 0x0000004d00377213 */ /* 0x000fe20000000000 */
[----:B------:R-:W-:Y:S01]  /*3430*/  @!P6 IMAD.IADD R76, R76, 0x1, -R3 ;  /* 0x000000014c4ce824 */ /* 0x000fe200078e0a03 */
[----:B------:R-:W-:Y:S01]  /*3440*/  ISETP.GT.U32.AND P6, PT, R3, R80, PT ;  /* 0x000000500300720c */ /* 0x000fe20003fc4070 */
[----:B------:R-:W-:-:S04]  /*3450*/  IMAD.HI.U32 R53, R8, R57, RZ ;  /* 0x0000003908357227 */ /* 0x000fc800078e00ff */
[----:B------:R-:W-:Y:S02]  /*3460*/  IMAD.MOV R49, RZ, RZ, -R49 ;  /* 0x000000ffff317224 */ /* 0x000fe400078e0a31 */
[----:B------:R-:W-:Y:S01]  /*3470*/  @!P0 IMAD.IADD R74, R74, 0x1, -R3 ;  /* 0x000000014a4a8824 */ /* 0x000fe200078e0a03 */
[C---:B------:R-:W-:Y:S01]  /*3480*/  ISETP.GT.U32.AND P0, PT, R3.reuse, R86, PT ;  /* 0x000000560300720c */ /* 0x040fe20003f04070 */
[----:B------:R-:W-:Y:S02]  /*3490*/  IMAD R88, R3, R49, R88 ;  /* 0x0000003103587224 */ /* 0x000fe400078e0258 */
[----:B------:R-:W-:Y:S02]  /*34a0*/  IMAD.MOV R92, RZ, RZ, -R53 ;  /* 0x000000ffff5c7224 */ /* 0x000fe400078e0a35 */
[----:B------:R-:W-:-:S04]  /*34b0*/  IMAD.HI.U32 R49, R8, R61, RZ ;  /* 0x0000003d08317227 */ /* 0x000fc800078e00ff */
[----:B------:R-:W-:-:S04]  /*34c0*/  IMAD.HI.U32 R16, R8, R55, RZ ;  /* 0x0000003708107227 */ /* 0x000fc800078e00ff */
[----:B------:R-:W-:-:S04]  /*34d0*/  IMAD.HI.U32 R51, R8, R90, RZ ;  /* 0x0000005a08337227 */ /* 0x000fc800078e00ff */
[----:B------:R-:W-:Y:S01]  /*34e0*/  @!P4 IMAD.IADD R82, R82, 0x1, -R3 ;  /* 0x000000015252c824 */ /* 0x000fe200078e0a03 */
[C---:B------:R-:W-:Y:S01]  /*34f0*/  ISETP.GT.U32.AND P4, PT, R3.reuse, R76, PT ;  /* 0x0000004c0300720c */ /* 0x040fe20003f84070 */
[C---:B------:R-:W-:Y:S02]  /*3500*/  IMAD R8, R3.reuse, R92, R57 ;  /* 0x0000005c03087224 */ /* 0x040fe400078e0239 */
[----:B------:R-:W-:Y:S01]  /*3510*/  IMAD.MOV R92, RZ, RZ, -R49 ;  /* 0x000000ffff5c7224 */ /* 0x000fe200078e0a31 */
[----:B------:R-:W-:Y:S01]  /*3520*/  IABS R49, R152 ;  /* 0x0000009800317213 */ /* 0x000fe20000000000 */
[----:B------:R-:W-:Y:S02]  /*3530*/  IMAD.MOV R16, RZ, RZ, -R16 ;  /* 0x000000ffff107224 */ /* 0x000fe400078e0a10 */
[C---:B------:R-:W-:Y:S02]  /*3540*/  IMAD R92, R3.reuse, R92, R61 ;  /* 0x0000005c035c7224 */ /* 0x040fe400078e023d */
[----:B------:R-:W-:Y:S01]  /*3550*/  @!P6 IMAD.IADD R80, R80, 0x1, -R3 ;  /* 0x000000015050e824 */ /* 0x000fe200078e0a03 */
[C---:B------:R-:W-:Y:S01]  /*3560*/  ISETP.GT.U32.AND P6, PT, R3.reuse, R84, PT ;  /* 0x000000540300720c */ /* 0x040fe20003fc4070 */
[----:B------:R-:W-:Y:S01]  /*3570*/  @!P1 IMAD.MOV R68, RZ, RZ, -R68 ;  /* 0x000000ffff449224 */ /* 0x000fe200078e0a44 */
[C---:B------:R-:W-:Y:S01]  /*3580*/  ISETP.GT.U32.AND P1, PT, R3.reuse, R78, PT ;  /* 0x0000004e0300720c */ /* 0x040fe20003f24070 */
[----:B------:R-:W-:-:S02]  /*3590*/  IMAD R16, R3, R16, R55 ;  /* 0x0000001003107224 */ /* 0x000fc400078e0237 */
[----:B------:R-:W-:Y:S01]  /*35a0*/  @!P0 IMAD.IADD R86, R86, 0x1, -R3 ;  /* 0x0000000156568824 */ /* 0x000fe200078e0a03 */
[----:B------:R-:W-:Y:S01]  /*35b0*/  ISETP.GT.U32.AND P0, PT, R3, R92, PT ;  /* 0x0000005c0300720c */ /* 0x000fe20003f04070 */
[----:B------:R-:W-:-:S04]  /*35c0*/  IMAD.HI.U32 R6, R6, R49, RZ ;  /* 0x0000003106067227 */ /* 0x000fc800078e00ff */
[--C-:B------:R-:W-:Y:S01]  /*35d0*/  @!P4 IMAD.IADD R76, R76, 0x1, -R3.reuse ;  /* 0x000000014c4cc824 */ /* 0x100fe200078e0a03 */
[C---:B------:R-:W-:Y:S01]  /*35e0*/  ISETP.GT.U32.AND P4, PT, R3.reuse, R16, PT ;  /* 0x000000100300720c */ /* 0x040fe20003f84070 */
[----:B------:R-:W-:Y:S02]  /*35f0*/  IMAD.MOV R6, RZ, RZ, -R6 ;  /* 0x000000ffff067224 */ /* 0x000fe400078e0a06 */
[----:B------:R-:W-:Y:S01]  /*3600*/  @!P6 IMAD.IADD R84, R84, 0x1, -R3 ;  /* 0x000000015454e824 */ /* 0x000fe200078e0a03 */
[C---:B------:R-:W-:Y:S01]  /*3610*/  ISETP.GT.U32.AND P6, PT, R3.reuse, R82, PT ;  /* 0x000000520300720c */ /* 0x040fe20003fc4070 */
[----:B------:R-:W-:Y:S02]  /*3620*/  IMAD R49, R4, R6, R49 ;  /* 0x0000000604317224 */ /* 0x000fe400078e0231 */
[----:B------:R-:W-:Y:S01]  /*3630*/  @!P2 IMAD.MOV R70, RZ, RZ, -R70 ;  /* 0x000000ffff46a224 */ /* 0x000fe200078e0a46 */
[C---:B------:R-:W-:Y:S01]  /*3640*/  ISETP.GT.U32.AND P2, PT, R3.reuse, R80, PT ;  /* 0x000000500300720c */ /* 0x040fe20003f44070 */
[--C-:B------:R-:W-:Y:S01]  /*3650*/  @!P1 IMAD.IADD R78, R78, 0x1, -R3.reuse ;  /* 0x000000014e4e9824 */ /* 0x100fe200078e0a03 */
[----:B------:R-:W-:Y:S01]  /*3660*/  ISETP.GT.U32.AND P1, PT, R3, R88, PT ;  /* 0x000000580300720c */ /* 0x000fe20003f24070 */
[----:B------:R-:W-:Y:S01]  /*3670*/  @!P0 IMAD.IADD R92, R92, 0x1, -R3 ;  /* 0x000000015c5c8824 */ /* 0x000fe200078e0a03 */
[----:B------:R-:W-:Y:S01]  /*3680*/  ISETP.GT.U32.AND P0, PT, R4, R49, PT ;  /* 0x000000310400720c */ /* 0x000fe20003f04070 */
[----:B------:R-:W-:-:S02]  /*3690*/  IMAD.MOV R51, RZ, RZ, -R51 ;  /* 0x000000ffff337224 */ /* 0x000fc400078e0a33 */
[--C-:B------:R-:W-:Y:S01]  /*36a0*/  @!P4 IMAD.IADD R16, R16, 0x1, -R3.reuse ;  /* 0x000000011010c824 */ /* 0x100fe200078e0a03 */
[----:B------:R-:W-:Y:S01]  /*36b0*/  ISETP.GE.AND P4, PT, R67, RZ, PT ;  /* 0x000000ff4300720c */ /* 0x000fe20003f86270 */
[C---:B------:R-:W-:Y:S02]  /*36c0*/  IMAD R90, R3.reuse, R51, R90 ;  /* 0x00000033035a7224 */ /* 0x040fe400078e025a */
[----:B------:R-:W-:Y:S01]  /*36d0*/  IMAD.MOV.U32 R59, RZ, RZ, R72 ;  /* 0x000000ffff3b7224 */ /* 0x000fe200078e0048 */
[----:B------:R-:W-:Y:S01]  /*36e0*/  LOP3.LUT R72, RZ, R111, RZ, 0x33, !PT ;  /* 0x0000006fff487212 */ /* 0x000fe200078e33ff */
[----:B------:R-:W-:Y:S01]  /*36f0*/  @!P2 IMAD.IADD R80, R80, 0x1, -R3 ;  /* 0x000000015050a824 */ /* 0x000fe200078e0a03 */
[C---:B------:R-:W-:Y:S01]  /*3700*/  ISETP.GT.U32.AND P2, PT, R3.reuse, R90, PT ;  /* 0x0000005a0300720c */ /* 0x040fe20003f44070 */
[----:B------:R-:W-:Y:S01]  /*3710*/  @!P5 IMAD.MOV R59, RZ, RZ, -R59 ;  /* 0x000000ffff3bd224 */ /* 0x000fe200078e0a3b */
[C---:B------:R-:W-:Y:S01]  /*3720*/  ISETP.GT.U32.AND P5, PT, R3.reuse, R84, PT ;  /* 0x000000540300720c */ /* 0x040fe20003fa4070 */
[--C-:B------:R-:W-:Y:S01]  /*3730*/  @!P6 IMAD.IADD R82, R82, 0x1, -R3.reuse ;  /* 0x000000015252e824 */ /* 0x100fe200078e0a03 */
[----:B------:R-:W-:Y:S01]  /*3740*/  ISETP.GT.U32.AND P6, PT, R3, R8, PT ;  /* 0x000000080300720c */ /* 0x000fe20003fc4070 */
[----:B------:R-:W-:Y:S01]  /*3750*/  @!P1 IMAD.IADD R88, R88, 0x1, -R3 ;  /* 0x0000000158589824 */ /* 0x000fe200078e0a03 */
[----:B------:R-:W-:Y:S01]  /*3760*/  ISETP.GE.AND P1, PT, R69, RZ, PT ;  /* 0x000000ff4500720c */ /* 0x000fe20003f26270 */
[----:B------:R-:W-:-:S02]  /*3770*/  @!P0 IMAD.IADD R49, R49, 0x1, -R4 ;  /* 0x0000000131318824 */ /* 0x000fc400078e0a04 */
[----:B------:R-:W-:Y:S01]  /*3780*/  @!P4 IMAD.MOV R78, RZ, RZ, -R78 ;  /* 0x000000ffff4ec224 */ /* 0x000fe200078e0a4e */
[----:B------:R-:W-:Y:S01]  /*3790*/  ISETP.GT.U32.AND P4, PT, R3, R16, PT ;  /* 0x000000100300720c */ /* 0x000fe20003f84070 */
[----:B------:R-:W-:Y:S01]  /*37a0*/  @!P3 IMAD.MOV R74, RZ, RZ, -R74 ;  /* 0x000000ffff4ab224 */ /* 0x000fe200078e0a4a */
[----:B------:R-:W-:Y:S01]  /*37b0*/  ISETP.GT.U32.AND P0, PT, R4, R49, PT ;  /* 0x000000310400720c */ /* 0x000fe20003f04070 */
[--C-:B------:R-:W-:Y:S01]  /*37c0*/  @!P2 IMAD.IADD R90, R90, 0x1, -R3.reuse ;  /* 0x000000015a5aa824 */ /* 0x100fe200078e0a03 */
[----:B------:R-:W-:Y:S01]  /*37d0*/  ISETP.GE.AND P2, PT, R71, RZ, PT ;  /* 0x000000ff4700720c */ /* 0x000fe20003f46270 */
[--C-:B------:R-:W-:Y:S01]  /*37e0*/  @!P5 IMAD.IADD R84, R84, 0x1, -R3.reuse ;  /* 0x000000015454d824 */ /* 0x100fe200078e0a03 */
[----:B------:R-:W-:Y:S01]  /*37f0*/  ISETP.GE.AND P5, PT, R65, RZ, PT ;  /* 0x000000ff4100720c */ /* 0x000fe20003fa6270 */
[--C-:B------:R-:W-:Y:S01]  /*3800*/  @!P6 IMAD.IADD R8, R8, 0x1, -R3.reuse ;  /* 0x000000010808e824 */ /* 0x100fe200078e0a03 */
[----:B------:R-:W-:Y:S01]  /*3810*/  ISETP.GE.AND P6, PT, R73, RZ, PT ;  /* 0x000000ff4900720c */ /* 0x000fe20003fc6270 */
[----:B------:R-:W-:Y:S01]  /*3820*/  @!P1 IMAD.MOV R80, RZ, RZ, -R80 ;  /* 0x000000ffff509224 */ /* 0x000fe200078e0a50 */
[C---:B------:R-:W-:Y:S01]  /*3830*/  ISETP.GT.U32.AND P1, PT, R3.reuse, R88, PT ;  /* 0x000000580300720c */ /* 0x040fe20003f24070 */
[----:B------:R-:W-:Y:S01]  /*3840*/  IMAD.SHL.U32 R6, R2, 0x200, RZ ;  /* 0x0000020002067824 */ /* 0x000fe200078e00ff */
[----:B------:R-:W-:Y:S01]  /*3850*/  ISETP.GT.U32.AND P3, PT, R3, R86, PT ;  /* 0x000000560300720c */ /* 0x000fe20003f64070 */
[--C-:B------:R-:W-:Y:S01]  /*3860*/  @!P4 IMAD.IADD R16, R16, 0x1, -R3.reuse ;  /* 0x000000011010c824 */ /* 0x100fe200078e0a03 */
[----:B------:R-:W-:Y:S01]  /*3870*/  ISETP.GE.AND P4, PT, R77, RZ, PT ;  /* 0x000000ff4d00720c */ /* 0x000fe20003f86270 */
[----:B------:R-:W-:Y:S01]  /*3880*/  @!P0 IMAD.IADD R49, R49, 0x1, -R4 ;  /* 0x0000000131318824 */ /* 0x000fe200078e0a04 */
[----:B------:R-:W-:Y:S01]  /*3890*/  ISETP.NE.AND P0, PT, R111, RZ, PT ;  /* 0x000000ff6f00720c */ /* 0x000fe20003f05270 */
[----:B------:R-:W-:Y:S01]  /*38a0*/  IMAD.MOV.U32 R67, RZ, RZ, R16 ;  /* 0x000000ffff437224 */ /* 0x000fe200078e0010 */
[----:B-1----:R-:W-:Y:S01]  /*38b0*/  LOP3.LUT R0, R5, 0x4000, R6, 0xf8, !PT ;  /* 0x0000400005007812 */ /* 0x002fe200078ef806 */
[----:B------:R-:W-:Y:S01]  /*38c0*/  @!P5 IMAD.MOV R76, RZ, RZ, -R76 ;  /* 0x000000ffff4cd224 */ /* 0x000fe200078e0a4c */
[C---:B------:R-:W-:Y:S01]  /*38d0*/  SEL R16, R72.reuse, R17, !P0 ;  /* 0x0000001148107207 */ /* 0x040fe20004000000 */
[----:B------:R-:W-:Y:S01]  /*38e0*/  @!P2 IMAD.MOV R82, RZ, RZ, -R82 ;  /* 0x000000ffff52a224 */ /* 0x000fe200078e0a52 */
[C---:B------:R-:W-:Y:S01]  /*38f0*/  SEL R17, R72.reuse, R18, !P0 ;  /* 0x0000001248117207 */ /* 0x040fe20004000000 */
[----:B------:R-:W-:Y:S01]  /*3900*/  @!P6 IMAD.MOV R84, RZ, RZ, -R84 ;  /* 0x000000ffff54e224 */ /* 0x000fe200078e0a54 */
[----:B------:R-:W-:Y:S01]  /*3910*/  SEL R18, R72, R19, !P0 ;  /* 0x0000001348127207 */ /* 0x000fe20004000000 */
[--C-:B------:R-:W-:Y:S01]  /*3920*/  @!P1 IMAD.IADD R88, R88, 0x1, -R3.reuse ;  /* 0x0000000158589824 */ /* 0x100fe200078e0a03 */
[C---:B------:R-:W-:Y:S01]  /*3930*/  ISETP.GT.U32.AND P2, PT, R3.reuse, R90, PT ;  /* 0x0000005a0300720c */ /* 0x040fe20003f44070 */
[----:B------:R-:W-:Y:S01]  /*3940*/  @!P3 IMAD.IADD R86, R86, 0x1, -R3 ;  /* 0x000000015656b824 */ /* 0x000fe200078e0a03 */
[C---:B------:R-:W-:Y:S01]  /*3950*/  ISETP.GT.U32.AND P5, PT, R3.reuse, R8, PT ;  /* 0x000000080300720c */ /* 0x040fe20003fa4070 */
[----:B------:R-:W1:Y:S01]  /*3960*/  LDC.64 R4, c[0x0][0x230] ;  /* 0x00008c00ff047b82 */ /* 0x000e620000000a00 */
[----:B------:R-:W-:Y:S01]  /*3970*/  ISETP.GT.U32.AND P6, PT, R3, R92, PT ;  /* 0x0000005c0300720c */ /* 0x000fe20003fc4070 */
[----:B------:R-:W-:Y:S01]  /*3980*/  IMAD.MOV.U32 R94, RZ, RZ, R49 ;  /* 0x000000ffff5e7224 */ /* 0x000fe200078e0031 */
[C---:B------:R-:W-:Y:S01]  /*3990*/  SEL R19, R72.reuse, R20, !P0 ;  /* 0x0000001448137207 */ /* 0x040fe20004000000 */
[----:B------:R-:W-:Y:S01]  /*39a0*/  @!P4 IMAD.MOV R67, RZ, RZ, -R67 ;  /* 0x000000ffff43c224 */ /* 0x000fe200078e0a43 */
[----:B------:R-:W-:Y:S01]  /*39b0*/  SEL R20, R72, R21, !P0 ;  /* 0x0000001548147207 */ /* 0x000fe20004000000 */
[----:B------:R-:W-:Y:S01]  /*39c0*/  STL [R1+0x54], R0 ;  /* 0x0000540001007387 */ /* 0x000fe20000100800 */
[----:B------:R-:W-:-:S02]  /*39d0*/  ISETP.GE.AND P1, PT, R79, RZ, PT ;  /* 0x000000ff4f00720c */ /* 0x000fc40003f26270 */
[----:B------:R-:W-:Y:S01]  /*39e0*/  SEL R21, R72, R22, !P0 ;  /* 0x0000001648157207 */ /* 0x000fe20004000000 */
[--C-:B------:R-:W-:Y:S01]  /*39f0*/  @!P2 IMAD.IADD R90, R90, 0x1, -R3.reuse ;  /* 0x000000015a5aa824 */ /* 0x100fe200078e0a03 */
[----:B------:R-:W-:Y:S01]  /*3a00*/  ISETP.GE.AND P3, PT, R75, RZ, PT ;  /* 0x000000ff4b00720c */ /* 0x000fe20003f66270 */
[--C-:B------:R-:W-:Y:S01]  /*3a10*/  @!P5 IMAD.IADD R8, R8, 0x1, -R3.reuse ;  /* 0x000000010808d824 */ /* 0x100fe200078e0a03 */
[----:B------:R-:W-:Y:S01]  /*3a20*/  SEL R22, R72, R23, !P0 ;  /* 0x0000001748167207 */ /* 0x000fe20004000000 */
[----:B------:R-:W-:Y:S01]  /*3a30*/  @!P6 IMAD.IADD R92, R92, 0x1, -R3 ;  /* 0x000000015c5ce824 */ /* 0x000fe200078e0a03 */
[C---:B------:R-:W-:Y:S01]  /*3a40*/  SEL R23, R72.reuse, R24, !P0 ;  /* 0x0000001848177207 */ /* 0x040fe20004000000 */
[----:B------:R-:W-:Y:S01]  /*3a50*/  IMAD.MOV.U32 R3, RZ, RZ, R8 ;  /* 0x000000ffff037224 */ /* 0x000fe200078e0008 */
[C---:B------:R-:W-:Y:S02]  /*3a60*/  SEL R24, R72.reuse, R25, !P0 ;  /* 0x0000001948187207 */ /* 0x040fe40004000000 */
[C---:B------:R-:W-:Y:S01]  /*3a70*/  SEL R25, R72.reuse, R26, !P0 ;  /* 0x0000001a48197207 */ /* 0x040fe20004000000 */
[----:B------:R-:W-:Y:S01]  /*3a80*/  @!P1 IMAD.MOV R88, RZ, RZ, -R88 ;  /* 0x000000ffff589224 */ /* 0x000fe200078e0a58 */
[----:B------:R-:W-:-:S02]  /*3a90*/  SEL R26, R72, R27, !P0 ;  /* 0x0000001b481a7207 */ /* 0x000fc40004000000 */
[C---:B------:R-:W-:Y:S01]  /*3aa0*/  SEL R27, R72.reuse, R28, !P0 ;  /* 0x0000001c481b7207 */ /* 0x040fe20004000000 */
[----:B------:R-:W-:Y:S01]  /*3ab0*/  @!P3 IMAD.MOV R86, RZ, RZ, -R86 ;  /* 0x000000ffff56b224 */ /* 0x000fe200078e0a56 */
[----:B------:R-:W-:Y:S01]  /*3ac0*/  SEL R28, R72, R29, !P0 ;  /* 0x0000001d481c7207 */ /* 0x000fe20004000000 */
[----:B-1----:R-:W-:Y:S01]  /*3ad0*/  VIADD R71, R4, 0xfffffffd ;  /* 0xfffffffd04477836 */ /* 0x002fe20000000000 */
[----:B------:R-:W-:Y:S01]  /*3ae0*/  SEL R29, R72, R30, !P0 ;  /* 0x0000001e481d7207 */ /* 0x000fe20004000000 */
[----:B------:R-:W-:Y:S01]  /*3af0*/  VIADD R252, R4, 0x3f ;  /* 0x0000003f04fc7836 */ /* 0x000fe20000000000 */
[C---:B------:R-:W-:Y:S02]  /*3b00*/  SEL R30, R72.reuse, R31, !P0 ;  /* 0x0000001f481e7207 */ /* 0x040fe40004000000 */
[C---:B------:R-:W-:Y:S02]  /*3b10*/  SEL R31, R72.reuse, R32, !P0 ;  /* 0x00000020481f7207 */ /* 0x040fe40004000000 */
[----:B------:R-:W-:Y:S01]  /*3b20*/  SEL R32, R72, R33, !P0 ;  /* 0x0000002148207207 */ /* 0x000fe20004000000 */
[----:B------:R1:W-:Y:S01]  /*3b30*/  STL [R1+0x2e8], R252 ;  /* 0x0002e8fc01007387 */ /* 0x0003e20000100800 */
[----:B------:R-:W-:-:S02]  /*3b40*/  ISETP.GE.AND P2, PT, R81, RZ, PT ;  /* 0x000000ff5100720c */ /* 0x000fc40003f46270 */
[----:B------:R-:W-:Y:S02]  /*3b50*/  ISETP.GE.AND P5, PT, R83, RZ, PT ;  /* 0x000000ff5300720c */ /* 0x000fe40003fa6270 */
[----:B------:R-:W-:Y:S02]  /*3b60*/  ISETP.GE.AND P6, PT, R63, RZ, PT ;  /* 0x000000ff3f00720c */ /* 0x000fe40003fc6270 */
[C---:B------:R-:W-:Y:S02]  /*3b70*/  SEL R33, R72.reuse, R34, !P0 ;  /* 0x0000002248217207 */ /* 0x040fe40004000000 */
[----:B------:R-:W-:Y:S02]  /*3b80*/  SEL R34, R72, R35, !P0 ;  /* 0x0000002348227207 */ /* 0x000fe40004000000 */
[----:B------:R-:W-:Y:S01]  /*3b90*/  ISETP.GE.AND P1, PT, R152, RZ, PT ;  /* 0x000000ff9800720c */ /* 0x000fe20003f26270 */
[----:B--2---:R-:W-:Y:S01]  /*3ba0*/  IMAD R152, R182, 0xd4, RZ ;  /* 0x000000d4b6987824 */ /* 0x004fe200078e02ff */
[----:B------:R-:W-:Y:S01]  /*3bb0*/  SEL R35, R72, R36, !P0 ;  /* 0x0000002448237207 */ /* 0x000fe20004000000 */
[----:B------:R-:W-:Y:S01]  /*3bc0*/  @!P2 IMAD.MOV R90, RZ, RZ, -R90 ;  /* 0x000000ffff5aa224 */ /* 0x000fe200078e0a5a */
[----:B------:R-:W-:Y:S01]  /*3bd0*/  ISETP.NE.AND P3, PT, R110, RZ, PT ;  /* 0x000000ff6e00720c */ /* 0x000fe20003f65270 */
[----:B------:R-:W-:Y:S01]  /*3be0*/  @!P5 IMAD.MOV R3, RZ, RZ, -R3 ;  /* 0x000000ffff03d224 */ /* 0x000fe200078e0a03 */
[C---:B------:R-:W-:Y:S01]  /*3bf0*/  SEL R36, R72.reuse, R37, !P0 ;  /* 0x0000002548247207 */ /* 0x040fe20004000000 */
[----:B------:R-:W-:Y:S01]  /*3c00*/  @!P6 IMAD.MOV R92, RZ, RZ, -R92 ;  /* 0x000000ffff5ce224 */ /* 0x000fe200078e0a5c */
[----:B------:R-:W-:Y:S01]  /*3c10*/  SEL R37, R72, R38, !P0 ;  /* 0x0000002648257207 */ /* 0x000fe20004000000 */
[----:B-1----:R-:W-:Y:S01]  /*3c20*/  IMAD R252, R34, UR8, RZ ;  /* 0x0000000822fc7c24 */ /* 0x002fe2000f8e02ff */
[----:B------:R-:W-:-:S02]  /*3c30*/  SEL R38, R72, R39, !P0 ;  /* 0x0000002748267207 */ /* 0x000fc40004000000 */
[C---:B------:R-:W-:Y:S01]  /*3c40*/  SEL R39, R72.reuse, R40, !P0 ;  /* 0x0000002848277207 */ /* 0x040fe20004000000 */
[----:B------:R-:W-:Y:S01]  /*3c50*/  @!P1 IMAD.MOV R94, RZ, RZ, -R94 ;  /* 0x000000ffff5e9224 */ /* 0x000fe200078e0a5e */
[----:B------:R-:W-:Y:S01]  /*3c60*/  SEL R40, R72, R41, !P0 ;  /* 0x0000002948287207 */ /* 0x000fe20004000000 */
[----:B------:R-:W-:Y:S01]  /*3c70*/  IMAD R242, R38, UR8, RZ ;  /* 0x0000000826f27c24 */ /* 0x000fe2000f8e02ff */
[C---:B------:R-:W-:Y:S02]  /*3c80*/  SEL R41, R72.reuse, R42, !P0 ;  /* 0x0000002a48297207 */ /* 0x040fe40004000000 */
[C---:B------:R-:W-:Y:S02]  /*3c90*/  SEL R42, R72.reuse, R43, !P0 ;  /* 0x0000002b482a7207 */ /* 0x040fe40004000000 */
[C---:B------:R-:W-:Y:S02]  /*3ca0*/  SEL R43, R72.reuse, R44, !P0 ;  /* 0x0000002c482b7207 */ /* 0x040fe40004000000 */
[----:B------:R-:W-:-:S02]  /*3cb0*/  SEL R44, R72, R45, !P0 ;  /* 0x0000002d482c7207 */ /* 0x000fc40004000000 */
[C---:B------:R-:W-:Y:S02]  /*3cc0*/  SEL R45, R72.reuse, R46, !P0 ;  /* 0x0000002e482d7207 */ /* 0x040fe40004000000 */
[C---:B------:R-:W-:Y:S02]  /*3cd0*/  SEL R46, R72.reuse, R47, !P0 ;  /* 0x0000002f482e7207 */ /* 0x040fe40004000000 */
[C---:B------:R-:W-:Y:S02]  /*3ce0*/  SEL R47, R72.reuse, R48, !P0 ;  /* 0x00000030482f7207 */ /* 0x040fe40004000000 */
[C---:B------:R-:W-:Y:S02]  /*3cf0*/  SEL R48, R72.reuse, R50, !P0 ;  /* 0x0000003248307207 */ /* 0x040fe40004000000 */
[C---:B------:R-:W-:Y:S02]  /*3d00*/  SEL R49, R72.reuse, R52, !P0 ;  /* 0x0000003448317207 */ /* 0x040fe40004000000 */
[----:B------:R-:W-:-:S02]  /*3d10*/  SEL R50, R72, R54, !P0 ;  /* 0x0000003648327207 */ /* 0x000fc40004000000 */
[C---:B------:R-:W-:Y:S02]  /*3d20*/  SEL R51, R72.reuse, R56, !P0 ;  /* 0x0000003848337207 */ /* 0x040fe40004000000 */
[C---:B------:R-:W-:Y:S02]  /*3d30*/  SEL R52, R72.reuse, R58, !P0 ;  /* 0x0000003a48347207 */ /* 0x040fe40004000000 */
[----:B------:R-:W-:Y:S02]  /*3d40*/  @!P3 LOP3.LUT R94, RZ, R110, RZ, 0x33, !PT ;  /* 0x0000006eff5eb212 */ /* 0x000fe400078e33ff */
[C---:B------:R-:W-:Y:S02]  /*3d50*/  SEL R8, R72.reuse, R9, !P0 ;  /* 0x0000000948087207 */ /* 0x040fe40004000000 */
[----:B------:R-:W-:Y:S01]  /*3d60*/  SEL R53, R72, R60, !P0 ;  /* 0x0000003c48357207 */ /* 0x000fe20004000000 */
[----:B------:R-:W-:Y:S01]  /*3d70*/  IMAD R208, R94, R5, RZ ;  /* 0x000000055ed07224 */ /* 0x000fe200078e02ff */
[----:B------:R-:W-:Y:S01]  /*3d80*/  SEL R54, R72, R62, !P0 ;  /* 0x0000003e48367207 */ /* 0x000fe20004000000 */
[----:B------:R-:W-:Y:S01]  /*3d90*/  IMAD R250, R8, UR8, RZ ;  /* 0x0000000808fa7c24 */ /* 0x000fe2000f8e02ff */
[C---:B------:R-:W-:Y:S01]  /*3da0*/  SEL R55, R72.reuse, R64, !P0 ;  /* 0x0000004048377207 */ /* 0x040fe20004000000 */
[----:B------:R-:W-:Y:S01]  /*3db0*/  IMAD R5, R39, UR8, RZ ;  /* 0x0000000827057c24 */ /* 0x000fe2000f8e02ff */
[----:B------:R-:W-:Y:S01]  /*3dc0*/  SEL R56, R72, R66, !P0 ;  /* 0x0000004248387207 */ /* 0x000fe20004000000 */
[----:B------:R-:W-:Y:S01]  /*3dd0*/  IMAD R8, R52, UR8, RZ ;  /* 0x0000000834087c24 */ /* 0x000fe2000f8e02ff */
[C---:B------:R-:W-:Y:S01]  /*3de0*/  SEL R57, R72.reuse, R68, !P0 ;  /* 0x0000004448397207 */ /* 0x040fe20004000000 */
[----:B------:R-:W-:Y:S01]  /*3df0*/  IMAD R241, R53, UR8, RZ ;  /* 0x0000000835f17c24 */ /* 0x000fe2000f8e02ff */
[----:B------:R-:W-:Y:S01]  /*3e00*/  SEL R58, R72, R70, !P0 ;  /* 0x00000046483a7207 */ /* 0x000fe20004000000 */
[----:B------:R-:W-:Y:S01]  /*3e10*/  IMAD R240, R54, UR8, RZ ;  /* 0x0000000836f07c24 */ /* 0x000fe2000f8e02ff */
[----:B------:R-:W-:Y:S01]  /*3e20*/  SEL R9, R72, R10, !P0 ;  /* 0x0000000a48097207 */ /* 0x000fe20004000000 */
[----:B------:R-:W-:Y:S01]  /*3e30*/  VIADD R10, R4, 0xfffffffe ;  /* 0xfffffffe040a7836 */ /* 0x000fe20000000000 */
        /* <DEDUP_REMOVED lines=8> */
[----:B------:R-:W-:-:S02]  /*3ec0*/  SEL R15, R72, R15, !P0 ;  /* 0x0000000f480f7207 */ /* 0x000fc40004000000 */
[C---:B------:R-:W-:Y:S02]  /*3ed0*/  SEL R59, R72.reuse, R59, !P0 ;  /* 0x0000003b483b7207 */ /* 0x040fe40004000000 */
[C---:B------:R-:W-:Y:S02]  /*3ee0*/  SEL R60, R72.reuse, R74, !P0 ;  /* 0x0000004a483c7207 */ /* 0x040fe40004000000 */
        /* <DEDUP_REMOVED lines=19> */
[----:B------:R-:W-:Y:S01]  /*4020*/  VIADD R3, R4, 0xffffffff ;  /* 0xffffffff04037836 */ /* 0x000fe20000000000 */
[----:B------:R-:W-:Y:S01]  /*4030*/  SEL R6, R72, R92, !P0 ;  /* 0x0000005c48067207 */ /* 0x000fe20004000000 */
[----:B------:R-:W-:Y:S01]  /*4040*/  IMAD R210, R68, UR8, RZ ;  /* 0x0000000844d27c24 */ /* 0x000fe2000f8e02ff */
[----:B------:R-:W-:Y:S01]  /*4050*/  SEL R7, R72, R7, !P0 ;  /* 0x0000000748077207 */ /* 0x000fe20004000000 */
[----:B------:R-:W-:Y:S01]  /*4060*/  VIADD R72, R4, 0xfffffffc ;  /* 0xfffffffc04487836 */ /* 0x000fe20000000000 */
[----:B------:R-:W-:Y:S01]  /*4070*/  LOP3.LUT R0, R2, 0x3f, RZ, 0xc0, !PT ;  /* 0x0000003f02007812 */ /* 0x000fe200078ec0ff */
[----:B------:R-:W-:Y:S01]  /*4080*/  VIADD R4, R4, 0xfffffffb ;  /* 0xfffffffb04047836 */ /* 0x000fe20000000000 */
[----:B------:R-:W-:Y:S01]  /*4090*/  ISETP.GE.U32.AND P0, PT, R3, 0x7fffffc0, PT ;  /* 0x7fffffc00300780c */ /* 0x000fe20003f06070 */
[----:B------:R-:W-:Y:S01]  /*40a0*/  IMAD R2, R182, 0x18, RZ ;  /* 0x00000018b6027824 */ /* 0x000fe200078e02ff */
[----:B------:R-:W-:Y:S01]  /*40b0*/  ISETP.GE.U32.AND P6, PT, R10, 0x7fffffbf, PT ;  /* 0x7fffffbf0a00780c */ /* 0x000fe20003fc6070 */
[----:B------:R-:W-:Y:S01]  /*40c0*/  IMAD R3, R182, 0x16, RZ ;  /* 0x00000016b6037824 */ /* 0x000fe200078e02ff */
[----:B------:R1:W-:Y:S01]  /*40d0*/  STL [R1+0x2ec], R4 ;  /* 0x0002ec0401007387 */ /* 0x0003e20000100800 */
[----:B------:R-:W-:Y:S01]  /*40e0*/  IMAD R0, R0, R183, RZ ;  /* 0x000000b700007224 */ /* 0x000fe200078e02ff */
[----:B------:R-:W-:Y:S01]  /*40f0*/  ISETP.GE.U32.AND P4, PT, R72, 0x7fffffbd, PT ;  /* 0x7fffffbd4800780c */ /* 0x000fe20003f86070 */
[----:B------:R-:W-:Y:S01]  /*4100*/  IMAD R209, R69, UR8, RZ ;  /* 0x0000000845d17c24 */ /* 0x000fe2000f8e02ff */
[----:B------:R-:W-:Y:S01]  /*4110*/  STL [R1+0x164], R208 ;  /* 0x000164d001007387 */ /* 0x000fe20000100800 */
[----:B------:R-:W-:Y:S01]  /*4120*/  IMAD R6, R6, UR8, RZ ;  /* 0x0000000806067c24 */ /* 0x000fe2000f8e02ff */
[----:B------:R-:W-:-:S02]  /*4130*/  ISETP.GE.U32.AND P5, PT, R71, 0x7fffffbe, PT ;  /* 0x7fffffbe4700780c */ /* 0x000fc40003fa6070 */
[----:B------:R2:W-:Y:S01]  /*4140*/  STL [R1+0x2f0], R208 ;  /* 0x0002f0d001007387 */ /* 0x0005e20000100800 */
[----:B-1----:R-:W-:-:S03]  /*4150*/  IMAD R4, R33, UR8, RZ ;  /* 0x0000000821047c24 */ /* 0x002fc6000f8e02ff */
[----:B------:R-:W-:Y:S04]  /*4160*/  STL [R1+0x58], R197 ;  /* 0x000058c501007387 */ /* 0x000fe80000100800 */
[----:B------:R1:W-:Y:S01]  /*4170*/  STL [R1+0x2f4], R197 ;  /* 0x0002f4c501007387 */ /* 0x0003e20000100800 */
[----:B--2---:R-:W-:-:S03]  /*4180*/  IMAD R208, R32, UR8, RZ ;  /* 0x0000000820d07c24 */ /* 0x004fc6000f8e02ff */
[----:B------:R-:W-:Y:S04]  /*4190*/  STL [R1+0x258], R207 ;  /* 0x000258cf01007387 */ /* 0x000fe80000100800 */
        /* <DEDUP_REMOVED lines=14> */
[----:B------:R1:W-:Y:S04]  /*4280*/  STL [R1+0x308], R195 ;  /* 0x000308c301007387 */ /* 0x0003e80000100800 */
[----:B------:R-:W-:Y:S01]  /*4290*/  STL [R1+0x18c], R157 ;  /* 0x00018c9d01007387 */ /* 0x000fe20000100800 */
[----:B--2---:R-:W-:-:S03]  /*42a0*/  IMAD R2, R182, 0x34, RZ ;  /* 0x00000034b6027824 */ /* 0x004fc600078e02ff */
        /* <DEDUP_REMOVED lines=11> */
[----:B------:R-:W-:Y:S01]  /*4360*/  STL [R1+0x240], R192 ;  /* 0x000240c001007387 */ /* 0x000fe20000100800 */
[----:B------:R-:W-:-:S03]  /*4370*/  IMAD R23, R40, UR8, RZ ;  /* 0x0000000828177c24 */ /* 0x000fc6000f8e02ff */
[----:B------:R2:W-:Y:S01]  /*4380*/  STL [R1+0x31c], R192 ;  /* 0x00031cc001007387 */ /* 0x0005e20000100800 */
[----:B-1----:R-:W-:-:S03]  /*4390*/  IMAD R193, R22, UR8, RZ ;  /* 0x0000000816c17c24 */ /* 0x002fc6000f8e02ff */
[----:B------:R-:W-:Y:S01]  /*43a0*/  STL [R1+0x180], R215 ;  /* 0x000180d701007387 */ /* 0x000fe20000100800 */
[----:B------:R-:W-:-:S03]  /*43b0*/  IMAD R22, R41, UR8, RZ ;  /* 0x0000000829167c24 */ /* 0x000fc6000f8e02ff */
[----:B------:R1:W-:Y:S01]  /*43c0*/  STL [R1+0x328], R215 ;  /* 0x000328d701007387 */ /* 0x0003e20000100800 */
[----:B--2---:R-:W-:-:S03]  /*43d0*/  IMAD R192, R21, UR8, RZ ;  /* 0x0000000815c07c24 */ /* 0x004fc6000f8e02ff */
[----:B------:R-:W-:Y:S01]  /*43e0*/  STL [R1+0x23c], R191 ;  /* 0x00023cbf01007387 */ /* 0x000fe20000100800 */
[----:B------:R-:W-:-:S03]  /*43f0*/  IMAD R21, R42, UR8, RZ ;  /* 0x000000082a157c24 */ /* 0x000fc6000f8e02ff */
[----:B------:R-:W-:Y:S01]  /*4400*/  STL [R1+0x238], R190 ;  /* 0x000238be01007387 */ /* 0x000fe20000100800 */
[----:B-1----:R-:W-:-:S03]  /*4410*/  IMAD R215, R20, UR8, RZ ;  /* 0x0000000814d77c24 */ /* 0x002fc6000f8e02ff */
[----:B------:R-:W-:Y:S01]  /*4420*/  STL.64 [R1+0x320], R190 ;  /* 0x000320be01007387 */ /* 0x000fe20000100a00 */
[----:B------:R-:W-:-:S03]  /*4430*/  IMAD R20, R43, UR8, RZ ;  /* 0x000000082b147c24 */ /* 0x000fc6000f8e02ff */
[----:B------:R-:W-:Y:S04]  /*4440*/  STL [R1+0x17c], R199 ;  /* 0x00017cc701007387 */ /* 0x000fe80000100800 */
[----:B------:R1:W-:Y:S04]  /*4450*/  STL [R1+0x338], R199 ;  /* 0x000338c701007387 */ /* 0x0003e80000100800 */
[----:B------:R-:W-:Y:S04]  /*4460*/  STL [R1+0x178], R181 ;  /* 0x000178b501007387 */ /* 0x000fe80000100800 */
[----:B------:R2:W-:Y:S01]  /*4470*/  STL [R1+0x33c], R181 ;  /* 0x00033cb501007387 */ /* 0x0005e20000100800 */
[----:B-1----:R-:W-:-:S03]  /*4480*/  IMAD R199, R19, UR8, RZ ;  /* 0x0000000813c77c24 */ /* 0x002fc6000f8e02ff */
[----:B------:R1:W-:Y:S01]  /*4490*/  STL [R1+0x170], R2 ;  /* 0x0001700201007387 */ /* 0x0003e20000100800 */
[----:B------:R-:W-:-:S03]  /*44a0*/  IMAD R19, R36, UR8, RZ ;  /* 0x0000000824137c24 */ /* 0x000fc6000f8e02ff */
[----:B------:R-:W-:Y:S01]  /*44b0*/  STL [R1+0x234], R178 ;  /* 0x000234b201007387 */ /* 0x000fe20000100800 */
[----:B--2---:R-:W-:-:S03]  /*44c0*/  IMAD R181, R18, UR8, RZ ;  /* 0x0000000812b57c24 */ /* 0x004fc6000f8e02ff */
[----:B------:R2:W-:Y:S01]  /*44d0*/  STL [R1+0x340], R178 ;  /* 0x000340b201007387 */ /* 0x0005e20000100800 */
[----:B------:R-:W-:Y:S02]  /*44e0*/  IMAD R18, R37, UR8, RZ ;  /* 0x0000000825127c24 */ /* 0x000fe4000f8e02ff */
[----:B-1----:R-:W-:Y:S01]  /*44f0*/  IMAD R2, R182, 0x15, RZ ;  /* 0x00000015b6027824 */ /* 0x002fe200078e02ff */
[----:B------:R-:W-:Y:S04]  /*4500*/  STL [R1+0x174], R165 ;  /* 0x000174a501007387 */ /* 0x000fe80000100800 */
[----:B------:R1:W-:Y:S01]  /*4510*/  STL [R1+0x344], R165 ;  /* 0x000344a501007387 */ /* 0x0003e20000100800 */
[----:B--2---:R-:W-:-:S03]  /*4520*/  IMAD R178, R17, UR8, RZ ;  /* 0x0000000811b27c24 */ /* 0x004fc6000f8e02ff */
[----:B------:R-:W-:Y:S01]  /*4530*/  STL [R1+0x230], R177 ;  /* 0x000230b101007387 */ /* 0x000fe20000100800 */
[----:B------:R-:W-:-:S03]  /*4540*/  IMAD R17, R44, UR8, RZ ;  /* 0x000000082c117c24 */ /* 0x000fc6000f8e02ff */
[----:B------:R-:W-:Y:S01]  /*4550*/  STL [R1+0x16c], R248 ;  /* 0x00016cf801007387 */ /* 0x000fe20000100800 */
[----:B-1----:R-:W-:-:S03]  /*4560*/  IMAD R165, R16, UR8, RZ ;  /* 0x0000000810a57c24 */ /* 0x002fc6000f8e02ff */
[----:B------:R1:W-:Y:S01]  /*4570*/  STL [R1+0x348], R248 ;  /* 0x000348f801007387 */ /* 0x0003e20000100800 */
[----:B------:R-:W-:-:S03]  /*4580*/  IMAD R16, R45, UR8, RZ ;  /* 0x000000082d107c24 */ /* 0x000fc6000f8e02ff */
[----:B------:R-:W-:Y:S04]  /*4590*/  STL [R1+0x22c], R175 ;  /* 0x00022caf01007387 */ /* 0x000fe80000100800 */
[----:B------:R2:W-:Y:S01]  /*45a0*/  STL [R1+0x34c], R175 ;  /* 0x00034caf01007387 */ /* 0x0005e20000100800 */
[----:B-1----:R-:W-:-:S03]  /*45b0*/  IMAD R248, R15, UR8, RZ ;  /* 0x000000080ff87c24 */ /* 0x002fc6000f8e02ff */
[----:B------:R-:W-:Y:S01]  /*45c0*/  STL.64 [R1+0x330], R176 ;  /* 0x000330b001007387 */ /* 0x000fe20000100a00 */
[----:B------:R-:W-:-:S03]  /*45d0*/  IMAD R15, R46, UR8, RZ ;  /* 0x000000082e0f7c24 */ /* 0x000fc6000f8e02ff */
[----:B------:R-:W-:Y:S01]  /*45e0*/  STL [R1+0x228], R173 ;  /* 0x000228ad01007387 */ /* 0x000fe20000100800 */
[----:B--2---:R-:W-:-:S03]  /*45f0*/  IMAD R175, R14, UR8, RZ ;  /* 0x000000080eaf7c24 */ /* 0x004fc6000f8e02ff */
[----:B------:R1:W-:Y:S01]  /*4600*/  STL [R1+0x350], R173 ;  /* 0x000350ad01007387 */ /* 0x0003e20000100800 */
[----:B------:R-:W-:-:S03]  /*4610*/  IMAD R14, R47, UR8, RZ ;  /* 0x000000082f0e7c24 */ /* 0x000fc6000f8e02ff */
[----:B------:R-:W-:Y:S04]  /*4620*/  STL [R1+0x168], R244 ;  /* 0x000168f401007387 */ /* 0x000fe80000100800 */
[----:B------:R2:W-:Y:S01]  /*4630*/  STL [R1+0x354], R244 ;  /* 0x000354f401007387 */ /* 0x0005e20000100800 */
[----:B-1----:R-:W-:-:S03]  /*4640*/  IMAD R173, R13, UR8, RZ ;  /* 0x000000080dad7c24 */ /* 0x002fc6000f8e02ff */
[----:B------:R-:W-:Y:S01]  /*4650*/  STL [R1+0x224], R163 ;  /* 0x000224a301007387 */ /* 0x000fe20000100800 */
[----:B------:R-:W-:-:S03]  /*4660*/  IMAD R13, R48, UR8, RZ ;  /* 0x00000008300d7c24 */ /* 0x000fc6000f8e02ff */
[----:B------:R1:W-:Y:S01]  /*4670*/  STL [R1+0x358], R163 ;  /* 0x000358a301007387 */ /* 0x0003e20000100800 */
[----:B--2---:R-:W-:-:S03]  /*4680*/  IMAD R244, R12, UR8, RZ ;  /* 0x000000080cf47c24 */ /* 0x004fc6000f8e02ff */
[----:B------:R2:W-:Y:S01]  /*4690*/  STL [R1+0x35c], R174 ;  /* 0x00035cae01007387 */ /* 0x0005e20000100800 */
[----:B------:R-:W-:-:S03]  /*46a0*/  IMAD R12, R49, UR8, RZ ;  /* 0x00000008310c7c24 */ /* 0x000fc6000f8e02ff */
[----:B------:R-:W-:Y:S01]  /*46b0*/  STL [R1+0x220], R161 ;  /* 0x000220a101007387 */ /* 0x000fe20000100800 */
[----:B-1----:R-:W-:-:S03]  /*46c0*/  IMAD R163, R11, UR8, RZ ;  /* 0x000000080ba37c24 */ /* 0x002fc6000f8e02ff */
[----:B------:R-:W-:Y:S01]  /*46d0*/  STL [R1+0x21c], R159 ;  /* 0x00021c9f01007387 */ /* 0x000fe20000100800 */
[----:B------:R-:W-:Y:S02]  /*46e0*/  IMAD R11, R50, UR8, RZ ;  /* 0x00000008320b7c24 */ /* 0x000fe4000f8e02ff */
[----:B--2---:R-:W-:Y:S01]  /*46f0*/  IMAD R174, R9, UR8, RZ ;  /* 0x0000000809ae7c24 */ /* 0x004fe2000f8e02ff */
[----:B------:R1:W-:Y:S01]  /*4700*/  STL [R1+0x218], R2 ;  /* 0x0002180201007387 */ /* 0x0003e20000100800 */
[----:B------:R-:W-:-:S03]  /*4710*/  IMAD R9, R51, UR8, RZ ;  /* 0x0000000833097c24 */ /* 0x000fc6000f8e02ff */
[----:B------:R2:W-:Y:S01]  /*4720*/  STL [R1+0x214], R3 ;  /* 0x0002140301007387 */ /* 0x0005e20000100800 */
[C---:B-1----:R-:W-:Y:S02]  /*4730*/  IMAD R2, R182.reuse, 0x17, RZ ;  /* 0x00000017b6027824 */ /* 0x042fe400078e02ff */
[----:B--2---:R-:W-:-:S03]  /*4740*/  IMAD R3, R182, 0x1a, RZ ;  /* 0x0000001ab6037824 */ /* 0x004fc600078e02ff */
[----:B------:R1:W-:Y:S02]  /*4750*/  STL [R1+0x210], R2 ;  /* 0x0002100201007387 */ /* 0x0003e40000100800 */
[----:B-1----:R-:W-:-:S05]  /*4760*/  IMAD R2, R182, 0x19, RZ ;  /* 0x00000019b6027824 */ /* 0x002fca00078e02ff */
[----:B------:R1:W-:Y:S04]  /*4770*/  STL [R1+0x20c], R2 ;  /* 0x00020c0201007387 */ /* 0x0003e80000100800 */
[----:B------:R2:W-:Y:S01]  /*4780*/  STL [R1+0x208], R3 ;  /* 0x0002080301007387 */ /* 0x0005e20000100800 */
[C---:B-1----:R-:W-:Y:S02]  /*4790*/  IMAD R2, R182.reuse, 0x1b, RZ ;  /* 0x0000001bb6027824 */ /* 0x042fe400078e02ff */
[----:B--2---:R-:W-:-:S03]  /*47a0*/  IMAD R3, R182, 0x35, RZ ;  /* 0x00000035b6037824 */ /* 0x004fc600078e02ff */
[----:B------:R1:W-:Y:S04]  /*47b0*/  STL [R1+0x204], R2 ;  /* 0x0002040201007387 */ /* 0x0003e80000100800 */
[----:B------:R-:W-:Y:S04]  /*47c0*/  STL [R1+0x200], R236 ;  /* 0x000200ec01007387 */ /* 0x000fe80000100800 */
[----:B------:R-:W-:Y:S01]  /*47d0*/  STL [R1+0x1fc], R235 ;  /* 0x0001fceb01007387 */ /* 0x000fe20000100800 */
[----:B-1----:R-:W-:-:S03]  /*47e0*/  IMAD R2, R182, 0x33, RZ ;  /* 0x00000033b6027824 */ /* 0x002fc600078e02ff */
[----:B------:R-:W-:Y:S04]  /*47f0*/  STL [R1+0x1f8], R233 ;  /* 0x0001f8e901007387 */ /* 0x000fe80000100800 */
        /* <DEDUP_REMOVED lines=15> */
[----:B------:R1:W-:Y:S04]  /*48f0*/  STL [R1+0x1b8], R2 ;  /* 0x0001b80201007387 */ /* 0x0003e80000100800 */
[----:B------:R-:W-:Y:S01]  /*4900*/  STL [R1+0x1b4], R3 ;  /* 0x0001b40301007387 */ /* 0x000fe20000100800 */
[----:B-1----:R-:W-:-:S05]  /*4910*/  IMAD R2, R182, 0x36, RZ ;  /* 0x00000036b6027824 */ /* 0x002fca00078e02ff */
[----:B------:R1:W-:Y:S04]  /*4920*/  STL [R1+0x1b0], R2 ;  /* 0x0001b00201007387 */ /* 0x0003e80000100800 */
[----:B------:R2:W-:Y:S04]  /*4930*/  STL [R1+0x2ac], R183 ;  /* 0x0002acb701007387 */ /* 0x0005e80000100800 */
[----:B------:R-:W-:Y:S01]  /*4940*/  STL [R1+0x1ac], R249 ;  /* 0x0001acf901007387 */ /* 0x000fe20000100800 */
[----:B-1----:R-:W-:-:S03]  /*4950*/  IMAD.SHL.U32 R2, R0, 0x4, RZ ;  /* 0x0000000400027824 */ /* 0x002fc600078e00ff */
[----:B------:R1:W-:Y:S01]  /*4960*/  STL [R1+0x64], R0 ;  /* 0x0000640001007387 */ /* 0x0003e20000100800 */
[----:B--2---:R-:W-:Y:S01]  /*4970*/  IMAD R183, R70, UR8, RZ ;  /* 0x0000000846b77c24 */ /* 0x004fe2000f8e02ff */
[----:B------:R-:W-:Y:S02]  /*4980*/  IADD3 R10, P1, R2, UR6, RZ ;  /* 0x00000006020a7c10 */ /* 0x000fe4000ff3e0ff */
[----:B------:R-:W-:Y:S02]  /*4990*/  STL [R1+0x1a8], R247 ;  /* 0x0001a8f701007387 */ /* 0x000fe40000100800 */
[----:B------:R-:W-:Y:S02]  /*49a0*/  LEA.HI.X.SX32 R3, R0, UR7, 0x2, P1 ;  /* 0x0000000700037c11 */ /* 0x000fe400088f16ff */
[----:B------:R-:W-:Y:S01]  /*49b0*/  STL [R1+0x1a4], R246 ;  /* 0x0001a4f601007387 */ /* 0x000fe20000100800 */
[-C--:B------:R-:W-:Y:S01]  /*49c0*/  LEA R190, P1, R250, R10.reuse, 0x2 ;  /* 0x0000000afabe7211 */ /* 0x080fe200078210ff */
[----:B-1----:R-:W-:Y:S01]  /*49d0*/  IMAD R0, R35, UR8, RZ ;  /* 0x0000000823007c24 */ /* 0x002fe2000f8e02ff */
[----:B------:R-:W-:Y:S01]  /*49e0*/  LEA R176, P3, R174, R10, 0x2 ;  /* 0x0000000aaeb07211 */ /* 0x000fe200078610ff */
[----:B------:R1:W-:Y:S01]  /*49f0*/  STL [R1+0x2a8], R2 ;  /* 0x0002a80201007387 */ /* 0x0003e20000100800 */
[----:B------:R-:W-:-:S02]  /*4a00*/  LEA.HI.X.SX32 R191, R250, R3, 0x2, P1 ;  /* 0x00000003fabf7211 */ /* 0x000fc400008f16ff */
[----:B------:R-:W-:Y:S01]  /*4a10*/  LEA.HI.X.SX32 R177, R174, R3, 0x2, P3 ;  /* 0x00000003aeb17211 */ /* 0x000fe200018f16ff */
[----:B------:R-:W-:Y:S04]  /*4a20*/  STL [R1+0x1a0], R245 ;  /* 0x0001a0f501007387 */ /* 0x000fe80000100800 */
[----:B------:R-:W-:Y:S01]  /*4a30*/  STL [R1+0x19c], R243 ;  /* 0x00019cf301007387 */ /* 0x000fe20000100800 */
[----:B-1----:R-:W-:-:S03]  /*4a40*/  IMAD R2, R7, UR8, RZ ;  /* 0x0000000807027c24 */ /* 0x002fc6000f8e02ff */
[----:B------:R1:W-:Y:S04]  /*4a50*/  STL [R1+0x270], R250 ;  /* 0x000270fa01007387 */ /* 0x0003e80000100800 */
[----:B------:R2:W-:Y:S04]  /*4a60*/  STL [R1+0x26c], R174 ;  /* 0x00026cae01007387 */ /* 0x0005e80000100800 */
[----:B------:R-:W-:Y:S01]  /*4a70*/  STL [R1+0x268], R163 ;  /* 0x000268a301007387 */ /* 0x000fe20000100800 */
[----:B-1----:R-:W-:-:S03]  /*4a80*/  LEA R250, P2, R244, R10, 0x2 ;  /* 0x0000000af4fa7211 */ /* 0x002fc600078410ff */
        /* <DEDUP_REMOVED lines=60> */
[----:B------:R1:W-:Y:S01]  /*4e50*/  STL.64 [R1+0x70], R190 ;  /* 0x000070be01007387 */ /* 0x0003e20000100a00 */
[----:B------:R-:W-:-:S03]  /*4e60*/  LEA.HI.X.SX32 R251, R244, R3, 0x2, P2 ;  /* 0x00000003f4fb7211 */ /* 0x000fc600010f16ff */
[----:B------:R-:W-:Y:S04]  /*4e70*/  STL [R1+0x78], R2 ;  /* 0x0000780201007387 */ /* 0x000fe80000100800 */
[----:B--2---:R-:W2:Y:S01]  /*4e80*/  LDL.LU R174, [R1+0x35c] ;  /* 0x00035c0001ae7983 */ /* 0x004ea20000300800 */
[----:B-1----:R-:W-:-:S03]  /*4e90*/  LEA R190, P1, R163, R10, 0x2 ;  /* 0x0000000aa3be7211 */ /* 0x002fc600078210ff */
[----:B------:R1:W-:Y:S01]  /*4ea0*/  STL.64 [R1+0x68], R176 ;  /* 0x000068b001007387 */ /* 0x0003e20000100a00 */
[----:B------:R-:W-:-:S03]  /*4eb0*/  LEA.HI.X.SX32 R191, R163, R3, 0x2, P1 ;  /* 0x00000003a3bf7211 */ /* 0x000fc600008f16ff */
[----:B------:R-:W3:Y:S04]  /*4ec0*/  LDL.LU R163, [R1+0x358] ;  /* 0x0003580001a37983 */ /* 0x000ee80000300800 */
[----:B------:R4:W-:Y:S01]  /*4ed0*/  STL.64 [R1+0x48], R190 ;  /* 0x000048be01007387 */ /* 0x0009e20000100a00 */
[----:B-1----:R-:W-:-:S03]  /*4ee0*/  LEA R176, P3, R173, R10, 0x2 ;  /* 0x0000000aadb07211 */ /* 0x002fc600078610ff */
[----:B------:R-:W2:Y:S01]  /*4ef0*/  LDL.LU R244, [R1+0x354] ;  /* 0x0003540001f47983 */ /* 0x000ea20000300800 */
[----:B------:R-:W-:-:S03]  /*4f00*/  LEA.HI.X.SX32 R177, R173, R3, 0x2, P3 ;  /* 0x00000003adb17211 */ /* 0x000fc600018f16ff */
[----:B------:R1:W-:Y:S01]  /*4f10*/  STL.64 [R1+0x40], R250 ;  /* 0x000040fa01007387 */ /* 0x0003e20000100a00 */
[----:B----4-:R-:W-:-:S03]  /*4f20*/  LEA R190, P1, R175, R10, 0x2 ;  /* 0x0000000aafbe7211 */ /* 0x010fc600078210ff */
[----:B------:R-:W4:Y:S01]  /*4f30*/  LDL.LU R173, [R1+0x350] ;  /* 0x0003500001ad7983 */ /* 0x000f220000300800 */
[-C--:B------:R-:W-:Y:S02]  /*4f40*/  LEA.HI.X.SX32 R191, R175, R3.reuse, 0x2, P1 ;  /* 0x00000003afbf7211 */ /* 0x080fe400008f16ff */
[CC--:B-1----:R-:W-:Y:S01]  /*4f50*/  LEA R250, P2, R248.reuse, R10.reuse, 0x2 ;  /* 0x0000000af8fa7211 */ /* 0x0c2fe200078410ff */
[----:B------:R1:W-:Y:S03]  /*4f60*/  STL.64 [R1+0x38], R176 ;  /* 0x000038b001007387 */ /* 0x0003e60000100a00 */
[----:B------:R-:W-:Y:S01]  /*4f70*/  LEA.HI.X.SX32 R251, R248, R3, 0x2, P2 ;  /* 0x00000003f8fb7211 */ /* 0x000fe200010f16ff */
[----:B------:R-:W3:Y:S04]  /*4f80*/  LDL.LU R175, [R1+0x34c] ;  /* 0x00034c0001af7983 */ /* 0x000ee80000300800 */
[----:B------:R1:W-:Y:S02]  /*4f90*/  STL.64 [R1+0x30], R190 ;  /* 0x000030be01007387 */ /* 0x0003e40000100a00 */
[----:B-1----:R-:W-:-:S02]  /*4fa0*/  LEA R176, P3, R165, R10, 0x2 ;  /* 0x0000000aa5b07211 */ /* 0x002fc400078610ff */
[----:B------:R-:W4:Y:S02]  /*4fb0*/  LDL.LU R248, [R1+0x348] ;  /* 0x0003480001f87983 */ /* 0x000f240000300800 */
[----:B------:R-:W-:Y:S02]  /*4fc0*/  LEA.HI.X.SX32 R177, R165, R3, 0x2, P3 ;  /* 0x00000003a5b17211 */ /* 0x000fe400018f16ff */
[----:B------:R1:W-:Y:S01]  /*4fd0*/  STL.64 [R1+0x28], R250 ;  /* 0x000028fa01007387 */ /* 0x0003e20000100a00 */
[----:B------:R-:W-:-:S03]  /*4fe0*/  LEA R190, P1, R178, R10, 0x2 ;  /* 0x0000000ab2be7211 */ /* 0x000fc600078210ff */
[----:B------:R-:W2:Y:S01]  /*4ff0*/  LDL.LU R165, [R1+0x344] ;  /* 0x0003440001a57983 */ /* 0x000ea20000300800 */
[----:B------:R-:W-:-:S03]  /*5000*/  LEA.HI.X.SX32 R191, R178, R3, 0x2, P1 ;  /* 0x00000003b2bf7211 */ /* 0x000fc600008f16ff */
[----:B------:R1:W-:Y:S02]  /*5010*/  STL.64 [R1+0x20], R176 ;  /* 0x000020b001007387 */ /* 0x0003e40000100a00 */
[CC--:B-1----:R-:W-:Y:S02]  /*5020*/  LEA R250, P2, R181.reuse, R10.reuse, 0x2 ;  /* 0x0000000ab5fa7211 */ /* 0x0c2fe400078410ff */
[----:B------:R-:W3:Y:S02]  /*5030*/  LDL.LU R178, [R1+0x340] ;  /* 0x0003400001b27983 */ /* 0x000ee40000300800 */
[----:B------:R-:W-:Y:S02]  /*5040*/  LEA.HI.X.SX32 R251, R181, R3, 0x2, P2 ;  /* 0x00000003b5fb7211 */ /* 0x000fe400010f16ff */
[----:B------:R1:W-:Y:S01]  /*5050*/  STL.64 [R1+0x18], R190 ;  /* 0x000018be01007387 */ /* 0x0003e20000100a00 */
[----:B------:R-:W-:-:S03]  /*5060*/  LEA R176, P3, R199, R10, 0x2 ;  /* 0x0000000ac7b07211 */ /* 0x000fc600078610ff */
[----:B------:R-:W4:Y:S01]  /*5070*/  LDL.LU R181, [R1+0x33c] ;  /* 0x00033c0001b57983 */ /* 0x000f220000300800 */
[----:B------:R-:W-:-:S03]  /*5080*/  LEA.HI.X.SX32 R177, R199, R3, 0x2, P3 ;  /* 0x00000003c7b17211 */ /* 0x000fc600018f16ff */
[----:B------:R1:W-:Y:S02]  /*5090*/  STL.64 [R1+0x10], R250 ;  /* 0x000010fa01007387 */ /* 0x0003e40000100a00 */
[-C--:B-1----:R-:W-:Y:S02]  /*50a0*/  LEA R190, P1, R215, R10.reuse, 0x2 ;  /* 0x0000000ad7be7211 */ /* 0x082fe400078210ff */
[----:B------:R-:W3:Y:S01]  /*50b0*/  LDL.LU R199, [R1+0x338] ;  /* 0x0003380001c77983 */ /* 0x000ee20000300800 */
[-C--:B------:R-:W-:Y:S02]  /*50c0*/  LEA R84, P3, R193, R10.reuse, 0x2 ;  /* 0x0000000ac1547211 */ /* 0x080fe400078610ff */
[-C--:B------:R-:W-:Y:S02]  /*50d0*/  LEA.HI.X.SX32 R191, R215, R3.reuse, 0x2, P1 ;  /* 0x00000003d7bf7211 */ /* 0x080fe400008f16ff */
[-C--:B------:R-:W-:Y:S02]  /*50e0*/  LEA R52, P1, R237, R10.reuse, 0x2 ;  /* 0x0000000aed347211 */ /* 0x080fe400078210ff */
[----:B------:R-:W-:Y:S01]  /*50f0*/  LEA R250, P2, R192, R10, 0x2 ;  /* 0x0000000ac0fa7211 */ /* 0x000fe200078410ff */
[----:B------:R1:W-:Y:S01]  /*5100*/  STL.64 [R1+0x8], R176 ;  /* 0x000008b001007387 */ /* 0x0003e20000100a00 */
[----:B------:R-:W-:-:S02]  /*5110*/  LEA.HI.X.SX32 R85, R193, R3, 0x2, P3 ;  /* 0x00000003c1557211 */ /* 0x000fc400018f16ff */
[-C--:B------:R-:W-:Y:S02]  /*5120*/  LEA.HI.X.SX32 R251, R192, R3.reuse, 0x2, P2 ;  /* 0x00000003c0fb7211 */ /* 0x080fe400010f16ff */
[CC--:B------:R-:W-:Y:S02]  /*5130*/  LEA R32, P2, R194.reuse, R10.reuse, 0x2 ;  /* 0x0000000ac2207211 */ /* 0x0c0fe400078410ff */
[-C--:B------:R-:W-:Y:S02]  /*5140*/  LEA R108, P3, R157, R10.reuse, 0x2 ;  /* 0x0000000a9d6c7211 */ /* 0x080fe400078610ff */
[-C--:B------:R-:W-:Y:S02]  /*5150*/  LEA.HI.X.SX32 R53, R237, R3.reuse, 0x2, P1 ;  /* 0x00000003ed357211 */ /* 0x080fe400008f16ff */
[----:B------:R-:W-:Y:S01]  /*5160*/  LEA R76, P1, R195, R10, 0x2 ;  /* 0x0000000ac34c7211 */ /* 0x000fe200078210ff */
[----:B-1----:R-:W3:Y:S01]  /*5170*/  LDL.LU.64 R176, [R1+0x330] ;  /* 0x0003300001b07983 */ /* 0x002ee20000300a00 */
[----:B------:R-:W-:-:S03]  /*5180*/  LEA.HI.X.SX32 R33, R194, R3, 0x2, P2 ;  /* 0x00000003c2217211 */ /* 0x000fc600010f16ff */
[----:B------:R-:W2:Y:S01]  /*5190*/  LDL.LU R215, [R1+0x328] ;  /* 0x0003280001d77983 */ /* 0x000ea20000300800 */
[-C--:B------:R-:W-:Y:S02]  /*51a0*/  LEA R58, P2, R196, R10.reuse, 0x2 ;  /* 0x0000000ac43a7211 */ /* 0x080fe400078410ff */
[-C--:B------:R-:W-:Y:S01]  /*51b0*/  LEA.HI.X.SX32 R109, R157, R3.reuse, 0x2, P3 ;  /* 0x000000039d6d7211 */ /* 0x080fe200018f16ff */
[----:B------:R1:W-:Y:S01]  /*51c0*/  STL.64 [R1], R190 ;  /* 0x000000be01007387 */ /* 0x0003e20000100a00 */
[-C--:B------:R-:W-:Y:S02]  /*51d0*/  LEA R30, P3, R179, R10.reuse, 0x2 ;  /* 0x0000000ab31e7211 */ /* 0x080fe400078610ff */
[-C--:B------:R-:W-:Y:S02]  /*51e0*/  LEA.HI.X.SX32 R77, R195, R3.reuse, 0x2, P1 ;  /* 0x00000003c34d7211 */ /* 0x080fe400008f16ff */
[-C--:B------:R-:W-:Y:S02]  /*51f0*/  LEA R100, P1, R206, R10.reuse, 0x2 ;  /* 0x0000000ace647211 */ /* 0x080fe400078210ff */
[----:B------:R-:W-:Y:S01]  /*5200*/  LEA.HI.X.SX32 R59, R196, R3, 0x2, P2 ;  /* 0x00000003c43b7211 */ /* 0x000fe200010f16ff */
[----:B-1----:R-:W3:Y:S04]  /*5210*/  LDL.LU.64 R190, [R1+0x320] ;  /* 0x0003200001be7983 */ /* 0x002ee80000300a00 */
[----:B------:R-:W4:Y:S01]  /*5220*/  LDL.LU R192, [R1+0x31c] ;  /* 0x00031c0001c07983 */ /* 0x000f220000300800 */
[----:B------:R-:W-:-:S03]  /*5230*/  LEA R82, P2, R207, R10, 0x2 ;  /* 0x0000000acf527211 */ /* 0x000fc600078410ff */
[----:B------:R-:W3:Y:S01]  /*5240*/  LDL.LU R193, [R1+0x318] ;  /* 0x0003180001c17983 */ /* 0x000ee20000300800 */
[----:B------:R-:W-:-:S03]  /*5250*/  LEA.HI.X.SX32 R31, R179, R3, 0x2, P3 ;  /* 0x00000003b31f7211 */ /* 0x000fc600018f16ff */
[----:B------:R-:W4:Y:S01]  /*5260*/  LDL.LU R237, [R1+0x314] ;  /* 0x0003140001ed7983 */ /* 0x000f220000300800 */
[----:B------:R-:W-:-:S03]  /*5270*/  LEA R56, P3, R197, R10, 0x2 ;  /* 0x0000000ac5387211 */ /* 0x000fc600078610ff */
[----:B------:R-:W3:Y:S01]  /*5280*/  LDL.LU R194, [R1+0x310] ;  /* 0x0003100001c27983 */ /* 0x000ee20000300800 */
[----:B------:R-:W-:-:S03]  /*5290*/  LEA.HI.X.SX32 R101, R206, R3, 0x2, P1 ;  /* 0x00000003ce657211 */ /* 0x000fc600008f16ff */
[----:B------:R-:W2:Y:S01]  /*52a0*/  LDL.LU R157, [R1+0x30c] ;  /* 0x00030c00019d7983 */ /* 0x000ea20000300800 */
[----:B------:R-:W-:-:S03]  /*52b0*/  LEA R28, P1, R208, R10, 0x2 ;  /* 0x0000000ad01c7211 */ /* 0x000fc600078210ff */
[----:B------:R-:W4:Y:S01]  /*52c0*/  LDL.LU R195, [R1+0x308] ;  /* 0x0003080001c37983 */ /* 0x000f220000300800 */
[----:B------:R-:W-:-:S03]  /*52d0*/  LEA.HI.X.SX32 R83, R207, R3, 0x2, P2 ;  /* 0x00000003cf537211 */ /* 0x000fc600010f16ff */
[----:B------:R-:W3:Y:S01]  /*52e0*/  LDL.LU R196, [R1+0x304] ;  /* 0x0003040001c47983 */ /* 0x000ee20000300800 */
[----:B------:R-:W-:-:S03]  /*52f0*/  LEA.HI.X.SX32 R57, R197, R3, 0x2, P3 ;  /* 0x00000003c5397211 */ /* 0x000fc600018f16ff */
[----:B------:R-:W2:Y:S01]  /*5300*/  LDL.LU R179, [R1+0x300] ;  /* 0x0003000001b37983 */ /* 0x000ea20000300800 */
[----:B------:R-:W-:-:S03]  /*5310*/  LEA.HI.X.SX32 R29, R208, R3, 0x2, P1 ;  /* 0x00000003d01d7211 */ /* 0x000fc600008f16ff */
[----:B------:R-:W4:Y:S04]  /*5320*/  LDL.LU R206, [R1+0x2fc] ;  /* 0x0002fc0001ce7983 */ /* 0x000f280000300800 */
[----:B------:R-:W3:Y:S04]  /*5330*/  LDL.LU R207, [R1+0x2f8] ;  /* 0x0002f80001cf7983 */ /* 0x000ee80000300800 */
[----:B------:R-:W4:Y:S04]  /*5340*/  LDL.LU R197, [R1+0x2f4] ;  /* 0x0002f40001c57983 */ /* 0x000f280000300800 */
[----:B------:R-:W2:Y:S01]  /*5350*/  LDL.LU R208, [R1+0x2f0] ;  /* 0x0002f00001d07983 */ /* 0x000ea20000300800 */
[----:B------:R-:W-:-:S02]  /*5360*/  LEA R106, P2, R4, R10, 0x2 ;  /* 0x0000000a046a7211 */ /* 0x000fc400078410ff */
[----:B------:R-:W-:Y:S02]  /*5370*/  LEA R80, P3, R252, R10, 0x2 ;  /* 0x0000000afc507211 */ /* 0x000fe400078610ff */
[-C--:B------:R-:W-:Y:S02]  /*5380*/  LEA.HI.X.SX32 R107, R4, R3.reuse, 0x2, P2 ;  /* 0x00000003046b7211 */ /* 0x080fe400010f16ff */
[----:B------:R-:W3:Y:S01]  /*5390*/  LDL.LU R4, [R1+0x2ec] ;  /* 0x0002ec0001047983 */ /* 0x000ee20000300800 */
[----:B------:R-:W-:-:S03]  /*53a0*/  LEA.HI.X.SX32 R81, R252, R3, 0x2, P3 ;  /* 0x00000003fc517211 */ /* 0x000fc600018f16ff */
[----:B------:R-:W3:Y:S01]  /*53b0*/  LDL.LU R252, [R1+0x2e8] ;  /* 0x0002e80001fc7983 */ /* 0x000ee20000300800 */
[----:B------:R-:W-:-:S04]  /*53c0*/  LEA R54, P1, R0, R10, 0x2 ;  /* 0x0000000a00367211 */ /* 0x000fc800078210ff */
[-C--:B------:R-:W-:Y:S02]  /*53d0*/  LEA.HI.X.SX32 R55, R0, R3.reuse, 0x2, P1 ;  /* 0x0000000300377211 */ /* 0x080fe400008f16ff */
[CC--:B------:R-:W-:Y:S01]  /*53e0*/  LEA R78, P1, R242.reuse, R10.reuse, 0x2 ;  /* 0x0000000af24e7211 */ /* 0x0c0fe200078210ff */
[----:B------:R-:W3:Y:S03]  /*53f0*/  LDL.LU R0, [R1+0x2e4] ;  /* 0x0002e40001007983 */ /* 0x000ee60000300800 */
[----:B------:R-:W-:Y:S02]  /*5400*/  LEA.HI.X.SX32 R79, R242, R3, 0x2, P1 ;  /* 0x00000003f24f7211 */ /* 0x000fe400008f16ff */
[----:B------:R-:W3:Y:S01]  /*5410*/  LDL.LU R242, [R1+0x2e0] ;  /* 0x0002e00001f27983 */ /* 0x000ee20000300800 */
[-C--:B------:R-:W-:Y:S02]  /*5420*/  LEA R26, P2, R19, R10.reuse, 0x2 ;  /* 0x0000000a131a7211 */ /* 0x080fe400078410ff */
[----:B------:R-:W-:-:S02]  /*5430*/  LEA R104, P3, R18, R10, 0x2 ;  /* 0x0000000a12687211 */ /* 0x000fc400078610ff */
[-C--:B------:R-:W-:Y:S02]  /*5440*/  LEA.HI.X.SX32 R27, R19, R3.reuse, 0x2, P2 ;  /* 0x00000003131b7211 */ /* 0x080fe400010f16ff */
[-C--:B------:R-:W-:Y:S02]  /*5450*/  LEA.HI.X.SX32 R105, R18, R3.reuse, 0x2, P3 ;  /* 0x0000000312697211 */ /* 0x080fe400018f16ff */
[-C--:B------:R-:W-:Y:S02]  /*5460*/  LEA R50, P2, R5, R10.reuse, 0x2 ;  /* 0x0000000a05327211 */ /* 0x080fe400078410ff */
[-C--:B------:R-:W-:Y:S02]  /*5470*/  LEA R18, P3, R23, R10.reuse, 0x2 ;  /* 0x0000000a17127211 */ /* 0x080fe400078610ff */
[----:B------:R-:W-:Y:S02]  /*5480*/  LEA R102, P1, R22, R10, 0x2 ;  /* 0x0000000a16667211 */ /* 0x000fe400078210ff */
[----:B------:R-:W-:-:S02]  /*5490*/  LEA.HI.X.SX32 R51, R5, R3, 0x2, P2 ;  /* 0x0000000305337211 */ /* 0x000fc400010f16ff */
[-C--:B------:R-:W-:Y:S01]  /*54a0*/  LEA.HI.X.SX32 R19, R23, R3.reuse, 0x2, P3 ;  /* 0x0000000317137211 */ /* 0x080fe200018f16ff */
[----:B------:R-:W1:Y:S01]  /*54b0*/  LDC R5, c[0x0][0x230] ;  /* 0x00008c00ff057b82 */ /* 0x000e620000000800 */
[-C--:B------:R-:W-:Y:S02]  /*54c0*/  LEA R74, P2, R21, R10.reuse, 0x2 ;  /* 0x0000000a154a7211 */ /* 0x080fe400078410ff */
[-C--:B------:R-:W-:Y:S02]  /*54d0*/  LEA R42, P3, R20, R10.reuse, 0x2 ;  /* 0x0000000a142a7211 */ /* 0x080fe400078610ff */
[-C--:B------:R-:W-:Y:S02]  /*54e0*/  LEA.HI.X.SX32 R103, R22, R3.reuse, 0x2, P1 ;  /* 0x0000000316677211 */ /* 0x080fe400008f16ff */
[----:B------:R-:W-:Y:S02]  /*54f0*/  LEA R24, P1, R17, R10, 0x2 ;  /* 0x0000000a11187211 */ /* 0x000fe400078210ff */
[----:B------:R-:W-:-:S02]  /*5500*/  LEA.HI.X.SX32 R75, R21, R3, 0x2, P2 ;  /* 0x00000003154b7211 */ /* 0x000fc400010f16ff */
[-C--:B------:R-:W-:Y:S02]  /*5510*/  LEA.HI.X.SX32 R43, R20, R3.reuse, 0x2, P3 ;  /* 0x00000003142b7211 */ /* 0x080fe400018f16ff */
        /* <DEDUP_REMOVED lines=54> */
[----:B------:R-:W-:Y:S02]  /*5880*/  LEA R10, P3, R2, R10, 0x2 ;  /* 0x0000000a020a7211 */ /* 0x000fe400078610ff */
[-C--:B------:R-:W-:Y:S01]  /*5890*/  LEA.HI.X.SX32 R37, R6, R3.reuse, 0x2, P1 ;  /* 0x0000000306257211 */ /* 0x080fe200008f16ff */
[----:B------:R-:W-:Y:S01]  /*58a0*/  IMAD R6, R182, 0x18, RZ ;  /* 0x00000018b6067824 */ /* 0x000fe200078e02ff */
[----:B------:R-:W-:Y:S01]  /*58b0*/  LEA.HI.X.SX32 R11, R2, R3, 0x2, P3 ;  /* 0x00000003020b7211 */ /* 0x000fe200018f16ff */
[C---:B------:R-:W-:Y:S01]  /*58c0*/  IMAD R183, R182.reuse, 0x34, RZ ;  /* 0x00000034b6b77824 */ /* 0x040fe200078e02ff */
[----:B------:R-:W-:Y:S01]  /*58d0*/  STL.64 [R1+0x2b0], R18 ;  /* 0x0002b01201007387 */ /* 0x000fe20000100a00 */
[----:B------:R-:W-:-:S03]  /*58e0*/  IMAD R2, R182, 0x15, RZ ;  /* 0x00000015b6027824 */ /* 0x000fc600078e02ff */
[----:B------:R-:W-:Y:S04]  /*58f0*/  STL.64 [R1+0x2b8], R22 ;  /* 0x0002b81601007387 */ /* 0x000fe80000100a00 */
[----:B------:R-:W-:Y:S04]  /*5900*/  STL.64 [R1+0x2c0], R20 ;  /* 0x0002c01401007387 */ /* 0x000fe80000100a00 */
[----:B------:R-:W-:Y:S04]  /*5910*/  STL.64 [R1+0x2c8], R16 ;  /* 0x0002c81001007387 */ /* 0x000fe80000100a00 */
[----:B------:R-:W-:Y:S04]  /*5920*/  STL.64 [R1+0x2d0], R8 ;  /* 0x0002d00801007387 */ /* 0x000fe80000100a00 */
[----:B------:R-:W-:Y:S01]  /*5930*/  STL.64 [R1+0x2d8], R14 ;  /* 0x0002d80e01007387 */ /* 0x000fe20000100a00 */
[----:B--2---:R-:W-:-:S05]  /*5940*/  IMAD.SHL.U32 R7, R208, 0x4, RZ ;  /* 0x00000004d0077824 */ /* 0x004fca00078e00ff */
[----:B------:R-:W-:-:S04]  /*5950*/  IADD3 R126, P2, R7, UR4, RZ ;  /* 0x00000004077e7c10 */ /* 0x000fc8000ff5e0ff */
[----:B------:R-:W-:Y:S02]  /*5960*/  LEA.HI.X.SX32 R127, R208, UR5, 0x2, P2 ;  /* 0x00000005d07f7c11 */ /* 0x000fe400090f16ff */
[-C--:B------:R-:W-:Y:S02]  /*5970*/  LEA R240, P3, R182, R126.reuse, 0x3 ;  /* 0x0000007eb6f07211 */ /* 0x080fe400078618ff */
[-C--:B------:R-:W-:Y:S02]  /*5980*/  IADD3 R238, P2, R179, R126.reuse, RZ ;  /* 0x0000007eb3ee7210 */ /* 0x080fe40007f5e0ff */
[----:B----4-:R-:W-:Y:S02]  /*5990*/  IADD3 R124, P1, R197, R126, RZ ;  /* 0x0000007ec57c7210 */ /* 0x010fe40007f3e0ff */
[-C--:B---3--:R-:W-:Y:S02]  /*59a0*/  LEA.HI.X.SX32 R241, R207, R127.reuse, 0x2, P3 ;  /* 0x0000007fcff17211 */ /* 0x088fe400018f16ff */
[----:B------:R-:W-:-:S02]  /*59b0*/  LEA.HI.X.SX32 R239, R206, R127, 0x2, P2 ;  /* 0x0000007fceef7211 */ /* 0x000fc400010f16ff */
[-C--:B------:R-:W-:Y:S02]  /*59c0*/  IADD3 R226, P3, R157, R126.reuse, RZ ;  /* 0x0000007e9de27210 */ /* 0x080fe40007f7e0ff */
[-C--:B------:R-:W-:Y:S02]  /*59d0*/  IADD3 R224, P2, R6, R126.reuse, RZ ;  /* 0x0000007e06e07210 */ /* 0x080fe40007f5e0ff */
[CC--:B------:R-:W-:Y:S02]  /*59e0*/  LEA.HI.X.SX32 R125, R182.reuse, R127.reuse, 0x2, P1 ;  /* 0x0000007fb67d7211 */ /* 0x0c0fe400008f16ff */
[----:B------:R-:W-:Y:S02]  /*59f0*/  LEA R228, P1, R182, R126, 0x4 ;  /* 0x0000007eb6e47211 */ /* 0x000fe400078220ff */
[-C--:B------:R-:W-:Y:S02]  /*5a00*/  LEA.HI.X.SX32 R227, R196, R127.reuse, 0x2, P3 ;  /* 0x0000007fc4e37211 */ /* 0x080fe400018f16ff */
[----:B------:R-:W-:-:S02]  /*5a10*/  LEA.HI.X.SX32 R225, R195, R127, 0x2, P2 ;  /* 0x0000007fc3e17211 */ /* 0x000fc400010f16ff */
[-C--:B------:R-:W-:Y:S02]  /*5a20*/  LEA R212, P3, R182, R126.reuse, 0x5 ;  /* 0x0000007eb6d47211 */ /* 0x080fe400078628ff */
[-C--:B------:R-:W-:Y:S02]  /*5a30*/  IADD3 R210, P2, R215, R126.reuse, RZ ;  /* 0x0000007ed7d27210 */ /* 0x080fe40007f5e0ff */
[-C--:B------:R-:W-:Y:S02]  /*5a40*/  LEA.HI.X.SX32 R229, R197, R127.reuse, 0x2, P1 ;  /* 0x0000007fc5e57211 */ /* 0x080fe400008f16ff */
[----:B------:R-:W-:Y:S02]  /*5a50*/  IADD3 R222, P1, R237, R126, RZ ;  /* 0x0000007eedde7210 */ /* 0x000fe40007f3e0ff */
[-C--:B------:R-:W-:Y:S02]  /*5a60*/  LEA.HI.X.SX32 R213, R193, R127.reuse, 0x2, P3 ;  /* 0x0000007fc1d57211 */ /* 0x080fe400018f16ff */
[----:B------:R-:W-:-:S02]  /*5a70*/  LEA.HI.X.SX32 R211, R192, R127, 0x2, P2 ;  /* 0x0000007fc0d37211 */ /* 0x000fc400010f16ff */
[-C--:B------:R-:W-:Y:S02]  /*5a80*/  IADD3 R206, P3, R181, R126.reuse, RZ ;  /* 0x0000007eb5ce7210 */ /* 0x080fe40007f7e0ff */
[-C--:B------:R-:W-:Y:S02]  /*5a90*/  IADD3 R196, P2, R165, R126.reuse, RZ ;  /* 0x0000007ea5c47210 */ /* 0x080fe40007f5e0ff */
[-C--:B------:R-:W-:Y:S02]  /*5aa0*/  LEA.HI.X.SX32 R223, R194, R127.reuse, 0x2, P1 ;  /* 0x0000007fc2df7211 */ /* 0x080fe400008f16ff */
[----:B------:R-:W-:Y:S02]  /*5ab0*/  IADD3 R208, P1, R199, R126, RZ ;  /* 0x0000007ec7d07210 */ /* 0x000fe40007f3e0ff */
[-C--:B------:R-:W-:Y:S02]  /*5ac0*/  LEA.HI.X.SX32 R207, R190, R127.reuse, 0x2, P3 ;  /* 0x0000007fbecf7211 */ /* 0x080fe400018f16ff */
[----:B------:R-:W-:-:S02]  /*5ad0*/  LEA.HI.X.SX32 R197, R179, R127, 0x2, P2 ;  /* 0x0000007fb3c57211 */ /* 0x000fc400010f16ff */
[-C--:B------:R-:W-:Y:S02]  /*5ae0*/  IADD3 R190, P2, R244, R126.reuse, RZ ;  /* 0x0000007ef4be7210 */ /* 0x080fe40007f5e0ff */
[-C--:B------:R-:W-:Y:S02]  /*5af0*/  LEA.HI.X.SX32 R209, R191, R127.reuse, 0x2, P1 ;  /* 0x0000007fbfd17211 */ /* 0x080fe400008f16ff */
[-C--:B------:R-:W-:Y:S02]  /*5b00*/  IADD3 R192, P3, R248, R126.reuse, RZ ;  /* 0x0000007ef8c07210 */ /* 0x080fe40007f7e0ff */
[----:B------:R-:W-:Y:S02]  /*5b10*/  IADD3 R194, P1, R183, R126, RZ ;  /* 0x0000007eb7c27210 */ /* 0x000fe40007f3e0ff */
[-C--:B------:R-:W-:Y:S02]  /*5b20*/  LEA.HI.X.SX32 R191, R175, R127.reuse, 0x2, P2 ;  /* 0x0000007fafbf7211 */ /* 0x080fe400010f16ff */
[----:B------:R-:W-:-:S02]  /*5b30*/  LEA.HI.X.SX32 R193, R177, R127, 0x2, P3 ;  /* 0x0000007fb1c17211 */ /* 0x000fc400018f16ff */
[-C--:B------:R-:W-:Y:S02]  /*5b40*/  IADD3 R174, P2, R174, R126.reuse, RZ ;  /* 0x0000007eaeae7210 */ /* 0x080fe40007f5e0ff */
[-C--:B------:R-:W-:Y:S02]  /*5b50*/  LEA.HI.X.SX32 R195, R178, R127.reuse, 0x2, P1 ;  /* 0x0000007fb2c37211 */ /* 0x080fe400008f16ff */
[-C--:B------:R-:W-:Y:S02]  /*5b60*/  IADD3 R176, P3, R176, R126.reuse, RZ ;  /* 0x0000007eb0b07210 */ /* 0x080fe40007f7e0ff */
[----:B------:R-:W-:Y:S02]  /*5b70*/  LEA R178, P1, R182, R126, 0x6 ;  /* 0x0000007eb6b27211 */ /* 0x000fe400078230ff */
[-C--:B------:R-:W-:Y:S02]  /*5b80*/  LEA.HI.X.SX32 R175, R161, R127.reuse, 0x2, P2 ;  /* 0x0000007fa1af7211 */ /* 0x080fe400010f16ff */
[----:B------:R-:W-:-:S02]  /*5b90*/  LEA.HI.X.SX32 R177, R163, R127, 0x2, P3 ;  /* 0x0000007fa3b17211 */ /* 0x000fc400018f16ff */
[-C--:B------:R-:W-:Y:S02]  /*5ba0*/  IADD3 R160, P2, R160, R126.reuse, RZ ;  /* 0x0000007ea0a07210 */ /* 0x080fe40007f5e0ff */
[-C--:B------:R-:W-:Y:S02]  /*5bb0*/  LEA.HI.X.SX32 R179, R173, R127.reuse, 0x2, P1 ;  /* 0x0000007fadb37211 */ /* 0x080fe400008f16ff */
[-C--:B------:R-:W-:Y:S02]  /*5bc0*/  IADD3 R162, P3, R162, R126.reuse, RZ ;  /* 0x0000007ea2a27210 */ /* 0x080fe40007f7e0ff */
[----:B------:R-:W-:Y:S01]  /*5bd0*/  IADD3 R172, P1, R172, R126, RZ ;  /* 0x0000007eacac7210 */ /* 0x000fe20007f3e0ff */
[----:B------:R2:W-:Y:S01]  /*5be0*/  STL [R1+0x278], R7 ;  /* 0x0002780701007387 */ /* 0x0005e20000100800 */
[-C--:B------:R-:W-:Y:S01]  /*5bf0*/  LEA.HI.X.SX32 R161, R2, R127.reuse, 0x2, P2 ;  /* 0x0000007f02a17211 */ /* 0x080fe200010f16ff */
[----:B------:R-:W-:Y:S01]  /*5c00*/  IMAD R2, R182, 0x17, RZ ;  /* 0x00000017b6027824 */ /* 0x000fe200078e02ff */
[----:B------:R-:W-:-:S02]  /*5c10*/  LEA.HI.X.SX32 R163, R157, R127, 0x2, P3 ;  /* 0x0000007f9da37211 */ /* 0x000fc400018f16ff */
[-C--:B------:R-:W-:Y:S02]  /*5c20*/  LEA.HI.X.SX32 R173, R159, R127.reuse, 0x2, P1 ;  /* 0x0000007f9fad7211 */ /* 0x080fe400008f16ff */
[-C--:B------:R-:W-:Y:S02]  /*5c30*/  IADD3 R156, P3, R156, R126.reuse, RZ ;  /* 0x0000007e9c9c7210 */ /* 0x080fe40007f7e0ff */
[-C--:B------:R-:W-:Y:S01]  /*5c40*/  IADD3 R158, P1, R158, R126.reuse, RZ ;  /* 0x0000007e9e9e7210 */ /* 0x080fe20007f3e0ff */
[----:B--2---:R-:W-:Y:S01]  /*5c50*/  IMAD R7, R182, 0x16, RZ ;  /* 0x00000016b6077824 */ /* 0x004fe200078e02ff */
[-C--:B------:R-:W-:Y:S01]  /*5c60*/  LEA.HI.X.SX32 R157, R2, R127.reuse, 0x2, P3 ;  /* 0x0000007f029d7211 */ /* 0x080fe200018f16ff */
[----:B------:R-:W-:Y:S01]  /*5c70*/  IMAD R2, R182, 0x19, RZ ;  /* 0x00000019b6027824 */ /* 0x000fe200078e02ff */
[----:B------:R-:W-:Y:S02]  /*5c80*/  IADD3 R146, P2, R146, R126, RZ ;  /* 0x0000007e92927210 */ /* 0x000fe40007f5e0ff */
[----:B------:R-:W-:-:S02]  /*5c90*/  LEA.HI.X.SX32 R159, R7, R127, 0x2, P1 ;  /* 0x0000007f079f7211 */ /* 0x000fc400008f16ff */
[-C--:B------:R-:W-:Y:S01]  /*5ca0*/  IADD3 R144, P1, R144, R126.reuse, RZ ;  /* 0x0000007e90907210 */ /* 0x080fe20007f3e0ff */
[----:B------:R-:W2:Y:S01]  /*5cb0*/  LDC R7, c[0x0][0x230] ;  /* 0x00008c00ff077b82 */ /* 0x000ea20000000800 */
[-C--:B------:R-:W-:Y:S02]  /*5cc0*/  LEA.HI.X.SX32 R147, R6, R127.reuse, 0x2, P2 ;  /* 0x0000007f06937211 */ /* 0x080fe400010f16ff */
[-C--:B------:R-:W-:Y:S01]  /*5cd0*/  LEA.HI.X.SX32 R145, R2, R127.reuse, 0x2, P1 ;  /* 0x0000007f02917211 */ /* 0x080fe200008f16ff */
[----:B------:R-:W-:Y:S01]  /*5ce0*/  IMAD R2, R182, 0x1b, RZ ;  /* 0x0000001bb6027824 */ /* 0x000fe200078e02ff */
[-C--:B------:R-:W-:Y:S01]  /*5cf0*/  IADD3 R140, P2, R140, R126.reuse, RZ ;  /* 0x0000007e8c8c7210 */ /* 0x080fe20007f5e0ff */
[----:B------:R-:W-:Y:S01]  /*5d00*/  IMAD R6, R182, 0x1a, RZ ;  /* 0x0000001ab6067824 */ /* 0x000fe200078e02ff */
[----:B------:R-:W-:Y:S02]  /*5d10*/  IADD3 R142, P3, R142, R126, RZ ;  /* 0x0000007e8e8e7210 */ /* 0x000fe40007f7e0ff */
[----:B------:R-:W-:-:S02]  /*5d20*/  LEA.HI.X.SX32 R141, R2, R127, 0x2, P2 ;  /* 0x0000007f028d7211 */ /* 0x000fc400010f16ff */
[-C--:B------:R-:W-:Y:S02]  /*5d30*/  LEA.HI.X.SX32 R143, R6, R127.reuse, 0x2, P3 ;  /* 0x0000007f068f7211 */ /* 0x080fe400018f16ff */
[-C--:B------:R-:W-:Y:S02]  /*5d40*/  IADD3 R120, P2, R120, R126.reuse, RZ ;  /* 0x0000007e78787210 */ /* 0x080fe40007f5e0ff */
[-C--:B------:R-:W-:Y:S02]  /*5d50*/  IADD3 R130, P3, R130, R126.reuse, RZ ;  /* 0x0000007e82827210 */ /* 0x080fe40007f7e0ff */
[-C--:B------:R-:W-:Y:S02]  /*5d60*/  LEA.HI.X.SX32 R121, R235, R127.reuse, 0x2, P2 ;  /* 0x0000007feb797211 */ /* 0x080fe400010f16ff */
[----:B------:R-:W-:Y:S02]  /*5d70*/  IADD3 R128, P1, R128, R126, RZ ;  /* 0x0000007e80807210 */ /* 0x000fe40007f3e0ff */
[----:B------:R-:W-:-:S02]  /*5d80*/  LEA.HI.X.SX32 R131, R236, R127, 0x2, P3 ;  /* 0x0000007fec837211 */ /* 0x000fc400018f16ff */
[-C--:B------:R-:W-:Y:S02]  /*5d90*/  IADD3 R234, P2, R234, R126.reuse, RZ ;  /* 0x0000007eeaea7210 */ /* 0x080fe40007f5e0ff */
[-C--:B------:R-:W-:Y:S02]  /*5da0*/  LEA R236, P3, R182, R126.reuse, 0x7 ;  /* 0x0000007eb6ec7211 */ /* 0x080fe400078638ff */
[-C--:B------:R-:W-:Y:S02]  /*5db0*/  LEA.HI.X.SX32 R129, R237, R127.reuse, 0x2, P1 ;  /* 0x0000007fed817211 */ /* 0x080fe400008f16ff */
[-C--:B------:R-:W-:Y:S02]  /*5dc0*/  LEA.HI.X.SX32 R235, R221, R127.reuse, 0x2, P2 ;  /* 0x0000007fddeb7211 */ /* 0x080fe400010f16ff */
[----:B------:R-:W-:Y:S02]  /*5dd0*/  LEA.HI.X.SX32 R237, R231, R127, 0x2, P3 ;  /* 0x0000007fe7ed7211 */ /* 0x000fe400018f16ff */
[----:B------:R-:W-:-:S02]  /*5de0*/  IADD3 R220, P2, R220, R126, RZ ;  /* 0x0000007edcdc7210 */ /* 0x000fc40007f5e0ff */
[-C--:B------:R-:W-:Y:S02]  /*5df0*/  IADD3 R230, P3, R230, R126.reuse, RZ ;  /* 0x0000007ee6e67210 */ /* 0x080fe40007f7e0ff */
[-C--:B------:R-:W-:Y:S02]  /*5e00*/  LEA.HI.X.SX32 R221, R215, R127.reuse, 0x2, P2 ;  /* 0x0000007fd7dd7211 */ /* 0x080fe400010f16ff */
[-C--:B------:R-:W-:Y:S02]  /*5e10*/  LEA.HI.X.SX32 R231, R217, R127.reuse, 0x2, P3 ;  /* 0x0000007fd9e77211 */ /* 0x080fe400018f16ff */
[-C--:B------:R-:W-:Y:S02]  /*5e20*/  IADD3 R214, P2, R214, R126.reuse, RZ ;  /* 0x0000007ed6d67210 */ /* 0x080fe40007f5e0ff */
[----:B------:R-:W-:Y:S02]  /*5e30*/  IADD3 R216, P3, R216, R126, RZ ;  /* 0x0000007ed8d87210 */ /* 0x000fe40007f7e0ff */
[----:B------:R-:W-:-:S02]  /*5e40*/  LEA.HI.X.SX32 R215, R201, R127, 0x2, P2 ;  /* 0x0000007fc9d77211 */ /* 0x000fc400010f16ff */
[-C--:B------:R-:W-:Y:S02]  /*5e50*/  LEA.HI.X.SX32 R217, R203, R127.reuse, 0x2, P3 ;  /* 0x0000007fcbd97211 */ /* 0x080fe400018f16ff */
[-C--:B------:R-:W-:Y:S02]  /*5e60*/  IADD3 R200, P2, R200, R126.reuse, RZ ;  /* 0x0000007ec8c87210 */ /* 0x080fe40007f5e0ff */
[-C--:B------:R-:W-:Y:S02]  /*5e70*/  IADD3 R202, P3, R202, R126.reuse, RZ ;  /* 0x0000007ecaca7210 */ /* 0x080fe40007f7e0ff */
[-C--:B------:R-:W-:Y:S02]  /*5e80*/  LEA.HI.X.SX32 R201, R187, R127.reuse, 0x2, P2 ;  /* 0x0000007fbbc97211 */ /* 0x080fe400010f16ff */
[----:B------:R-:W-:Y:S02]  /*5e90*/  LEA.HI.X.SX32 R203, R189, R127, 0x2, P3 ;  /* 0x0000007fbdcb7211 */ /* 0x000fe400018f16ff */
[----:B------:R-:W-:-:S02]  /*5ea0*/  IADD3 R186, P2, R186, R126, RZ ;  /* 0x0000007ebaba7210 */ /* 0x000fc40007f5e0ff */
[-C--:B------:R-:W-:Y:S02]  /*5eb0*/  IADD3 R188, P3, R188, R126.reuse, RZ ;  /* 0x0000007ebcbc7210 */ /* 0x080fe40007f7e0ff */
[-C--:B------:R-:W-:Y:S02]  /*5ec0*/  LEA.HI.X.SX32 R187, R171, R127.reuse, 0x2, P2 ;  /* 0x0000007fabbb7211 */ /* 0x080fe400010f16ff */
[-C--:B------:R-:W-:Y:S02]  /*5ed0*/  LEA.HI.X.SX32 R189, R181, R127.reuse, 0x2, P3 ;  /* 0x0000007fb5bd7211 */ /* 0x080fe400018f16ff */
[-C--:B------:R-:W-:Y:S02]  /*5ee0*/  IADD3 R170, P2, R170, R126.reuse, RZ ;  /* 0x0000007eaaaa7210 */ /* 0x080fe40007f5e0ff */
[-C--:B------:R-:W-:Y:S02]  /*5ef0*/  IADD3 R122, P1, R122, R126.reuse, RZ ;  /* 0x0000007e7a7a7210 */ /* 0x080fe40007f3e0ff */
[----:B------:R-:W-:Y:S01]  /*5f00*/  IADD3 R180, P3, R180, R126, RZ ;  /* 0x0000007eb4b47210 */ /* 0x000fe20007f7e0ff */
[----:B------:R-:W-:Y:S01]  /*5f10*/  IMAD R2, R182, 0x33, RZ ;  /* 0x00000033b6027824 */ /* 0x000fe200078e02ff */
[----:B------:R-:W-:-:S02]  /*5f20*/  LEA.HI.X.SX32 R171, R165, R127, 0x2, P2 ;  /* 0x0000007fa5ab7211 */ /* 0x000fc400010f16ff */
[-C--:B------:R-:W-:Y:S02]  /*5f30*/  LEA.HI.X.SX32 R123, R233, R127.reuse, 0x2, P1 ;  /* 0x0000007fe97b7211 */ /* 0x080fe400008f16ff */
[-C--:B------:R-:W-:Y:S02]  /*5f40*/  LEA.HI.X.SX32 R181, R167, R127.reuse, 0x2, P3 ;  /* 0x0000007fa7b57211 */ /* 0x080fe400018f16ff */
[-C--:B------:R-:W-:Y:S02]  /*5f50*/  IADD3 R164, P2, R164, R126.reuse, RZ ;  /* 0x0000007ea4a47210 */ /* 0x080fe40007f5e0ff */
[-C--:B------:R-:W-:Y:S02]  /*5f60*/  IADD3 R232, P1, R232, R126.reuse, RZ ;  /* 0x0000007ee8e87210 */ /* 0x080fe40007f3e0ff */
[----:B------:R-:W-:Y:S02]  /*5f70*/  IADD3 R166, P3, R166, R126, RZ ;  /* 0x0000007ea6a67210 */ /* 0x000fe40007f7e0ff */
[-C--:B------:R-:W-:Y:S01]  /*5f80*/  LEA.HI.X.SX32 R165, R2, R127.reuse, 0x2, P2 ;  /* 0x0000007f02a57211 */ /* 0x080fe200010f16ff */
[----:B------:R-:W-:Y:S01]  /*5f90*/  IMAD R2, R182, 0x35, RZ ;  /* 0x00000035b6027824 */ /* 0x000fe200078e02ff */
[----:B------:R-:W-:-:S02]  /*5fa0*/  LEA.HI.X.SX32 R233, R219, R127, 0x2, P1 ;  /* 0x0000007fdbe97211 */ /* 0x000fc400008f16ff */
[-C--:B------:R-:W-:Y:S02]  /*5fb0*/  LEA.HI.X.SX32 R167, R153, R127.reuse, 0x2, P3 ;  /* 0x0000007f99a77211 */ /* 0x080fe400018f16ff */
[-C--:B------:R-:W-:Y:S02]  /*5fc0*/  IADD3 R218, P1, R218, R126.reuse, RZ ;  /* 0x0000007edada7210 */ /* 0x080fe40007f3e0ff */
[-C--:B------:R-:W-:Y:S02]  /*5fd0*/  IADD3 R152, P3, R152, R126.reuse, RZ ;  /* 0x0000007e98987210 */ /* 0x080fe40007f7e0ff */
[-C--:B------:R-:W-:Y:S02]  /*5fe0*/  LEA.HI.X.SX32 R219, R205, R127.reuse, 0x2, P1 ;  /* 0x0000007fcddb7211 */ /* 0x080fe400008f16ff */
[-C--:B------:R-:W-:Y:S02]  /*5ff0*/  LEA.HI.X.SX32 R153, R2, R127.reuse, 0x2, P3 ;  /* 0x0000007f02997211 */ /* 0x080fe400018f16ff */
[----:B------:R-:W-:Y:S01]  /*6000*/  IADD3 R204, P1, R204, R126, RZ ;  /* 0x0000007ecccc7210 */ /* 0x000fe20007f3e0ff */
[----:B------:R-:W3:Y:S03]  /*6010*/  S2R R2, SR_TID.X ;  /* 0x0000000000027919 */ /* 0x000ee60000002100 */
[----:B------:R-:W-:-:S02]  /*6020*/  LEA.HI.X.SX32 R205, R199, R127, 0x2, P1 ;  /* 0x0000007fc7cd7211 */ /* 0x000fc400008f16ff */
[----:B------:R-:W-:-:S04]  /*6030*/  IADD3 R198, P1, R198, R126, RZ ;  /* 0x0000007ec6c67210 */ /* 0x000fc80007f3e0ff */
[----:B------:R-:W-:Y:S02]  /*6040*/  LEA.HI.X.SX32 R199, R185, R127, 0x2, P1 ;  /* 0x0000007fb9c77211 */ /* 0x000fe400008f16ff */
[----:B------:R-:W-:-:S04]  /*6050*/  IADD3 R184, P1, R184, R126, RZ ;  /* 0x0000007eb8b87210 */ /* 0x000fc80007f3e0ff */
[-C--:B------:R-:W-:Y:S02]  /*6060*/  LEA.HI.X.SX32 R185, R169, R127.reuse, 0x2, P1 ;  /* 0x0000007fa9b97211 */ /* 0x080fe400008f16ff */
[-C--:B------:R-:W-:Y:S02]  /*6070*/  IADD3 R168, P1, R168, R126.reuse, RZ ;  /* 0x0000007ea8a87210 */ /* 0x080fe40007f3e0ff */
[-C--:B------:R-:W-:Y:S02]  /*6080*/  IADD3 R138, P3, R138, R126.reuse, RZ ;  /* 0x0000007e8a8a7210 */ /* 0x080fe40007f7e0ff */
[-C--:B------:R-:W-:Y:S02]  /*6090*/  LEA.HI.X.SX32 R169, R155, R127.reuse, 0x2, P1 ;  /* 0x0000007f9ba97211 */ /* 0x080fe400008f16ff */
[----:B------:R-:W-:Y:S02]  /*60a0*/  IADD3 R154, P1, R154, R126, RZ ;  /* 0x0000007e9a9a7210 */ /* 0x000fe40007f3e0ff */
[----:B------:R-:W-:-:S02]  /*60b0*/  LEA.HI.X.SX32 R139, R248, R127, 0x2, P3 ;  /* 0x0000007ff88b7211 */ /* 0x000fc400018f16ff */
[-C--:B------:R-:W-:Y:S02]  /*60c0*/  IADD3 R134, P3, R134, R126.reuse, RZ ;  /* 0x0000007e86867210 */ /* 0x080fe40007f7e0ff */
[-C--:B------:R-:W-:Y:S01]  /*60d0*/  LEA.HI.X.SX32 R155, R183, R127.reuse, 0x2, P1 ;  /* 0x0000007fb79b7211 */ /* 0x080fe200008f16ff */
[----:B------:R-:W-:Y:S01]  /*60e0*/  IMAD R183, R182, 0x36, RZ ;  /* 0x00000036b6b77824 */ /* 0x000fe200078e02ff */
[-C--:B------:R-:W-:Y:S02]  /*60f0*/  IADD3 R150, P2, R150, R126.reuse, RZ ;  /* 0x0000007e96967210 */ /* 0x080fe40007f5e0ff */
[-C--:B------:R-:W-:Y:S02]  /*6100*/  IADD3 R148, P1, R148, R126.reuse, RZ ;  /* 0x0000007e94947210 */ /* 0x080fe40007f3e0ff */
[----:B------:R-:W-:Y:S02]  /*6110*/  LEA.HI.X.SX32 R135, R246, R127, 0x2, P3 ;  /* 0x0000007ff6877211 */ /* 0x000fe400018f16ff */
[----:B------:R-:W-:-:S02]  /*6120*/  IADD3 R132, P3, R132, R126, RZ ;  /* 0x0000007e84847210 */ /* 0x000fc40007f7e0ff */
[-C--:B------:R-:W-:Y:S02]  /*6130*/  LEA.HI.X.SX32 R151, R183, R127.reuse, 0x2, P2 ;  /* 0x0000007fb7977211 */ /* 0x080fe400010f16ff */
[----:B------:R-:W-:Y:S02]  /*6140*/  IADD3 R136, P2, R136, R126, RZ ;  /* 0x0000007e88887210 */ /* 0x000fe40007f5e0ff */
[-C--:B------:R-:W-:Y:S02]  /*6150*/  LEA.HI.X.SX32 R149, R249, R127.reuse, 0x2, P1 ;  /* 0x0000007ff9957211 */ /* 0x080fe400008f16ff */
[----:B------:R-:W-:Y:S02]  /*6160*/  ISETP.GT.AND P1, PT, R252, 0x3f, PT ;  /* 0x0000003ffc00780c */ /* 0x000fe40003f24270 */
[----:B---3--:R-:W-:Y:S02]  /*6170*/  LOP3.LUT R2, R2, 0x3f, RZ, 0xc0, !PT ;  /* 0x0000003f02027812 */ /* 0x008fe400078ec0ff */
[----:B------:R-:W-:-:S02]  /*6180*/  LEA.HI.X.SX32 R133, R245, R127, 0x2, P3 ;  /* 0x0000007ff5857211 */ /* 0x000fc400018f16ff */
[-C--:B------:R-:W-:Y:S02]  /*6190*/  IADD3 R114, P3, R114, R126.reuse, RZ ;  /* 0x0000007e72727210 */ /* 0x080fe40007f7e0ff */
[-C--:B------:R-:W-:Y:S01]  /*61a0*/  LEA.HI.X.SX32 R137, R247, R127.reuse, 0x2, P2 ;  /* 0x0000007ff7897211 */ /* 0x080fe200010f16ff */
[----:B------:R-:W-:Y:S01]  /*61b0*/  IMAD R6, R182, 0x3e, RZ ;  /* 0x0000003eb6067824 */ /* 0x000fe200078e02ff */
[----:B------:R-:W-:Y:S02]  /*61c0*/  ISETP.GE.AND P2, PT, R2, UR9, PT ;  /* 0x0000000902007c0c */ /* 0x000fe4000bf46270 */
[----:B------:R-:W-:Y:S02]  /*61d0*/  SEL R3, RZ, 0x4, !P1 ;  /* 0x00000004ff037807 */ /* 0x000fe40004800000 */
[-C--:B------:R-:W-:Y:S02]  /*61e0*/  LEA.HI.X.SX32 R115, R243, R127.reuse, 0x2, P3 ;  /* 0x0000007ff3737211 */ /* 0x080fe400018f16ff */
[-C--:B------:R-:W-:Y:S01]  /*61f0*/  IADD3 R116, P3, R116, R126.reuse, RZ ;  /* 0x0000007e74747210 */ /* 0x080fe20007f7e0ff */
[----:B------:R-:W-:Y:S01]  /*6200*/  IMAD R118, R182, 0xfc, RZ ;  /* 0x000000fcb6767824 */ /* 0x000fe200078e02ff */
[----:B------:R-:W-:Y:S01]  /*6210*/  IADD3 R112, P1, R112, R126, RZ ;  /* 0x0000007e70707210 */ /* 0x000fe20007f3e0ff */
[----:B------:R3:W-:Y:S01]  /*6220*/  STL [R1+0x198], R6 ;  /* 0x0001980601007387 */ /* 0x0007e20000100800 */
[----:B------:R-:W-:Y:S01]  /*6230*/  SEL R3, R3, RZ, !P2 ;  /* 0x000000ff03037207 */ /* 0x000fe20005000000 */
[----:B------:R-:W4:Y:S01]  /*6240*/  LDC R243, c[0x0][0x230] ;  /* 0x00008c00fff37b82 */ /* 0x000f220000000800 */
[----:B------:R-:W-:-:S02]  /*6250*/  LEA.HI.X.SX32 R117, R6, R127, 0x2, P3 ;  /* 0x0000007f06757211 */ /* 0x000fc400018f16ff */
[----:B------:R-:W-:Y:S02]  /*6260*/  LEA.HI.X.SX32 R113, R244, R127, 0x2, P1 ;  /* 0x0000007ff4717211 */ /* 0x000fe400008f16ff */
[----:B------:R-:W-:Y:S01]  /*6270*/  ISETP.GE.U32.AND P2, PT, R4, 0x7fffffbc, PT ;  /* 0x7fffffbc0400780c */ /* 0x000fe20003f46070 */
[----:B------:R-:W-:Y:S01]  /*6280*/  IMAD R4, R182, 0x3f, RZ ;  /* 0x0000003fb6047824 */ /* 0x000fe200078e02ff */
[----:B------:R-:W-:Y:S01]  /*6290*/  ISETP.NE.U32.AND P1, PT, R3, RZ, PT ;  /* 0x000000ff0300720c */ /* 0x000fe20003f25070 */
[----:B---3--:R-:W3:Y:S01]  /*62a0*/  LDC R6, c[0x0][0x230] ;  /* 0x00008c00ff067b82 */ /* 0x008ee20000000800 */
[----:B------:R-:W-:Y:S01]  /*62b0*/  IADD3 R118, P3, R118, R126, RZ ;  /* 0x0000007e76767210 */ /* 0x000fe20007f7e0ff */
[----:B-1----:R-:W-:-:S03]  /*62c0*/  VIADD R3, R5, 0xffffffdf ;  /* 0xffffffdf05037836 */ /* 0x002fc60000000000 */
[----:B------:R-:W-:Y:S02]  /*62d0*/  LEA.HI.X.SX32 R119, R4, R127, 0x2, P3 ;  /* 0x0000007f04777211 */ /* 0x000fe400018f16ff */
[----:B------:R-:W-:Y:S01]  /*62e0*/  ISETP.GE.U32.AND P3, PT, R3, 0x7fffffa0, PT ;  /* 0x7fffffa00300780c */ /* 0x000fe20003f66070 */
[----:B------:R-:W1:Y:S01]  /*62f0*/  LDC R5, c[0x0][0x230] ;  /* 0x00008c00ff057b82 */ /* 0x000e620000000800 */
[----:B------:R-:W-:-:S04]  /*6300*/  MOV R3, 0x400 ;  /* 0x0000040000037802 */ /* 0x000fc80000000f00 */
[----:B------:R-:W-:Y:S01]  /*6310*/  LEA R183, R242, R3, 0x18 ;  /* 0x00000003f2b77211 */ /* 0x000fe200078ec0ff */
[----:B------:R2:W-:Y:S02]  /*6320*/  STL [R1+0x194], R4 ;  /* 0x0001940401007387 */ /* 0x0005e40000100800 */
[----:B--2---:R-:W-:Y:S01]  /*6330*/  VIADD R3, R7, 0xffffffde ;  /* 0xffffffde07037836 */ /* 0x004fe20000000000 */
[----:B------:R-:W-:Y:S01]  /*6340*/  ULDC.64 UR12, c[0x0][0x208] ;  /* 0x00008200000c7ab9 */ /* 0x000fe20000000a00 */
[----:B------:R-:W2:Y:S01]  /*6350*/  LDC R7, c[0x0][0x230] ;  /* 0x00008c00ff077b82 */ /* 0x000ea20000000800 */
[----:B------:R-:W-:-:S07]  /*6360*/  IMAD.IADD R4, R0, 0x1, R183 ;  /* 0x0000000100047824 */ /* 0x000fce00078e02b7 */
[----:B------:R-:W2:Y:S01]  /*6370*/  LDC R242, c[0x0][0x230] ;  /* 0x00008c00fff27b82 */ /* 0x000ea20000000800 */
[----:B------:R-:W-:Y:S01]  /*6380*/  @!PT LDS RZ, [RZ] ;  /* 0x00000000fffff984 */ /* 0x000fe20000000800 */
[----:B------:R-:W-:Y:S01]  /*6390*/  @!PT LDS RZ, [RZ] ;  /* 0x00000000fffff984 */ /* 0x000fe20000000800 */
[----:B------:R-:W-:Y:S01]  /*63a0*/  @!PT LDS RZ, [RZ] ;  /* 0x00000000fffff984 */ /* 0x000fe20000000800 */
[----:B------:R2:W-:Y:S01]  /*63b0*/  LDGSTS.E [R4], desc[UR12][R126.64], !P0 ;  /* 0x000000007e047fae */ /* 0x0005e2000c12184c */
[----:B------:R-:W-:Y:S01]  /*63c0*/  ISETP.GE.U32.AND P0, PT, R3, 0x7fffff9f, PT ;  /* 0x7fffff9f0300780c */ /* 0x000fe20003f06070 */
[----:B---3--:R-:W-:Y:S02]  /*63d0*/  VIADD R3, R6, 0xffffffdd ;  /* 0xffffffdd06037836 */ /* 0x008fe40000000000 */
[----:B------:R-:W-:Y:S03]  /*63e0*/  LDGSTS.E [R4+0x4], desc[UR12][R124.64], !P6 ;  /* 0x000040007c047fae */ /* 0x000fe6000f12184c */
[----:B------:R-:W3:Y:S01]  /*63f0*/  LDC R6, c[0x0][0x230] ;  /* 0x00008c00ff067b82 */ /* 0x000ee20000000800 */
[----:B------:R-:W-:Y:S01]  /*6400*/  ISETP.GE.U32.AND P6, PT, R3, 0x7fffff9e, PT ;  /* 0x7fffff9e0300780c */ /* 0x000fe20003fc6070 */
[----:B-1----:R-:W-:Y:S01]  /*6410*/  VIADD R3, R5, 0xffffffdc ;  /* 0xffffffdc05037836 */ /* 0x002fe20000000000 */
[----:B------:R-:W-:Y:S05]  /*6420*/  LDGSTS.E [R4+0x8], desc[UR12][R240.64], !P5 ;  /* 0x00008000f0047fae */ /* 0x000fea000e92184c */
[----:B------:R-:W1:Y:S01]  /*6430*/  LDC R5, c[0x0][0x230] ;  /* 0x00008c00ff057b82 */ /* 0x000e620000000800 */
[----:B------:R-:W-:Y:S01]  /*6440*/  ISETP.GE.U32.AND P5, PT, R3, 0x7fffff9d, PT ;  /* 0x7fffff9d0300780c */ /* 0x000fe20003fa6070 */
[----:B----4-:R-:W-:Y:S01]  /*6450*/  VIADD R3, R243, 0xfffffffa ;  /* 0xfffffffaf3037836 */ /* 0x010fe20000000000 */
[----:B------:R-:W-:Y:S04]  /*6460*/  LDGSTS.E [R4+0xc], desc[UR12][R238.64], !P4 ;  /* 0x0000c000ee047fae */ /* 0x000fe8000e12184c */
[----:B------:R-:W-:Y:S01]  /*6470*/  ISETP.GE.U32.AND P4, PT, R3, 0x7fffffbb, PT ;  /* 0x7fffffbb0300780c */ /* 0x000fe20003f86070 */
[----:B--2---:R-:W-:Y:S01]  /*6480*/  VIADD R3, R7, 0xfffffff9 ;  /* 0xfffffff907037836 */ /* 0x004fe20000000000 */
[----:B------:R-:W-:Y:S01]  /*6490*/  LDGSTS.E [R4+0x4000], desc[UR12][R236.64], !P3 ;  /* 0x04000000ec047fae */ /* 0x000fe2000d92184c */
[----:B------:R-:W2:Y:S03]  /*64a0*/  LDC R7, c[0x0][0x230] ;  /* 0x00008c00ff077b82 */ /* 0x000ea60000000800 */
[----:B------:R-:W-:Y:S01]  /*64b0*/  ISETP.GE.U32.AND P3, PT, R3, 0x7fffffba, PT ;  /* 0x7fffffba0300780c */ /* 0x000fe20003f66070 */
[----:B------:R-:W-:Y:S01]  /*64c0*/  VIADD R3, R242, 0xfffffff8 ;  /* 0xfffffff8f2037836 */ /* 0x000fe20000000000 */
[----:B------:R-:W-:Y:S03]  /*64d0*/  LDGSTS.E [R4+0x4004], desc[UR12][R234.64], !P0 ;  /* 0x04004000ea047fae */ /* 0x000fe6000c12184c */
[----:B------:R-:W4:Y:S01]  /*64e0*/  LDC R242, c[0x0][0x230] ;  /* 0x00008c00fff27b82 */ /* 0x000f220000000800 */
[----:B------:R-:W-:Y:S01]  /*64f0*/  ISETP.GE.U32.AND P0, PT, R3, 0x7fffffb9, PT ;  /* 0x7fffffb90300780c */ /* 0x000fe20003f06070 */
[----:B------:R-:W-:Y:S01]  /*6500*/  LDGSTS.E [R4+0x4008], desc[UR12][R232.64], !P6 ;  /* 0x04008000e8047fae */ /* 0x000fe2000f12184c */
[----:B-1----:R-:W-:Y:S01]  /*6510*/  VIADD R3, R5, 0xffffffdb ;  /* 0xffffffdb05037836 */ /* 0x002fe20000000000 */
[----:B------:R-:W-:-:S04]  /*6520*/  LOP3.LUT R8, R0, 0x10, RZ, 0x3c, !PT ;  /* 0x0000001000087812 */ /* 0x000fc800078e3cff */
[----:B------:R-:W1:Y:S01]  /*6530*/  LDC R5, c[0x0][0x230] ;  /* 0x00008c00ff057b82 */ /* 0x000e620000000800 */
[----:B------:R-:W-:Y:S01]  /*6540*/  LDGSTS.E [R4+0x400c], desc[UR12][R230.64], !P5 ;  /* 0x0400c000e6047fae */ /* 0x000fe2000e92184c */
[----:B------:R-:W-:Y:S01]  /*6550*/  ISETP.GE.U32.AND P6, PT, R3, 0x7fffff9c, PT ;  /* 0x7fffff9c0300780c */ /* 0x000fe20003fc6070 */
[----:B---3--:R-:W-:-:S05]  /*6560*/  VIADD R3, R6, 0xffffffda ;  /* 0xffffffda06037836 */ /* 0x008fca0000000000 */
[----:B------:R-:W3:Y:S01]  /*6570*/  LDC R6, c[0x0][0x230] ;  /* 0x00008c00ff067b82 */ /* 0x000ee20000000800 */
[----:B------:R-:W-:Y:S01]  /*6580*/  ISETP.GE.U32.AND P5, PT, R3, 0x7fffff9b, PT ;  /* 0x7fffff9b0300780c */ /* 0x000fe20003fa6070 */
[----:B------:R-:W-:Y:S02]  /*6590*/  IMAD.IADD R244, R183, 0x1, R8 ;  /* 0x00000001b7f47824 */ /* 0x000fe400078e0208 */
[----:B--2---:R-:W-:-:S03]  /*65a0*/  VIADD R3, R7, 0xffffffd9 ;  /* 0xffffffd907037836 */ /* 0x004fc60000000000 */
[----:B------:R-:W-:Y:S01]  /*65b0*/  LDGSTS.E [R244], desc[UR12][R228.64], !P2 ;  /* 0x00000000e4f47fae */ /* 0x000fe2000d12184c */
[----:B------:R-:W2:Y:S01]  /*65c0*/  LDC R7, c[0x0][0x230] ;  /* 0x00008c00ff077b82 */ /* 0x000ea20000000800 */
[----:B------:R-:W-:Y:S01]  /*65d0*/  ISETP.GE.U32.AND P2, PT, R3, 0x7fffff9a, PT ;  /* 0x7fffff9a0300780c */ /* 0x000fe20003f46070 */
[----:B----4-:R-:W-:Y:S01]  /*65e0*/  VIADD R3, R242, 0xffffffd8 ;  /* 0xffffffd8f2037836 */ /* 0x010fe20000000000 */
[----:B------:R-:W-:Y:S05]  /*65f0*/  LDGSTS.E [R244+0x4], desc[UR12][R226.64], !P4 ;  /* 0x00004000e2f47fae */ /* 0x000fea000e12184c */
[----:B------:R-:W4:Y:S01]  /*6600*/  LDC R242, c[0x0][0x230] ;  /* 0x00008c00fff27b82 */ /* 0x000f220000000800 */
[----:B------:R-:W-:Y:S01]  /*6610*/  ISETP.GE.U32.AND P4, PT, R3, 0x7fffff99, PT ;  /* 0x7fffff990300780c */ /* 0x000fe20003f86070 */
[----:B-1----:R-:W-:Y:S01]  /*6620*/  VIADD R3, R5, 0xfffffff7 ;  /* 0xfffffff705037836 */ /* 0x002fe20000000000 */
[----:B------:R-:W-:Y:S05]  /*6630*/  LDGSTS.E [R244+0x8], desc[UR12][R224.64], !P3 ;  /* 0x00008000e0f47fae */ /* 0x000fea000d92184c */
[----:B------:R-:W1:Y:S01]  /*6640*/  LDC R5, c[0x0][0x230] ;  /* 0x00008c00ff057b82 */ /* 0x000e620000000800 */
[----:B------:R-:W-:Y:S01]  /*6650*/  ISETP.GE.U32.AND P3, PT, R3, 0x7fffffb8, PT ;  /* 0x7fffffb80300780c */ /* 0x000fe20003f66070 */
[----:B---3--:R-:W-:Y:S01]  /*6660*/  VIADD R3, R6, 0xfffffff6 ;  /* 0xfffffff606037836 */ /* 0x008fe20000000000 */
[----:B------:R-:W-:Y:S05]  /*6670*/  LDGSTS.E [R244+0xc], desc[UR12][R222.64], !P0 ;  /* 0x0000c000def47fae */ /* 0x000fea000c12184c */
[----:B------:R-:W3:Y:S01]  /*6680*/  LDC R6, c[0x0][0x230] ;  /* 0x00008c00ff067b82 */ /* 0x000ee20000000800 */
[----:B------:R-:W-:Y:S01]  /*6690*/  ISETP.GE.U32.AND P0, PT, R3, 0x7fffffb7, PT ;  /* 0x7fffffb70300780c */ /* 0x000fe20003f06070 */
[----:B--2---:R-:W-:Y:S01]  /*66a0*/  VIADD R3, R7, 0xfffffff5 ;  /* 0xfffffff507037836 */ /* 0x004fe20000000000 */
[----:B------:R-:W-:Y:S05]  /*66b0*/  LDGSTS.E [R244+0x4000], desc[UR12][R220.64], !P6 ;  /* 0x04000000dcf47fae */ /* 0x000fea000f12184c */
        /* <DEDUP_REMOVED lines=10> */
[----:B------:R2:W-:Y:S01]  /*6760*/  STL [R1+0x2a4], R8 ;  /* 0x0002a40801007387 */ /* 0x0005e20000100800 */
[----:B---3--:R-:W-:-:S03]  /*6770*/  VIADD R3, R6, 0xffffffd6 ;  /* 0xffffffd606037836 */ /* 0x008fc60000000000 */
[----:B------:R-:W-:Y:S02]  /*6780*/  LDGSTS.E [R244+0x400c], desc[UR12][R214.64], !P4 ;  /* 0x0400c000d6f47fae */ /* 0x000fe4000e12184c */
[----:B------:R-:W3:Y:S01]  /*6790*/  LDC R6, c[0x0][0x230] ;  /* 0x00008c00ff067b82 */ /* 0x000ee20000000800 */
[----:B--2---:R-:W-:Y:S02]  /*67a0*/  LOP3.LUT R8, R0, 0x20, RZ, 0x3c, !PT ;  /* 0x0000002000087812 */ /* 0x004fe400078e3cff */
[----:B------:R-:W-:Y:S01]  /*67b0*/  ISETP.GE.U32.AND P4, PT, R3, 0x7fffff97, PT ;  /* 0x7fffff970300780c */ /* 0x000fe20003f86070 */
[----:B------:R-:W-:-:S04]  /*67c0*/  VIADD R3, R7, 0xffffffd5 ;  /* 0xffffffd507037836 */ /* 0x000fc80000000000 */
[----:B------:R-:W2:Y:S01]  /*67d0*/  LDC R243, c[0x0][0x230] ;  /* 0x00008c00fff37b82 */ /* 0x000ea20000000800 */
[----:B------:R-:W-:-:S05]  /*67e0*/  IMAD.IADD R245, R183, 0x1, R8 ;  /* 0x00000001b7f57824 */ /* 0x000fca00078e0208 */
[----:B------:R-:W-:Y:S02]  /*67f0*/  LDGSTS.E [R245], desc[UR12][R212.64], !P3 ;  /* 0x00000000d4f57fae */ /* 0x000fe4000d92184c */
        /* <DEDUP_REMOVED lines=32> */
[----:B------:R-:W-:Y:S02]  /*6a00*/  VIADD R3, R7, 0xffffffd1 ;  /* 0xffffffd107037836 */ /* 0x000fe40000000000 */
[----:B------:R-:W-:Y:S02]  /*6a10*/  IMAD.IADD R246, R183, 0x1, R8 ;  /* 0x00000001b7f67824 */ /* 0x000fe400078e0208 */
[----:B------:R-:W2:Y:S03]  /*6a20*/  LDC R7, c[0x0][0x230] ;  /* 0x00008c00ff077b82 */ /* 0x000ea60000000800 */
[----:B------:R-:W-:Y:S01]  /*6a30*/  LDGSTS.E [R246], desc[UR12][R196.64], !P6 ;  /* 0x00000000c4f67fae */ /* 0x000fe2000f12184c */
[----:B------:R-:W-:Y:S01]  /*6a40*/  ISETP.GE.U32.AND P6, PT, R3, 0x7fffff92, PT ;  /* 0x7fffff920300780c */ /* 0x000fe20003fc6070 */
[----:B----4-:R-:W-:-:S03]  /*6a50*/  VIADD R3, R242, 0xffffffd0 ;  /* 0xffffffd0f2037836 */ /* 0x010fc60000000000 */
[----:B------:R-:W4:Y:S01]  /*6a60*/  LDC R242, c[0x0][0x230] ;  /* 0x00008c00fff27b82 */ /* 0x000f220000000800 */
[----:B------:R-:W-:Y:S01]  /*6a70*/  LDGSTS.E [R246+0x4], desc[UR12][R194.64], !P5 ;  /* 0x00004000c2f67fae */ /* 0x000fe2000e92184c */
[----:B------:R-:W-:Y:S01]  /*6a80*/  ISETP.GE.U32.AND P5, PT, R3, 0x7fffff91, PT ;  /* 0x7fffff910300780c */ /* 0x000fe20003fa6070 */
[----:B-1----:R-:W-:Y:S02]  /*6a90*/  VIADD R3, R5, 0xffffffef ;  /* 0xffffffef05037836 */ /* 0x002fe40000000000 */
[----:B------:R-:W-:Y:S03]  /*6aa0*/  LDGSTS.E [R246+0x8], desc[UR12][R192.64], !P2 ;  /* 0x00008000c0f67fae */ /* 0x000fe6000d12184c */
        /* <DEDUP_REMOVED lines=42> */
[----:B------:R-:W-:Y:S04]  /*6d50*/  LDGSTS.E [R247+0x4000], desc[UR12][R170.64], !P6 ;  /* 0x04000000aaf77fae */ /* 0x000fe8000f12184c */
[----:B------:R-:W-:Y:S01]  /*6d60*/  ISETP.GE.U32.AND P6, PT, R3, 0x7fffffaa, PT ;  /* 0x7fffffaa0300780c */ /* 0x000fe20003fc6070 */
[----:B----4-:R-:W-:Y:S01]  /*6d70*/  VIADD R3, R242, 0xffffffe8 ;  /* 0xffffffe8f2037836 */ /* 0x010fe20000000000 */
[----:B------:R-:W2:Y:S01]  /*6d80*/  LDC R7, c[0x0][0x230] ;  /* 0x00008c00ff077b82 */ /* 0x000ea20000000800 */
[----:B------:R-:W-:Y:S03]  /*6d90*/  LDGSTS.E [R247+0x4004], desc[UR12][R168.64], !P5 ;  /* 0x04004000a8f77fae */ /* 0x000fe6000e92184c */
[----:B------:R-:W-:Y:S01]  /*6da0*/  ISETP.GE.U32.AND P5, PT, R3, 0x7fffffa9, PT ;  /* 0x7fffffa90300780c */ /* 0x000fe20003fa6070 */
[----:B------:R-:W-:Y:S01]  /*6db0*/  LDGSTS.E [R247+0x4008], desc[UR12][R166.64], !P2 ;  /* 0x04008000a6f77fae */ /* 0x000fe2000d12184c */
[----:B-1----:R-:W-:-:S02]  /*6dc0*/  VIADD R3, R5, 0xffffffcb ;  /* 0xffffffcb05037836 */ /* 0x002fc40000000000 */
[----:B------:R-:W1:Y:S01]  /*6dd0*/  LDC R242, c[0x0][0x230] ;  /* 0x00008c00fff27b82 */ /* 0x000e620000000800 */
[----:B------:R4:W-:Y:S02]  /*6de0*/  STL [R1+0x298], R8 ;  /* 0x0002980801007387 */ /* 0x0009e40000100800 */
[----:B------:R-:W-:Y:S02]  /*6df0*/  ISETP.GE.U32.AND P2, PT, R3, 0x7fffff8c, PT ;  /* 0x7fffff8c0300780c */ /* 0x000fe40003f46070 */
[----:B------:R-:W-:Y:S01]  /*6e00*/  LDGSTS.E [R247+0x400c], desc[UR12][R164.64], !P4 ;  /* 0x0400c000a4f77fae */ /* 0x000fe2000e12184c */
[----:B---3--:R-:W-:Y:S02]  /*6e10*/  VIADD R3, R6, 0xffffffca ;  /* 0xffffffca06037836 */ /* 0x008fe40000000000 */
[----:B------:R-:W3:Y:S01]  /*6e20*/  LDC R5, c[0x0][0x230] ;  /* 0x00008c00ff057b82 */ /* 0x000ee20000000800 */
[----:B----4-:R-:W-:-:S07]  /*6e30*/  LOP3.LUT R8, R0, 0x50, RZ, 0x3c, !PT ;  /* 0x0000005000087812 */ /* 0x010fce00078e3cff */
[----:B------:R-:W4:Y:S01]  /*6e40*/  LDC R6, c[0x0][0x230] ;  /* 0x00008c00ff067b82 */ /* 0x000f220000000800 */
[----:B------:R-:W-:Y:S01]  /*6e50*/  ISETP.GE.U32.AND P4, PT, R3, 0x7fffff8b, PT ;  /* 0x7fffff8b0300780c */ /* 0x000fe20003f86070 */
[----:B------:R-:W-:Y:S02]  /*6e60*/  IMAD.IADD R248, R183, 0x1, R8 ;  /* 0x00000001b7f87824 */ /* 0x000fe400078e0208 */
[----:B--2---:R-:W-:-:S03]  /*6e70*/  VIADD R3, R7, 0xffffffc9 ;  /* 0xffffffc907037836 */ /* 0x004fc60000000000 */
[----:B------:R-:W-:Y:S01]  /*6e80*/  LDGSTS.E [R248], desc[UR12][R162.64], !P3 ;  /* 0x00000000a2f87fae */ /* 0x000fe2000d92184c */
[----:B------:R-:W2:Y:S01]  /*6e90*/  LDC R7, c[0x0][0x230] ;  /* 0x00008c00ff077b82 */ /* 0x000ea20000000800 */
[----:B------:R-:W-:Y:S01]  /*6ea0*/  ISETP.GE.U32.AND P3, PT, R3, 0x7fffff8a, PT ;  /* 0x7fffff8a0300780c */ /* 0x000fe20003f66070 */
[----:B-1----:R-:W-:Y:S01]  /*6eb0*/  VIADD R3, R242, 0xffffffc8 ;  /* 0xffffffc8f2037836 */ /* 0x002fe20000000000 */
[----:B------:R-:W-:Y:S05]  /*6ec0*/  LDGSTS.E [R248+0x4], desc[UR12][R160.64], !P0 ;  /* 0x00004000a0f87fae */ /* 0x000fea000c12184c */
[----:B------:R-:W1:Y:S01]  /*6ed0*/  LDC R242, c[0x0][0x230] ;  /* 0x00008c00fff27b82 */ /* 0x000e620000000800 */
[----:B------:R-:W-:Y:S01]  /*6ee0*/  ISETP.GE.U32.AND P0, PT, R3, 0x7fffff89, PT ;  /* 0x7fffff890300780c */ /* 0x000fe20003f06070 */
[----:B------:R-:W-:Y:S04]  /*6ef0*/  LDGSTS.E [R248+0x8], desc[UR12][R158.64], !P6 ;  /* 0x000080009ef87fae */ /* 0x000fe8000f12184c */
[----:B------:R-:W-:Y:S01]  /*6f00*/  LDGSTS.E [R248+0xc], desc[UR12][R156.64], !P5 ;  /* 0x0000c0009cf87fae */ /* 0x000fe2000e92184c */
[----:B----4-:R-:W-:-:S02]  /*6f10*/  VIADD R3, R6, 0xffffffe7 ;  /* 0xffffffe706037836 */ /* 0x010fc40000000000 */
[----:B------:R-:W4:Y:S01]  /*6f20*/  LDC R6, c[0x0][0x230] ;  /* 0x00008c00ff067b82 */ /* 0x000f220000000800 */
[----:B------:R-:W-:Y:S02]  /*6f30*/  LDGSTS.E [R248+0x4000], desc[UR12][R154.64], !P2 ;  /* 0x040000009af87fae */ /* 0x000fe4000d12184c */
[----:B------:R-:W-:Y:S01]  /*6f40*/  ISETP.GE.U32.AND P6, PT, R3, 0x7fffffa8, PT ;  /* 0x7fffffa80300780c */ /* 0x000fe20003fc6070 */
[----:B---3--:R-:W-:Y:S01]  /*6f50*/  VIADD R3, R5, 0xffffffe6 ;  /* 0xffffffe605037836 */ /* 0x008fe20000000000 */
[----:B------:R-:W-:Y:S03]  /*6f60*/  LDGSTS.E [R248+0x4004], desc[UR12][R152.64], !P4 ;  /* 0x0400400098f87fae */ /* 0x000fe6000e12184c */
[----:B------:R-:W3:Y:S01]  /*6f70*/  LDC R5, c[0x0][0x230] ;  /* 0x00008c00ff057b82 */ /* 0x000ee20000000800 */
[----:B------:R-:W-:Y:S01]  /*6f80*/  ISETP.GE.U32.AND P5, PT, R3, 0x7fffffa7, PT ;  /* 0x7fffffa70300780c */ /* 0x000fe20003fa6070 */
[----:B------:R-:W-:Y:S01]  /*6f90*/  LDGSTS.E [R248+0x4008], desc[UR12][R150.64], !P3 ;  /* 0x0400800096f87fae */ /* 0x000fe2000d92184c */
[----:B-1----:R-:W-:-:S03]  /*6fa0*/  VIADD R3, R242, 0xffffffe5 ;  /* 0xffffffe5f2037836 */ /* 0x002fc60000000000 */
[----:B------:R1:W-:Y:S02]  /*6fb0*/  STL [R1+0x294], R8 ;  /* 0x0002940801007387 */ /* 0x0003e40000100800 */
[----:B------:R-:W3:Y:S01]  /*6fc0*/  LDC R242, c[0x0][0x230] ;  /* 0x00008c00fff27b82 */ /* 0x000ee20000000800 */
[----:B------:R-:W-:Y:S01]  /*6fd0*/  ISETP.GE.U32.AND P2, PT, R3, 0x7fffffa6, PT ;  /* 0x7fffffa60300780c */ /* 0x000fe20003f46070 */
[----:B------:R-:W-:Y:S01]  /*6fe0*/  LDGSTS.E [R248+0x400c], desc[UR12][R148.64], !P0 ;  /* 0x0400c00094f87fae */ /* 0x000fe2000c12184c */
[----:B----4-:R-:W-:-:S05]  /*6ff0*/  VIADD R3, R6, 0xffffffe4 ;  /* 0xffffffe406037836 */ /* 0x010fca0000000000 */
[----:B------:R-:W4:Y:S01]  /*7000*/  LDC R6, c[0x0][0x230] ;  /* 0x00008c00ff067b82 */ /* 0x000f220000000800 */
[----:B------:R-:W-:Y:S01]  /*7010*/  ISETP.GE.U32.AND P4, PT, R3, 0x7fffffa5, PT ;  /* 0x7fffffa50300780c */ /* 0x000fe20003f86070 */
[----:B--2---:R-:W-:Y:S01]  /*7020*/  VIADD R3, R7, 0xffffffc7 ;  /* 0xffffffc707037836 */ /* 0x004fe20000000000 */
[----:B-1----:R-:W-:-:S05]  /*7030*/  LOP3.LUT R8, R0, 0x60, RZ, 0x3c, !PT ;  /* 0x0000006000087812 */ /* 0x002fca00078e3cff */
[----:B------:R-:W1:Y:S01]  /*7040*/  LDC R7, c[0x0][0x230] ;  /* 0x00008c00ff077b82 */ /* 0x000e620000000800 */
[----:B------:R-:W-:Y:S01]  /*7050*/  ISETP.GE.U32.AND P3, PT, R3, 0x7fffff88, PT ;  /* 0x7fffff880300780c */ /* 0x000fe20003f66070 */
[----:B------:R-:W-:Y:S02]  /*7060*/  VIADD R3, R243, 0xffffffc6 ;  /* 0xffffffc6f3037836 */ /* 0x000fe40000000000 */
[----:B------:R-:W-:-:S03]  /*7070*/  IMAD.IADD R249, R183, 0x1, R8 ;  /* 0x00000001b7f97824 */ /* 0x000fc600078e0208 */
[----:B------:R-:W-:Y:S01]  /*7080*/  ISETP.GE.U32.AND P0, PT, R3, 0x7fffff87, PT ;  /* 0x7fffff870300780c */ /* 0x000fe20003f06070 */
[----:B---3--:R-:W-:Y:S01]  /*7090*/  VIADD R3, R242, 0xffffffc5 ;  /* 0xffffffc5f2037836 */ /* 0x008fe20000000000 */
[----:B------:R-:W2:Y:S01]  /*70a0*/  LDC R243, c[0x0][0x230] ;  /* 0x00008c00fff37b82 */ /* 0x000ea20000000800 */
[----:B------:R-:W-:Y:S03]  /*70b0*/  LDGSTS.E [R249], desc[UR12][R146.64], !P6 ;  /* 0x0000000092f97fae */ /* 0x000fe6000f12184c */
[----:B------:R-:W-:Y:S01]  /*70c0*/  ISETP.GE.U32.AND P6, PT, R3, 0x7fffff86, PT ;  /* 0x7fffff860300780c */ /* 0x000fe20003fc6070 */
[----:B------:R-:W-:Y:S01]  /*70d0*/  VIADD R3, R5, 0xffffffc4 ;  /* 0xffffffc405037836 */ /* 0x000fe20000000000 */
[----:B------:R-:W-:Y:S02]  /*70e0*/  LDGSTS.E [R249+0x4], desc[UR12][R144.64], !P5 ;  /* 0x0000400090f97fae */ /* 0x000fe4000e92184c */
[----:B------:R-:W3:Y:S02]  /*70f0*/  LDC R242, c[0x0][0x230] ;  /* 0x00008c00fff27b82 */ /* 0x000ee40000000800 */
[----:B------:R1:W-:Y:S01]  /*7100*/  STL [R1+0x290], R8 ;  /* 0x0002900801007387 */ /* 0x0003e20000100800 */
[----:B------:R-:W-:Y:S01]  /*7110*/  ISETP.GE.U32.AND P5, PT, R3, 0x7fffff85, PT ;  /* 0x7fffff850300780c */ /* 0x000fe20003fa6070 */
[----:B----4-:R-:W-:-:S02]  /*7120*/  VIADD R3, R6, 0xffffffe3 ;  /* 0xffffffe306037836 */ /* 0x010fc40000000000 */
[----:B------:R-:W-:Y:S02]  /*7130*/  LDGSTS.E [R249+0x8], desc[UR12][R142.64], !P2 ;  /* 0x000080008ef97fae */ /* 0x000fe4000d12184c */
[----:B------:R-:W4:Y:S01]  /*7140*/  LDC R5, c[0x0][0x230] ;  /* 0x00008c00ff057b82 */ /* 0x000f220000000800 */
[----:B------:R-:W-:Y:S01]  /*7150*/  ISETP.GE.U32.AND P2, PT, R3, 0x7fffffa4, PT ;  /* 0x7fffffa40300780c */ /* 0x000fe20003f46070 */
[----:B-1----:R-:W-:Y:S01]  /*7160*/  VIADD R3, R7, 0xffffffe2 ;  /* 0xffffffe207037836 */ /* 0x002fe20000000000 */
[----:B------:R-:W-:Y:S05]  /*7170*/  LDGSTS.E [R249+0xc], desc[UR12][R140.64], !P4 ;  /* 0x0000c0008cf97fae */ /* 0x000fea000e12184c */
[----:B------:R-:W1:Y:S01]  /*7180*/  LDC R8, c[0x0][0x230] ;  /* 0x00008c00ff087b82 */ /* 0x000e620000000800 */
[----:B------:R-:W-:Y:S01]  /*7190*/  ISETP.GE.U32.AND P4, PT, R3, 0x7fffffa3, PT ;  /* 0x7fffffa30300780c */ /* 0x000fe20003f86070 */
[----:B--2---:R-:W-:Y:S01]  /*71a0*/  VIADD R3, R243, 0xffffffe1 ;  /* 0xffffffe1f3037836 */ /* 0x004fe20000000000 */
[----:B------:R-:W-:Y:S05]  /*71b0*/  LDGSTS.E [R249+0x4000], desc[UR12][R138.64], !P3 ;  /* 0x040000008af97fae */ /* 0x000fea000d92184c */
[----:B------:R-:W2:Y:S01]  /*71c0*/  LDC R7, c[0x0][0x230] ;  /* 0x00008c00ff077b82 */ /* 0x000ea20000000800 */
[----:B------:R-:W-:Y:S01]  /*71d0*/  ISETP.GE.U32.AND P3, PT, R3, 0x7fffffa2, PT ;  /* 0x7fffffa20300780c */ /* 0x000fe20003f66070 */
[----:B---3--:R-:W-:Y:S01]  /*71e0*/  VIADD R3, R242, 0xffffffe0 ;  /* 0xffffffe0f2037836 */ /* 0x008fe20000000000 */
[----:B------:R-:W-:Y:S05]  /*71f0*/  LDGSTS.E [R249+0x4004], desc[UR12][R136.64], !P0 ;  /* 0x0400400088f97fae */ /* 0x000fea000c12184c */
[----:B------:R-:W3:Y:S01]  /*7200*/  LDC R243, c[0x0][0x230] ;  /* 0x00008c00fff37b82 */ /* 0x000ee20000000800 */
[----:B------:R-:W-:Y:S01]  /*7210*/  ISETP.GE.U32.AND P0, PT, R3, 0x7fffffa1, PT ;  /* 0x7fffffa10300780c */ /* 0x000fe20003f06070 */
[----:B------:R-:W-:Y:S04]  /*7220*/  LDGSTS.E [R249+0x4008], desc[UR12][R134.64], !P6 ;  /* 0x0400800086f97fae */ /* 0x000fe8000f12184c */
[----:B------:R-:W-:Y:S01]  /*7230*/  LDGSTS.E [R249+0x400c], desc[UR12][R132.64], !P5 ;  /* 0x0400c00084f97fae */ /* 0x000fe2000e92184c */
[----:B-1----:R-:W-:Y:S01]  /*7240*/  VIADD R3, R8, 0xffffffc3 ;  /* 0xffffffc308037836 */ /* 0x002fe20000000000 */
[----:B------:R-:W1:Y:S01]  /*7250*/  LDC R6, c[0x0][0x230] ;  /* 0x00008c00ff067b82 */ /* 0x000e620000000800 */
[----:B------:R-:W-:-:S03]  /*7260*/  LOP3.LUT R8, R0, 0x70, RZ, 0x3c, !PT ;  /* 0x0000007000087812 */ /* 0x000fc600078e3cff */
[----:B------:R-:W-:Y:S01]  /*7270*/  ISETP.GE.U32.AND P6, PT, R3, 0x7fffff84, PT ;  /* 0x7fffff840300780c */ /* 0x000fe20003fc6070 */
[----:B----4-:R-:W-:-:S03]  /*7280*/  VIADD R3, R5, 0xffffffc2 ;  /* 0xffffffc205037836 */ /* 0x010fc60000000000 */
[----:B------:R-:W4:Y:S01]  /*7290*/  LDC R242, c[0x0][0x230] ;  /* 0x00008c00fff27b82 */ /* 0x000f220000000800 */
[----:B------:R-:W-:Y:S01]  /*72a0*/  IMAD.IADD R5, R183, 0x1, R8 ;  /* 0x00000001b7057824 */ /* 0x000fe200078e0208 */
[----:B------:R-:W-:Y:S01]  /*72b0*/  ISETP.GE.U32.AND P5, PT, R3, 0x7fffff83, PT ;  /* 0x7fffff830300780c */ /* 0x000fe20003fa6070 */
[----:B--2---:R-:W-:-:S03]  /*72c0*/  VIADD R3, R7, 0xffffffc1 ;  /* 0xffffffc107037836 */ /* 0x004fc60000000000 */
[----:B------:R-:W-:Y:S02]  /*72d0*/  LDGSTS.E [R5], desc[UR12][R128.64], !P2 ;  /* 0x0000000080057fae */ /* 0x000fe4000d12184c */
[----:B------:R-:W-:Y:S01]  /*72e0*/  ISETP.GE.U32.AND P2, PT, R3, 0x7fffff82, PT ;  /* 0x7fffff820300780c */ /* 0x000fe20003f46070 */
[----:B---3--:R-:W-:Y:S01]  /*72f0*/  VIADD R3, R243, 0xffffffc0 ;  /* 0xffffffc0f3037836 */ /* 0x008fe20000000000 */
[----:B------:R-:W-:Y:S01]  /*7300*/  LDGSTS.E [R5+0x4], desc[UR12][R130.64], !P4 ;  /* 0x0000400082057fae */ /* 0x000fe2000e12184c */
[----:B------:R-:W2:Y:S03]  /*7310*/  LDC R7, c[0x0][0x230] ;  /* 0x00008c00ff077b82 */ /* 0x000ea60000000800 */
[----:B------:R-:W-:Y:S01]  /*7320*/  LDGSTS.E [R5+0x8], desc[UR12][R120.64], !P3 ;  /* 0x0000800078057fae */ /* 0x000fe2000d92184c */
[----:B------:R-:W-:Y:S02]  /*7330*/  ISETP.GE.U32.AND P4, PT, R3, 0x7fffff81, PT ;  /* 0x7fffff810300780c */ /* 0x000fe40003f86070 */
[----:B------:R-:W-:Y:S01]  /*7340*/  ISETP.GE.AND P3, PT, R2, R3, PT ;  /* 0x000000030200720c */ /* 0x000fe20003f66270 */
[----:B-1----:R-:W-:Y:S01]  /*7350*/  VIADD R3, R6, 0xffffffbf ;  /* 0xffffffbf06037836 */ /* 0x002fe20000000000 */
[----:B------:R-:W-:Y:S01]  /*7360*/  LDGSTS.E [R5+0xc], desc[UR12][R122.64], !P0 ;  /* 0x0000c0007a057fae */ /* 0x000fe2000c12184c */
[----:B------:R-:W1:Y:S03]  /*7370*/  LDC R6, c[0x0][0x230] ;  /* 0x00008c00ff067b82 */ /* 0x000e660000000800 */
[----:B------:R-:W-:Y:S01]  /*7380*/  ISETP.GE.U32.AND P0, PT, R3, 0x7fffff80, PT ;  /* 0x7fffff800300780c */ /* 0x000fe20003f06070 */
[----:B----4-:R-:W-:Y:S01]  /*7390*/  VIADD R3, R242, 0xffffffbe ;  /* 0xffffffbef2037836 */ /* 0x010fe20000000000 */
[----:B------:R-:W-:Y:S03]  /*73a0*/  LDGSTS.E [R5+0x4000], desc[UR12][R112.64], !P6 ;  /* 0x0400000070057fae */ /* 0x000fe6000f12184c */
[----:B------:R-:W3:Y:S01]  /*73b0*/  LDC R242, c[0x0][0x230] ;  /* 0x00008c00fff27b82 */ /* 0x000ee20000000800 */
[----:B------:R-:W-:Y:S01]  /*73c0*/  ISETP.GE.U32.AND P6, PT, R3, 0x7fffff7f, PT ;  /* 0x7fffff7f0300780c */ /* 0x000fe20003fc6070 */
[----:B------:R-:W-:Y:S04]  /*73d0*/  LDGSTS.E [R5+0x4004], desc[UR12][R114.64], !P5 ;  /* 0x0400400072057fae */ /* 0x000fe8000e92184c */
[----:B------:R-:W-:Y:S02]  /*73e0*/  LDGSTS.E [R5+0x4008], desc[UR12][R116.64], !P2 ;  /* 0x0400800074057fae */ /* 0x000fe4000d12184c */
[----:B------:R-:W4:Y:S02]  /*73f0*/  LDC R3, c[0x0][0x230] ;  /* 0x00008c00ff037b82 */ /* 0x000f240000000800 */
[----:B------:R-:W-:Y:S06]  /*7400*/  LDGSTS.E [R5+0x400c], desc[UR12][R118.64], !P4 ;  /* 0x0400c00076057fae */ /* 0x000fec000e12184c */
[----:B------:R-:W3:Y:S01]  /*7410*/  LDC R243, c[0x0][0x230] ;  /* 0x00008c00fff37b82 */ /* 0x000ee20000000800 */
[----:B------:R-:W-:Y:S01]  /*7420*/  SEL R2, RZ, 0x4, P3 ;  /* 0x00000004ff027807 */ /* 0x000fe20001800000 */
[----:B------:R2:W-:Y:S04]  /*7430*/  STL [R1+0x280], R8 ;  /* 0x0002800801007387 */ /* 0x0005e80000100800 */
[----:B------:R-:W3:Y:S04]  /*7440*/  LDL.64 R14, [R1+0x70] ;  /* 0x00007000010e7983 */ /* 0x000ee80000100a00 */
[----:B------:R-:W3:Y:S04]  /*7450*/  LDL.64 R16, [R1+0x18] ;  /* 0x0000180001107983 */ /* 0x000ee80000100a00 */
[----:B--2---:R-:W2:Y:S01]  /*7460*/  LDL.64 R8, [R1+0x38] ;  /* 0x0000380001087983 */ /* 0x004ea20000100a00 */
[----:B----4-:R-:W-:-:S03]  /*7470*/  VIADD R3, R3, 0xffffffbd ;  /* 0xffffffbd03037836 */ /* 0x010fc60000000000 */
[----:B------:R-:W4:Y:S02]  /*7480*/  LDL.64 R20, [R1+0x68] ;  /* 0x0000680001147983 */ /* 0x000f240000100a00 */
[----:B------:R-:W-:Y:S01]  /*7490*/  ISETP.GE.U32.AND P5, PT, R3, 0x7fffff7e, PT ;  /* 0x7fffff7e0300780c */ /* 0x000fe20003fa6070 */
[----:B-1----:R-:W-:Y:S01]  /*74a0*/  VIADD R3, R6, 0xffffffbc ;  /* 0xffffffbc06037836 */ /* 0x002fe20000000000 */
[----:B------:R-:W4:Y:S04]  /*74b0*/  LDL.64 R22, [R1+0x30] ;  /* 0x0000300001167983 */ /* 0x000f280000100a00 */
[----:B------:R-:W-:Y:S01]  /*74c0*/  ISETP.GE.U32.AND P2, PT, R3, 0x7fffff7d, PT ;  /* 0x7fffff7d0300780c */ /* 0x000fe20003f46070 */
[----:B------:R-:W-:Y:S01]  /*74d0*/  VIADD R3, R7, 0xffffffbb ;  /* 0xffffffbb07037836 */ /* 0x000fe20000000000 */
[----:B------:R-:W4:Y:S04]  /*74e0*/  LDL.64 R18, [R1+0x10] ;  /* 0x0000100001127983 */ /* 0x000f280000100a00 */
[----:B------:R-:W-:Y:S01]  /*74f0*/  ISETP.GE.U32.AND P4, PT, R3, 0x7fffff7c, PT ;  /* 0x7fffff7c0300780c */ /* 0x000fe20003f86070 */
[----:B---3--:R-:W-:Y:S01]  /*7500*/  VIADD R3, R242, 0xffffffba ;  /* 0xffffffbaf2037836 */ /* 0x008fe20000000000 */
[----:B------:R-:W0:Y:S04]  /*7510*/  LDGDEPBAR ;  /* 0x00000000000079af */ /* 0x000e280000000000 */
[----:B------:R-:W-:Y:S01]  /*7520*/  ISETP.GE.U32.AND P3, PT, R3, 0x7fffff7b, PT ;  /* 0x7fffff7b0300780c */ /* 0x000fe20003f66070 */
[----:B------:R-:W-:-:S02]  /*7530*/  VIADD R3, R243, 0xffffffb9 ;  /* 0xffffffb9f3037836 */ /* 0x000fc40000000000 */
[----:B------:R-:W3:Y:S02]  /*7540*/  LDL R243, [R1+0x54] ;  /* 0x0000540001f37983 */ /* 0x000ee40000100800 */
[----:B---3--:R-:W-:-:S05]  /*7550*/  IMAD.IADD R6, R183, 0x1, R243 ;  /* 0x00000001b7067824 */ /* 0x008fca00078e02f3 */
[----:B------:R-:W-:Y:S04]  /*7560*/  LDGSTS.E [R6+0x18000], desc[UR12][R14.64], P1 ;  /* 0x180000000e067fae */ /* 0x000fe8000892184c */
[----:B--2---:R-:W-:Y:S01]  /*7570*/  LDGSTS.E [R6+0x18400], desc[UR12][R8.64], P1 ;  /* 0x1840000008067fae */ /* 0x004fe2000892184c */
[----:B------:R-:W-:-:S03]  /*7580*/  LOP3.LUT R7, R243, 0x20, RZ, 0x3c, !PT ;  /* 0x00000020f3077812 */ /* 0x000fc600078e3cff */
[----:B------:R-:W-:Y:S04]  /*7590*/  LDGSTS.E [R6+0x18800], desc[UR12][R16.64], P1 ;  /* 0x1880000010067fae */ /* 0x000fe8000892184c */
[----:B------:R-:W2:Y:S04]  /*75a0*/  LDL.64 R14, [R1+0x48] ;  /* 0x00004800010e7983 */ /* 0x000ea80000100a00 */
[----:B------:R-:W3:Y:S04]  /*75b0*/  LDL.64 R8, [R1+0x28] ;  /* 0x0000280001087983 */ /* 0x000ee80000100a00 */
[----:B------:R-:W3:Y:S04]  /*75c0*/  LDL.64 R16, [R1+0x8] ;  /* 0x0000080001107983 */ /* 0x000ee80000100a00 */
[----:B------:R-:W-:Y:S04]  /*75d0*/  LDGSTS.E [R6+0x18c00], desc[UR12][R250.64], P1 ;  /* 0x18c00000fa067fae */ /* 0x000fe8000892184c */
[----:B------:R-:W-:Y:S04]  /*75e0*/  LDGSTS.E [R6+0x19000], desc[UR12][R108.64], P1 ;  /* 0x190000006c067fae */ /* 0x000fe8000892184c */
[----:B------:R-:W-:Y:S04]  /*75f0*/  LDGSTS.E [R6+0x19400], desc[UR12][R100.64], P1 ;  /* 0x1940000064067fae */ /* 0x000fe8000892184c */
[----:B------:R-:W-:Y:S04]  /*7600*/  LDGSTS.E [R6+0x19800], desc[UR12][R106.64], P1 ;  /* 0x198000006a067fae */ /* 0x000fe8000892184c */
[----:B------:R-:W-:Y:S04]  /*7610*/  LDGSTS.E [R6+0x19c00], desc[UR12][R104.64], P1 ;  /* 0x19c0000068067fae */ /* 0x000fe8000892184c */
[----:B------:R-:W-:Y:S04]  /*7620*/  LDGSTS.E [R6+0x1a000], desc[UR12][R102.64], P1 ;  /* 0x1a00000066067fae */ /* 0x000fe8000892184c */
[----:B------:R-:W-:Y:S04]  /*7630*/  LDGSTS.E [R6+0x1a400], desc[UR12][R98.64], P1 ;  /* 0x1a40000062067fae */ /* 0x000fe8000892184c */
[----:B------:R-:W-:Y:S04]  /*7640*/  LDGSTS.E [R6+0x1a800], desc[UR12][R90.64], P1 ;  /* 0x1a8000005a067fae */ /* 0x000fe8000892184c */
[----:B------:R1:W-:Y:S04]  /*7650*/  STL [R1+0x28c], R7 ;  /* 0x00028c0701007387 */ /* 0x0003e80000100800 */
[----:B------:R-:W-:Y:S04]  /*7660*/  LDGSTS.E [R6+0x1ac00], desc[UR12][R96.64], P1 ;  /* 0x1ac0000060067fae */ /* 0x000fe8000892184c */
[----:B------:R-:W-:Y:S01]  /*7670*/  LDGSTS.E [R6+0x1b000], desc[UR12][R94.64], P1 ;  /* 0x1b0000005e067fae */ /* 0x000fe2000892184c */
[----:B-1----:R-:W-:-:S03]  /*7680*/  IMAD.IADD R7, R183, 0x1, R7 ;  /* 0x00000001b7077824 */ /* 0x002fc600078e0207 */
[----:B------:R-:W-:Y:S04]  /*7690*/  LDGSTS.E [R6+0x1b400], desc[UR12][R92.64], P1 ;  /* 0x1b4000005c067fae */ /* 0x000fe8000892184c */
[----:B------:R-:W-:Y:S04]  /*76a0*/  LDGSTS.E [R6+0x1b800], desc[UR12][R88.64], P1 ;  /* 0x1b80000058067fae */ /* 0x000fe8000892184c */
[----:B------:R-:W-:Y:S04]  /*76b0*/  LDGSTS.E [R6+0x1bc00], desc[UR12][R86.64], P1 ;  /* 0x1bc0000056067fae */ /* 0x000fe8000892184c */
[----:B----4-:R-:W-:Y:S04]  /*76c0*/  LDGSTS.E [R7+0x18100], desc[UR12][R20.64], P1 ;  /* 0x1810000014077fae */ /* 0x010fe8000892184c */
[----:B------:R-:W-:Y:S04]  /*76d0*/  LDGSTS.E [R7+0x18500], desc[UR12][R22.64], P1 ;  /* 0x1850000016077fae */ /* 0x000fe8000892184c */
[----:B------:R-:W-:Y:S04]  /*76e0*/  LDGSTS.E [R7+0x18900], desc[UR12][R18.64], P1 ;  /* 0x1890000012077fae */ /* 0x000fe8000892184c */
[----:B------:R-:W4:Y:S04]  /*76f0*/  LDL.64 R20, [R1+0x40] ;  /* 0x0000400001147983 */ /* 0x000f280000100a00 */
[----:B------:R-:W4:Y:S04]  /*7700*/  LDL.64 R22, [R1+0x20] ;  /* 0x0000200001167983 */ /* 0x000f280000100a00 */
[----:B------:R-:W4:Y:S01]  /*7710*/  LDL.64 R18, [R1] ;  /* 0x0000000001127983 */ /* 0x000f220000100a00 */
[----:B------:R-:W-:-:S03]  /*7720*/  LOP3.LUT R242, R243, 0x40, RZ, 0x3c, !PT ;  /* 0x00000040f3f27812 */ /* 0x000fc600078e3cff */
        /* <DEDUP_REMOVED lines=14> */
[----:B------:R-:W-:Y:S01]  /*7810*/  LDGSTS.E [R7+0x1bd00], desc[UR12][R62.64], P1 ;  /* 0x1bd000003e077fae */ /* 0x000fe2000892184c */
[----:B------:R-:W-:-:S03]  /*7820*/  LOP3.LUT R243, R243, 0x60, RZ, 0x3c, !PT ;  /* 0x00000060f3f37812 */ /* 0x000fc600078e3cff */
[----:B--2---:R-:W-:Y:S04]  /*7830*/  LDGSTS.E [R242+0x18200], desc[UR12][R14.64], P1 ;  /* 0x182000000ef27fae */ /* 0x004fe8000892184c */
[----:B---3--:R-:W-:Y:S04]  /*7840*/  LDGSTS.E [R242+0x18600], desc[UR12][R8.64], P1 ;  /* 0x1860000008f27fae */ /* 0x008fe8000892184c */
[----:B------:R-:W-:Y:S04]  /*7850*/  LDGSTS.E [R242+0x18a00], desc[UR12][R16.64], P1 ;  /* 0x18a0000010f27fae */ /* 0x000fe8000892184c */
[----:B------:R-:W-:Y:S04]  /*7860*/  LDGSTS.E [R242+0x18e00], desc[UR12][R52.64], P1 ;  /* 0x18e0000034f27fae */ /* 0x000fe8000892184c */
[----:B------:R-:W-:Y:S04]  /*7870*/  LDGSTS.E [R242+0x19200], desc[UR12][R58.64], P1 ;  /* 0x192000003af27fae */ /* 0x000fe8000892184c */
[----:B------:R-:W-:Y:S04]  /*7880*/  LDGSTS.E [R242+0x19600], desc[UR12][R56.64], P1 ;  /* 0x1960000038f27fae */ /* 0x000fe8000892184c */
[----:B------:R-:W-:Y:S04]  /*7890*/  LDGSTS.E [R242+0x19a00], desc[UR12][R54.64], P1 ;  /* 0x19a0000036f27fae */ /* 0x000fe8000892184c */
[----:B------:R-:W2:Y:S04]  /*78a0*/  LDL.LU.64 R14, [R1+0x2d8] ;  /* 0x0002d800010e7983 */ /* 0x000ea80000300a00 */
[----:B------:R-:W-:Y:S04]  /*78b0*/  LDGSTS.E [R242+0x19e00], desc[UR12][R50.64], P1 ;  /* 0x19e0000032f27fae */ /* 0x000fe8000892184c */
[----:B------:R-:W3:Y:S04]  /*78c0*/  LDL.LU.64 R8, [R1+0x2d0] ;  /* 0x0002d00001087983 */ /* 0x000ee80000300a00 */
[----:B------:R-:W-:Y:S04]  /*78d0*/  LDGSTS.E [R242+0x1a200], desc[UR12][R42.64], P1 ;  /* 0x1a2000002af27fae */ /* 0x000fe8000892184c */
[----:B------:R-:W2:Y:S04]  /*78e0*/  LDL.LU.64 R16, [R1+0x2c8] ;  /* 0x0002c80001107983 */ /* 0x000ea80000300a00 */
[----:B------:R-:W-:Y:S04]  /*78f0*/  LDGSTS.E [R242+0x1a600], desc[UR12][R48.64], P1 ;  /* 0x1a60000030f27fae */ /* 0x000fe8000892184c */
[----:B------:R-:W-:Y:S04]  /*7900*/  LDGSTS.E [R242+0x1aa00], desc[UR12][R46.64], P1 ;  /* 0x1aa000002ef27fae */ /* 0x000fe8000892184c */
[----:B------:R1:W-:Y:S04]  /*7910*/  STL [R1+0x27c], R243 ;  /* 0x00027cf301007387 */ /* 0x0003e80000100800 */
[----:B------:R-:W-:Y:S04]  /*7920*/  LDGSTS.E [R242+0x1ae00], desc[UR12][R44.64], P1 ;  /* 0x1ae000002cf27fae */ /* 0x000fe8000892184c */
[----:B------:R-:W-:Y:S01]  /*7930*/  LDGSTS.E [R242+0x1b200], desc[UR12][R40.64], P1 ;  /* 0x1b20000028f27fae */ /* 0x000fe2000892184c */
[----:B-1----:R-:W-:-:S03]  /*7940*/  IMAD.IADD R243, R183, 0x1, R243 ;  /* 0x00000001b7f37824 */ /* 0x002fc600078e02f3 */
[----:B------:R-:W-:Y:S01]  /*7950*/  LDGSTS.E [R242+0x1b600], desc[UR12][R34.64], P1 ;  /* 0x1b60000022f27fae */ /* 0x000fe2000892184c */
[----:B------:R-:W1:Y:S03]  /*7960*/  LDC R183, c[0x0][0x230] ;  /* 0x00008c00ffb77b82 */ /* 0x000e660000000800 */
[----:B------:R-:W-:Y:S04]  /*7970*/  LDGSTS.E [R242+0x1ba00], desc[UR12][R38.64], P1 ;  /* 0x1ba0000026f27fae */ /* 0x000fe8000892184c */
[----:B------:R-:W-:Y:S04]  /*7980*/  LDGSTS.E [R242+0x1be00], desc[UR12][R36.64], P1 ;  /* 0x1be0000024f27fae */ /* 0x000fe8000892184c */
[----:B----4-:R-:W-:Y:S04]  /*7990*/  LDGSTS.E [R243+0x18300], desc[UR12][R20.64], P1 ;  /* 0x1830000014f37fae */ /* 0x010fe8000892184c */
[----:B------:R-:W-:Y:S04]  /*79a0*/  LDGSTS.E [R243+0x18700], desc[UR12][R22.64], P1 ;  /* 0x1870000016f37fae */ /* 0x000fe8000892184c */
[----:B------:R-:W-:Y:S04]  /*79b0*/  LDGSTS.E [R243+0x18b00], desc[UR12][R18.64], P1 ;  /* 0x18b0000012f37fae */ /* 0x000fe8000892184c */
[----:B------:R-:W4:Y:S04]  /*79c0*/  LDL.LU.64 R20, [R1+0x2c0] ;  /* 0x0002c00001147983 */ /* 0x000f280000300a00 */
[----:B------:R-:W3:Y:S04]  /*79d0*/  LDL.LU.64 R22, [R1+0x2b8] ;  /* 0x0002b80001167983 */ /* 0x000ee80000300a00 */
[----:B------:R-:W2:Y:S04]  /*79e0*/  LDL.LU.64 R18, [R1+0x2b0] ;  /* 0x0002b00001127983 */ /* 0x000ea80000300a00 */
[----:B------:R-:W-:Y:S04]  /*79f0*/  LDGSTS.E [R243+0x18f00], desc[UR12][R32.64], P1 ;  /* 0x18f0000020f37fae */ /* 0x000fe8000892184c */
[----:B------:R-:W-:Y:S04]  /*7a00*/  LDGSTS.E [R243+0x19300], desc[UR12][R30.64], P1 ;  /* 0x193000001ef37fae */ /* 0x000fe8000892184c */
[----:B------:R-:W-:Y:S04]  /*7a10*/  LDGSTS.E [R243+0x19700], desc[UR12][R28.64], P1 ;  /* 0x197000001cf37fae */ /* 0x000fe8000892184c */
[----:B------:R-:W-:Y:S04]  /*7a20*/  LDGSTS.E [R243+0x19b00], desc[UR12][R26.64], P1 ;  /* 0x19b000001af37fae */ /* 0x000fe8000892184c */
[----:B--2---:R-:W-:Y:S04]  /*7a30*/  LDGSTS.E [R243+0x19f00], desc[UR12][R18.64], P1 ;  /* 0x19f0000012f37fae */ /* 0x004fe8000892184c */
[----:B------:R-:W-:Y:S04]  /*7a40*/  LDGSTS.E [R243+0x1a300], desc[UR12][R24.64], P1 ;  /* 0x1a30000018f37fae */ /* 0x000fe8000892184c */
[----:B---3--:R-:W-:Y:S04]  /*7a50*/  LDGSTS.E [R243+0x1a700], desc[UR12][R22.64], P1 ;  /* 0x1a70000016f37fae */ /* 0x008fe8000892184c */
[----:B----4-:R-:W-:Y:S04]  /*7a60*/  LDGSTS.E [R243+0x1ab00], desc[UR12][R20.64], P1 ;  /* 0x1ab0000014f37fae */ /* 0x010fe8000892184c */
[----:B------:R-:W-:Y:S04]  /*7a70*/  LDGSTS.E [R243+0x1af00], desc[UR12][R16.64], P1 ;  /* 0x1af0000010f37fae */ /* 0x000fe8000892184c */
[----:B------:R-:W-:Y:S04]  /*7a80*/  LDGSTS.E [R243+0x1b300], desc[UR12][R8.64], P1 ;  /* 0x1b30000008f37fae */ /* 0x000fe8000892184c */
[----:B------:R-:W-:Y:S04]  /*7a90*/  LDGSTS.E [R243+0x1b700], desc[UR12][R14.64], P1 ;  /* 0x1b7000000ef37fae */ /* 0x000fe8000892184c */
[----:B------:R-:W-:Y:S04]  /*7aa0*/  LDGSTS.E [R243+0x1bb00], desc[UR12][R12.64], P1 ;  /* 0x1bb000000cf37fae */ /* 0x000fe8000892184c */
[----:B------:R-:W-:Y:S04]  /*7ab0*/  LDGSTS.E [R243+0x1bf00], desc[UR12][R10.64], P1 ;  /* 0x1bf000000af37fae */ /* 0x000fe8000892184c */
[----:B------:R-:W0:Y:S01]  /*7ac0*/  LDGDEPBAR ;  /* 0x00000000000079af */ /* 0x000e220000000000 */
[----:B------:R-:W-:Y:S01]  /*7ad0*/  BAR.SYNC.DEFER_BLOCKING 0x0 ;  /* 0x0000000000007b1d */ /* 0x000fe20000010000 */
[----:B------:R-:W-:Y:S01]  /*7ae0*/  ISETP.GE.U32.AND P1, PT, R3, 0x7fffff7a, PT ;  /* 0x7fffff7a0300780c */ /* 0x000fe20003f26070 */
[----:B------:R-:W-:-:S04]  /*7af0*/  IMAD.SHL.U32 R3, R182, 0x40, RZ ;  /* 0x00000040b6037824 */ /* 0x000fc800078e00ff */
[----:B------:R-:W-:-:S05]  /*7b00*/  IMAD.WIDE R126, R3, 0x4, R126 ;  /* 0x00000004037e7825 */ /* 0x000fca00078e027e */
[----:B------:R-:W-:Y:S01]  /*7b10*/  @!PT LDS RZ, [RZ] ;  /* 0x00000000fffff984 */ /* 0x000fe20000000800 */
[----:B------:R-:W-:Y:S01]  /*7b20*/  @!PT LDS RZ, [RZ] ;  /* 0x00000000fffff984 */ /* 0x000fe20000000800 */
[----:B------:R-:W-:Y:S01]  /*7b30*/  @!PT LDS RZ, [RZ] ;  /* 0x00000000fffff984 */ /* 0x000fe20000000800 */
[----:B------:R1:W-:Y:S02]  /*7b40*/  LDGSTS.E [R4+0x8000], desc[UR12][R126.64], !P0 ;  /* 0x080000007e047fae */ /* 0x0003e4000c12184c */
[----:B-1----:R-:W-:Y:S02]  /*7b50*/  VIADD R126, R183, 0xffffffb8 ;  /* 0xffffffb8b77e7836 */ /* 0x002fe40000000000 */
[----:B------:R-:W-:Y:S01]  /*7b60*/  IMAD.WIDE R124, R3, 0x4, R124 ;  /* 0x00000004037c7825 */ /* 0x000fe200078e027c */
[----:B------:R-:W2:Y:S02]  /*7b70*/  LDL.LU R183, [R1+0x2ac] ;  /* 0x0002ac0001b77983 */ /* 0x000ea40000300800 */
[----:B------:R-:W-:Y:S02]  /*7b80*/  ISETP.GE.U32.AND P0, PT, R126, 0x7fffff79, PT ;  /* 0x7fffff797e00780c */ /* 0x000fe40003f06070 */
[----:B------:R-:W1:Y:S01]  /*7b90*/  LDC R126, c[0x0][0x230] ;  /* 0x00008c00ff7e7b82 */ /* 0x000e620000000800 */
[----:B------:R1:W-:Y:S02]  /*7ba0*/  LDGSTS.E [R4+0x8004], desc[UR12][R124.64], !P6 ;  /* 0x080040007c047fae */ /* 0x0003e4000f12184c */
[----:B-1----:R-:W-:-:S05]  /*7bb0*/  VIADD R124, R126, 0xffffffb7 ;  /* 0xffffffb77e7c7836 */ /* 0x002fca0000000000 */
[----:B------:R-:W-:Y:S02]  /*7bc0*/  ISETP.GE.U32.AND P6, PT, R124, 0x7fffff78, PT ;  /* 0x7fffff787c00780c */ /* 0x000fe40003fc6070 */
[----:B------:R-:W1:Y:S01]  /*7bd0*/  LDC R124, c[0x0][0x230] ;  /* 0x00008c00ff7c7b82 */ /* 0x000e620000000800 */
[----:B------:R-:W-:-:S05]  /*7be0*/  IMAD.WIDE R240, R3, 0x4, R240 ;  /* 0x0000000403f07825 */ /* 0x000fca00078e02f0 */
[----:B------:R-:W-:Y:S01]  /*7bf0*/  LDGSTS.E [R4+0x8008], desc[UR12][R240.64], !P5 ;  /* 0x08008000f0047fae */ /* 0x000fe2000e92184c */
[----:B------:R-:W-:-:S05]  /*7c00*/  IMAD.WIDE R238, R3, 0x4, R238 ;  /* 0x0000000403ee7825 */ /* 0x000fca00078e02ee */
[----:B------:R3:W-:Y:S01]  /*7c10*/  LDGSTS.E [R4+0x800c], desc[UR12][R238.64], !P2 ;  /* 0x0800c000ee047fae */ /* 0x0007e2000d12184c */
[----:B------:R-:W-:-:S04]  /*7c20*/  IMAD.WIDE R236, R3, 0x4, R236 ;  /* 0x0000000403ec7825 */ /* 0x000fc800078e02ec */
[----:B------:R-:W-:Y:S01]  /*7c30*/  IMAD.WIDE R234, R3, 0x4, R234 ;  /* 0x0000000403ea7825 */ /* 0x000fe200078e02ea */
[----:B------:R-:W4:Y:S03]  /*7c40*/  LDL R240, [R1+0x274] ;  /* 0x0002740001f07983 */ /* 0x000f260000100800 */
[----:B-1----:R-:W-:-:S05]  /*7c50*/  VIADD R124, R124, 0xffffffb6 ;  /* 0xffffffb67c7c7836 */ /* 0x002fca0000000000 */
[----:B------:R-:W-:Y:S02]  /*7c60*/  ISETP.GE.U32.AND P5, PT, R124, 0x7fffff77, PT ;  /* 0x7fffff777c00780c */ /* 0x000fe40003fa6070 */
[----:B------:R-:W1:Y:S02]  /*7c70*/  LDC R124, c[0x0][0x230] ;  /* 0x00008c00ff7c7b82 */ /* 0x000e640000000800 */
[----:B-1----:R-:W-:-:S05]  /*7c80*/  VIADD R124, R124, 0xffffff9f ;  /* 0xffffff9f7c7c7836 */ /* 0x002fca0000000000 */
[----:B------:R-:W-:Y:S02]  /*7c90*/  ISETP.GE.U32.AND P2, PT, R124, 0x7fffff60, PT ;  /* 0x7fffff607c00780c */ /* 0x000fe40003f46070 */
[----:B------:R-:W1:Y:S11]  /*7ca0*/  LDC R124, c[0x0][0x230] ;  /* 0x00008c00ff7c7b82 */ /* 0x000e760000000800 */
[----:B------:R-:W-:Y:S01]  /*7cb0*/  LDGSTS.E [R4+0xc000], desc[UR12][R236.64], !P2 ;  /* 0x0c000000ec047fae */ /* 0x000fe2000d12184c */
[----:B-1----:R-:W-:-:S05]  /*7cc0*/  VIADD R124, R124, 0xffffff9e ;  /* 0xffffff9e7c7c7836 */ /* 0x002fca0000000000 */
[----:B------:R-:W-:Y:S02]  /*7cd0*/  ISETP.GE.U32.AND P2, PT, R124, 0x7fffff5f, PT ;  /* 0x7fffff5f7c00780c */ /* 0x000fe40003f46070 */
[----:B------:R-:W1:Y:S11]  /*7ce0*/  LDC R124, c[0x0][0x230] ;  /* 0x00008c00ff7c7b82 */ /* 0x000e760000000800 */
[----:B------:R-:W-:Y:S01]  /*7cf0*/  LDGSTS.E [R4+0xc004], desc[UR12][R234.64], !P2 ;  /* 0x0c004000ea047fae */ /* 0x000fe2000d12184c */
[----:B-1----:R-:W-:-:S05]  /*7d00*/  VIADD R124, R124, 0xffffff9d ;  /* 0xffffff9d7c7c7836 */ /* 0x002fca0000000000 */
[----:B------:R-:W-:Y:S02]  /*7d10*/  ISETP.GE.U32.AND P2, PT, R124, 0x7fffff5e, PT ;  /* 0x7fffff5e7c00780c */ /* 0x000fe40003f46070 */
[----:B------:R-:W1:Y:S01]  /*7d20*/  LDC R124, c[0x0][0x230] ;  /* 0x00008c00ff7c7b82 */ /* 0x000e620000000800 */
[----:B------:R-:W-:-:S10]  /*7d30*/  IMAD.WIDE R232, R3, 0x4, R232 ;  /* 0x0000000403e87825 */ /* 0x000fd400078e02e8 */
[----:B------:R-:W-:Y:S01]  /*7d40*/  LDGSTS.E [R4+0xc008], desc[UR12][R232.64], !P2 ;  /* 0x0c008000e8047fae */ /* 0x000fe2000d12184c */
[----:B------:R-:W-:-:S04]  /*7d50*/  IMAD.WIDE R230, R3, 0x4, R230 ;  /* 0x0000000403e67825 */ /* 0x000fc800078e02e6 */
        /* <DEDUP_REMOVED lines=37> */
[C---:B------:R-:W-:Y:S01]  /*7fb0*/  IMAD.WIDE R152, R3.reuse, 0x4, R152 ;  /* 0x0000000403987825 */ /* 0x040fe200078e0298 */
[----:B---3--:R-:W3:Y:S03]  /*7fc0*/  S2R R239, SR_CgaCtaId ;  /* 0x0000000000ef7919 */ /* 0x008ee60000008800 */
[----:B-1----:R-:W-:Y:S01]  /*7fd0*/  VIADD R124, R124, 0xffffff9c ;  /* 0xffffff9c7c7c7836 */ /* 0x002fe20000000000 */
[----:B------:R-:W2:Y:S04]  /*7fe0*/  LDL.LU R233, [R1+0x50] ;  /* 0x0000500001e97983 */ /* 0x000ea80000300800 */
[----:B------:R-:W-:Y:S01]  /*7ff0*/  ISETP.GE.U32.AND P2, PT, R124, 0x7fffff5d, PT ;  /* 0x7fffff5d7c00780c */ /* 0x000fe20003f46070 */
[----:B------:R-:W-:Y:S01]  /*8000*/  IMAD.WIDE R150, R3, 0x4, R150 ;  /* 0x0000000403967825 */ /* 0x000fe200078e0296 */
[----:B------:R-:W1:Y:S01]  /*8010*/  LDC R124, c[0x0][0x230] ;  /* 0x00008c00ff7c7b82 */ /* 0x000e620000000800 */
[----:B------:R-:W4:Y:S01]  /*8020*/  LDL.LU.64 R234, [R1+0x70] ;  /* 0x0000700001ea7983 */ /* 0x000f220000300a00 */
[----:B------:R-:W-:-:S03]  /*8030*/  MOV R241, 0x400 ;  /* 0x0000040000f17802 */ /* 0x000fc60000000f00 */
[----:B------:R-:W4:Y:S06]  /*8040*/  LDL.LU.64 R236, [R1+0x38] ;  /* 0x0000380001ec7983 */ /* 0x000f2c0000300a00 */
[----:B------:R1:W-:Y:S04]  /*8050*/  LDGSTS.E [R4+0xc00c], desc[UR12][R230.64], !P2 ;  /* 0x0c00c000e6047fae */ /* 0x0003e8000d12184c */
[----:B------:R-:W-:Y:S04]  /*8060*/  LDGSTS.E [R244+0x8000], desc[UR12][R228.64], !P4 ;  /* 0x08000000e4f47fae */ /* 0x000fe8000e12184c */
[----:B------:R-:W-:Y:S04]  /*8070*/  LDGSTS.E [R244+0x8004], desc[UR12][R226.64], !P3 ;  /* 0x08004000e2f47fae */ /* 0x000fe8000d92184c */
[----:B------:R-:W-:Y:S01]  /*8080*/  LDGSTS.E [R244+0x8008], desc[UR12][R224.64], !P1 ;  /* 0x08008000e0f47fae */ /* 0x000fe2000c92184c */
[----:B-1----:R-:W-:-:S03]  /*8090*/  VIADD R4, R124, 0xffffffb5 ;  /* 0xffffffb57c047836 */ /* 0x002fc60000000000 */
[----:B------:R-:W-:Y:S02]  /*80a0*/  LDGSTS.E [R244+0x800c], desc[UR12][R222.64], !P0 ;  /* 0x0800c000def47fae */ /* 0x000fe4000c12184c */
[----:B------:R-:W-:Y:S02]  /*80b0*/  ISETP.GE.U32.AND P2, PT, R4, 0x7fffff76, PT ;  /* 0x7fffff760400780c */ /* 0x000fe40003f46070 */
[----:B------:R-:W1:Y:S02]  /*80c0*/  LDC R4, c[0x0][0x230] ;  /* 0x00008c00ff047b82 */ /* 0x000e640000000800 */
[----:B-1----:R-:W-:-:S05]  /*80d0*/  VIADD R4, R4, 0xffffffb4 ;  /* 0xffffffb404047836 */ /* 0x002fca0000000000 */
        /* <DEDUP_REMOVED lines=23> */
[----:B------:R-:W-:Y:S04]  /*8250*/  LDGSTS.E [R244+0xc00c], desc[UR12][R214.64], !P0 ;  /* 0x0c00c000d6f47fae */ /* 0x000fe8000c12184c */
        /* <DEDUP_REMOVED lines=63> */
[----:B------:R2:W-:Y:S04]  /*8650*/  LDGSTS.E [R246+0xc00c], desc[UR12][R180.64], !P6 ;  /* 0x0c00c000b4f67fae */ /* 0x0005e8000f12184c */
[----:B------:R-:W-:Y:S04]  /*8660*/  LDGSTS.E [R247+0x8000], desc[UR12][R178.64], !P5 ;  /* 0x08000000b2f77fae */ /* 0x000fe8000e92184c */
[----:B------:R-:W-:Y:S04]  /*8670*/  LDGSTS.E [R247+0x8004], desc[UR12][R176.64], !P2 ;  /* 0x08004000b0f77fae */ /* 0x000fe8000d12184c */
[----:B------:R-:W-:Y:S01]  /*8680*/  LDGSTS.E [R247+0x8008], desc[UR12][R174.64], !P4 ;  /* 0x08008000aef77fae */ /* 0x000fe2000e12184c */
[----:B-1----:R-:W-:Y:S01]  /*8690*/  VIADD R4, R4, 0xffffffa9 ;  /* 0xffffffa904047836 */ /* 0x002fe20000000000 */
[C---:B---3--:R-:W-:Y:S01]  /*86a0*/  LEA R241, R239.reuse, R241, 0x18 ;  /* 0x000000f1eff17211 */ /* 0x048fe200078ec0ff */
[----:B------:R-:W-:Y:S01]  /*86b0*/  IMAD.SHL.U32 R125, R239, 0x80, RZ ;  /* 0x00000080ef7d7824 */ /* 0x000fe200078e00ff */
[----:B------:R-:W-:Y:S01]  /*86c0*/  LDGSTS.E [R247+0x800c], desc[UR12][R172.64], !P3 ;  /* 0x0800c000acf77fae */ /* 0x000fe2000d92184c */
[----:B------:R-:W-:Y:S01]  /*86d0*/  IMAD.WIDE R148, R3, 0x4, R148 ;  /* 0x0000000403947825 */ /* 0x000fe200078e0294 */
[----:B------:R-:W-:Y:S01]  /*86e0*/  ISETP.GE.U32.AND P6, PT, R4, 0x7fffff6a, PT ;  /* 0x7fffff6a0400780c */ /* 0x000fe20003fc6070 */
[----:B--2---:R-:W1:Y:S01]  /*86f0*/  LDC R180, c[0x0][0x230] ;  /* 0x00008c00ffb47b82 */ /* 0x004e620000000800 */
[----:B------:R-:W2:Y:S07]  /*8700*/  LDL.LU.64 R238, [R1+0x18] ;  /* 0x0000180001ee7983 */ /* 0x000eae0000300a00 */
[----:B------:R-:W3:Y:S02]  /*8710*/  LDC R4, c[0x0][0x230] ;  /* 0x00008c00ff047b82 */ /* 0x000ee40000000800 */
[----:B---3--:R-:W-:-:S05]  /*8720*/  VIADD R4, R4, 0xffffffa8 ;  /* 0xffffffa804047836 */ /* 0x008fca0000000000 */
[----:B------:R-:W-:Y:S02]  /*8730*/  ISETP.GE.U32.AND P5, PT, R4, 0x7fffff69, PT ;  /* 0x7fffff690400780c */ /* 0x000fe40003fa6070 */
        /* <DEDUP_REMOVED lines=9> */
[----:B------:R-:W3:Y:S11]  /*87d0*/  LDC R4, c[0x0][0x230] ;  /* 0x00008c00ff047b82 */ /* 0x000ef60000000800 */
[----:B------:R-:W-:Y:S01]  /*87e0*/  LDGSTS.E [R247+0xc000], desc[UR12][R170.64], !P3 ;  /* 0x0c000000aaf77fae */ /* 0x000fe2000d92184c */
        /* <DEDUP_REMOVED lines=11> */
[----:B------:R-:W-:Y:S04]  /*88a0*/  LDGSTS.E [R247+0xc00c], desc[UR12][R164.64], !P3 ;  /* 0x0c00c000a4f77fae */ /* 0x000fe8000d92184c */
[----:B------:R-:W-:Y:S04]  /*88b0*/  LDGSTS.E [R248+0x8000], desc[UR12][R162.64], !P1 ;  /* 0x08000000a2f87fae */ /* 0x000fe8000c92184c */
[----:B------:R-:W-:Y:S04]  /*88c0*/  LDGSTS.E [R248+0x8004], desc[UR12][R160.64], !P0 ;  /* 0x08004000a0f87fae */ /* 0x000fe8000c12184c */
[----:B------:R-:W-:Y:S01]  /*88d0*/  LDGSTS.E [R248+0x8008], desc[UR12][R158.64], !P6 ;  /* 0x080080009ef87fae */ /* 0x000fe2000f12184c */
[----:B---3--:R-:W-:-:S03]  /*88e0*/  VIADD R4, R4, 0xffffffa5 ;  /* 0xffffffa504047836 */ /* 0x008fc60000000000 */
[----:B------:R-:W-:Y:S02]  /*88f0*/  LDGSTS.E [R248+0x800c], desc[UR12][R156.64], !P5 ;  /* 0x0800c0009cf87fae */ /* 0x000fe4000e92184c */
        /* <DEDUP_REMOVED lines=18> */
[----:B------:R4:W-:Y:S01]  /*8a20*/  LDGSTS.E [R248+0xc004], desc[UR12][R152.64], !P5 ;  /* 0x0c00400098f87fae */ /* 0x0009e2000e92184c */
        /* <DEDUP_REMOVED lines=10> */
[----:B------:R-:W3:Y:S01]  /*8ad0*/  LDC R4, c[0x0][0x230] ;  /* 0x00008c00ff047b82 */ /* 0x000ee20000000800 */
[----:B------:R-:W-:-:S05]  /*8ae0*/  IMAD.WIDE R146, R3, 0x4, R146 ;  /* 0x0000000403927825 */ /* 0x000fca00078e0292 */
        /* <DEDUP_REMOVED lines=29> */
[----:B------:R-:W-:Y:S01]  /*8cc0*/  IMAD.WIDE R134, R3, 0x4, R134 ;  /* 0x0000000403867825 */ /* 0x000fe200078e0286 */
[----:B----4-:R-:W4:Y:S04]  /*8cd0*/  S2R R152, SR_TID.X ;  /* 0x0000000000987919 */ /* 0x010f280000002100 */
[----:B------:R-:W-:Y:S01]  /*8ce0*/  LDGSTS.E [R249+0xc008], desc[UR12][R134.64], !P1 ;  /* 0x0c00800086f97fae */ /* 0x000fe2000c92184c */
[----:B---3--:R-:W-:-:S05]  /*8cf0*/  VIADD R4, R4, 0xffffff82 ;  /* 0xffffff8204047836 */ /* 0x008fca0000000000 */
[----:B------:R-:W-:Y:S02]  /*8d00*/  ISETP.GE.U32.AND P1, PT, R4, 0x7fffff43, PT ;  /* 0x7fffff430400780c */ /* 0x000fe40003f26070 */
[----:B------:R-:W3:Y:S01]  /*8d10*/  LDC R4, c[0x0][0x230] ;  /* 0x00008c00ff047b82 */ /* 0x000ee20000000800 */
[----:B------:R-:W-:-:S05]  /*8d20*/  IMAD.WIDE R132, R3, 0x4, R132 ;  /* 0x0000000403847825 */ /* 0x000fca00078e0284 */
[----:B------:R-:W-:Y:S01]  /*8d30*/  LDGSTS.E [R249+0xc00c], desc[UR12][R132.64], !P4 ;  /* 0x0c00c00084f97fae */ /* 0x000fe2000e12184c */
[----:B----4-:R-:W-:-:S05]  /*8d40*/  IMAD.SHL.U32 R124, R152, 0x40, RZ ;  /* 0x00000040987c7824 */ /* 0x010fca00078e00ff */
[----:B------:R-:W-:Y:S01]  /*8d50*/  LOP3.LUT R124, R124, 0x400, RZ, 0xc0, !PT ;  /* 0x000004007c7c7812 */ /* 0x000fe200078ec0ff */
[----:B---3--:R-:W-:-:S05]  /*8d60*/  VIADD R4, R4, 0xffffff81 ;  /* 0xffffff8104047836 */ /* 0x008fca0000000000 */
[----:B------:R-:W-:Y:S01]  /*8d70*/  ISETP.GE.U32.AND P4, PT, R4, 0x7fffff42, PT ;  /* 0x7fffff420400780c */ /* 0x000fe20003f86070 */
[----:B------:R-:W-:-:S05]  /*8d80*/  IMAD.SHL.U32 R4, R152, 0x10, RZ ;  /* 0x0000001098047824 */ /* 0x000fca00078e00ff */
[----:B------:R-:W-:-:S04]  /*8d90*/  LOP3.LUT R4, R4, 0xf0, RZ, 0xc0, !PT ;  /* 0x000000f004047812 */ /* 0x000fc800078ec0ff */
[----:B------:R-:W-:Y:S02]  /*8da0*/  IADD3 R124, R124, R241, R4 ;  /* 0x000000f17c7c7210 */ /* 0x000fe40007ffe004 */
[----:B------:R-:W-:Y:S01]  /*8db0*/  LOP3.LUT R4, R233, 0x180, R125, 0xf8, !PT ;  /* 0x00000180e9047812 */ /* 0x000fe200078ef87d */
[----:B------:R-:W-:Y:S02]  /*8dc0*/  IMAD.SHL.U32 R125, R152, 0x8, RZ ;  /* 0x00000008987d7824 */ /* 0x000fe400078e00ff */
[----:B------:R-:W-:-:S04]  /*8dd0*/  IMAD.WIDE R128, R3, 0x4, R128 ;  /* 0x0000000403807825 */ /* 0x000fc800078e0280 */
[----:B------:R-:W-:Y:S01]  /*8de0*/  IMAD.WIDE R130, R3, 0x4, R130 ;  /* 0x0000000403827825 */ /* 0x000fe200078e0282 */
[----:B------:R-:W-:Y:S01]  /*8df0*/  LOP3.LUT R125, R125, 0x300, RZ, 0xc0, !PT ;  /* 0x000003007d7d7812 */ /* 0x000fe200078ec0ff */
[----:B------:R-:W-:Y:S02]  /*8e00*/  LDGSTS.E [R5+0x8000], desc[UR12][R128.64], !P0 ;  /* 0x0800000080057fae */ /* 0x000fe4000c12184c */
[C---:B------:R-:W-:Y:S02]  /*8e10*/  IMAD.WIDE R120, R3.reuse, 0x4, R120 ;  /* 0x0000000403787825 */ /* 0x040fe400078e0278 */
[----:B------:R-:W-:Y:S02]  /*8e20*/  LDGSTS.E [R5+0x8004], desc[UR12][R130.64], !P6 ;  /* 0x0800400082057fae */ /* 0x000fe4000f12184c */
[C---:B------:R-:W-:Y:S01]  /*8e30*/  IMAD.WIDE R122, R3.reuse, 0x4, R122 ;  /* 0x00000004037a7825 */ /* 0x040fe200078e027a */
[----:B------:R-:W-:Y:S01]  /*8e40*/  ISETP.GT.AND P6, PT, R252, 0x7f, PT ;  /* 0x0000007ffc00780c */ /* 0x000fe20003fc4270 */
[----:B------:R-:W-:Y:S02]  /*8e50*/  LDGSTS.E [R5+0x8008], desc[UR12][R120.64], !P5 ;  /* 0x0800800078057fae */ /* 0x000fe4000e92184c */
[C---:B------:R-:W-:Y:S01]  /*8e60*/  IMAD.WIDE R112, R3.reuse, 0x4, R112 ;  /* 0x0000000403707825 */ /* 0x040fe200078e0270 */
[----:B------:R-:W-:Y:S01]  /*8e70*/  ISETP.GE.AND P0, PT, R240, R110, PT ;  /* 0x0000006ef000720c */ /* 0x000fe20003f06270 */
[----:B------:R-:W-:Y:S02]  /*8e80*/  LDGSTS.E [R5+0x800c], desc[UR12][R122.64], !P2 ;  /* 0x0800c0007a057fae */ /* 0x000fe4000d12184c */
[----:B------:R-:W-:Y:S01]  /*8e90*/  IMAD.WIDE R114, R3, 0x4, R114 ;  /* 0x0000000403727825 */ /* 0x000fe200078e0272 */
[----:B------:R-:W-:Y:S01]  /*8ea0*/  SEL R110, R2, RZ, P6 ;  /* 0x000000ff026e7207 */ /* 0x000fe20003000000 */
[----:B------:R3:W-:Y:S02]  /*8eb0*/  LDGSTS.E [R5+0xc000], desc[UR12][R112.64], !P3 ;  /* 0x0c00000070057fae */ /* 0x0007e4000d92184c */
[----:B------:R-:W-:-:S02]  /*8ec0*/  IMAD.IADD R153, R125, 0x1, R124 ;  /* 0x000000017d997824 */ /* 0x000fc400078e027c */
[----:B------:R-:W-:Y:S01]  /*8ed0*/  IMAD.SHL.U32 R183, R183, 0x40, RZ ;  /* 0x00000040b7b77824 */ /* 0x000fe200078e00ff */
[----:B------:R-:W5:Y:S04]  /*8ee0*/  LDL.LU R2, [R1+0x2a8] ;  /* 0x0002a80001027983 */ /* 0x000f680000300800 */
[----:B------:R4:W-:Y:S04]  /*8ef0*/  LDGSTS.E [R5+0xc004], desc[UR12][R114.64], !P1 ;  /* 0x0c00400072057fae */ /* 0x0009e8000c92184c */
[----:B------:R1:W-:Y:S01]  /*8f00*/  STL [R1+0x60], R153 ;  /* 0x0000609901007387 */ /* 0x0003e20000100800 */
[----:B------:R-:W-:Y:S01]  /*8f10*/  ISETP.LT.AND P2, PT, R4, R111, !P0 ;  /* 0x0000006f0400720c */ /* 0x000fe20004741270 */
[----:B---3--:R-:W-:-:S04]  /*8f20*/  IMAD.WIDE R112, R183, 0x4, R236 ;  /* 0x00000004b7707825 */ /* 0x008fc800078e02ec */
[C---:B----4-:R-:W-:Y:S02]  /*8f30*/  IMAD.WIDE R114, R183.reuse, 0x4, R234 ;  /* 0x00000004b7727825 */ /* 0x050fe400078e02ea */
[----:B------:R-:W3:Y:S01]  /*8f40*/  LDL.LU.64 R234, [R1+0x68] ;  /* 0x0000680001ea7983 */ /* 0x000ee20000300a00 */
[----:B------:R-:W-:Y:S01]  /*8f50*/  ISETP.NE.U32.AND P6, PT, R110, RZ, PT ;  /* 0x000000ff6e00720c */ /* 0x000fe20003fc5070 */
[----:B--2---:R-:W-:Y:S02]  /*8f60*/  IMAD.WIDE R110, R183, 0x4, R238 ;  /* 0x00000004b76e7825 */ /* 0x004fe400078e02ee */
[----:B------:R-:W2:Y:S04]  /*8f70*/  LDL.LU.64 R236, [R1+0x30] ;  /* 0x0000300001ec7983 */ /* 0x000ea80000300a00 */
[----:B------:R-:W4:Y:S01]  /*8f80*/  LDL.LU.64 R238, [R1+0x10] ;  /* 0x0000100001ee7983 */ /* 0x000f220000300a00 */
[----:B-1----:R-:W-:-:S05]  /*8f90*/  VIADD R180, R180, 0xffffff80 ;  /* 0xffffff80b4b47836 */ /* 0x002fca0000000000 */
[----:B------:R-:W-:Y:S01]  /*8fa0*/  ISETP.GE.U32.AND P5, PT, R180, 0x7fffff41, PT ;  /* 0x7fffff41b400780c */ /* 0x000fe20003fa6070 */
[----:B------:R-:W-:-:S04]  /*8fb0*/  IMAD.WIDE R116, R3, 0x4, R116 ;  /* 0x0000000403747825 */ /* 0x000fc800078e0274 */
[----:B------:R-:W-:Y:S01]  /*8fc0*/  IMAD.WIDE R118, R3, 0x4, R118 ;  /* 0x0000000403767825 */ /* 0x000fe200078e0276 */
[----:B------:R-:W-:Y:S03]  /*8fd0*/  LDGSTS.E [R5+0xc008], desc[UR12][R116.64], !P4 ;  /* 0x0c00800074057fae */ /* 0x000fe6000e12184c */
[----:B------:R-:W-:-:S04]  /*8fe0*/  IMAD.WIDE R250, R183, 0x4, R250 ;  /* 0x00000004b7fa7825 */ /* 0x000fc800078e02fa */
[----:B------:R-:W-:Y:S01]  /*8ff0*/  LDGSTS.E [R5+0xc00c], desc[UR12][R118.64], !P5 ;  /* 0x0c00c00076057fae */ /* 0x000fe2000e92184c */
[----:B------:R-:W-:-:S03]  /*9000*/  IMAD.WIDE R108, R183, 0x4, R108 ;  /* 0x00000004b76c7825 */ /* 0x000fc600078e026c */
[----:B------:R-:W0:Y:S01]  /*9010*/  LDGDEPBAR ;  /* 0x00000000000079af */ /* 0x000e220000000000 */
[----:B------:R-:W-:-:S03]  /*9020*/  IMAD.WIDE R100, R183, 0x4, R100 ;  /* 0x00000004b7647825 */ /* 0x000fc600078e0264 */
[----:B------:R-:W-:Y:S01]  /*9030*/  LDGSTS.E [R6+0x20000], desc[UR12][R114.64], P6 ;  /* 0x2000000072067fae */ /* 0x000fe2000b12184c */
        /* <DEDUP_REMOVED lines=15> */
[----:B------:R-:W-:Y:S04]  /*9130*/  LDGSTS.E [R6+0x22000], desc[UR12][R102.64], P6 ;  /* 0x2200000066067fae */ /* 0x000fe8000b12184c */
[----:B------:R-:W-:Y:S04]  /*9140*/  LDGSTS.E [R6+0x22400], desc[UR12][R98.64], P6 ;  /* 0x2240000062067fae */ /* 0x000fe8000b12184c */
[----:B------:R3:W-:Y:S04]  /*9150*/  LDGSTS.E [R6+0x22800], desc[UR12][R90.64], P6 ;  /* 0x228000005a067fae */ /* 0x0007e8000b12184c */
[----:B------:R-:W-:Y:S04]  /*9160*/  LDGSTS.E [R6+0x22c00], desc[UR12][R96.64], P6 ;  /* 0x22c0000060067fae */ /* 0x000fe8000b12184c */
[----:B------:R-:W-:Y:S04]  /*9170*/  LDGSTS.E [R6+0x23000], desc[UR12][R94.64], P6 ;  /* 0x230000005e067fae */ /* 0x000fe8000b12184c */
[----:B------:R2:W-:Y:S01]  /*9180*/  LDGSTS.E [R6+0x23400], desc[UR12][R92.64], P6 ;  /* 0x234000005c067fae */ /* 0x0005e2000b12184c */
[----:B---3--:R-:W-:-:S03]  /*9190*/  IMAD.WIDE R90, R183, 0x4, R234 ;  /* 0x00000004b75a7825 */ /* 0x008fc600078e02ea */
[----:B------:R-:W3:Y:S01]  /*91a0*/  LDL.LU.64 R234, [R1+0x48] ;  /* 0x0000480001ea7983 */ /* 0x000ee20000300a00 */
[----:B--2---:R-:W-:-:S03]  /*91b0*/  IMAD.WIDE R92, R183, 0x4, R236 ;  /* 0x00000004b75c7825 */ /* 0x004fc600078e02ec */
[----:B------:R-:W2:Y:S01]  /*91c0*/  LDL.LU.64 R236, [R1+0x28] ;  /* 0x0000280001ec7983 */ /* 0x000ea20000300a00 */
[----:B----4-:R-:W-:-:S03]  /*91d0*/  IMAD.WIDE R94, R183, 0x4, R238 ;  /* 0x00000004b75e7825 */ /* 0x010fc600078e02ee */
[----:B------:R-:W4:Y:S01]  /*91e0*/  LDL.LU.64 R238, [R1+0x8] ;  /* 0x0000080001ee7983 */ /* 0x000f220000300a00 */
[----:B------:R-:W-:-:S04]  /*91f0*/  IMAD.WIDE R88, R183, 0x4, R88 ;  /* 0x00000004b7587825 */ /* 0x000fc800078e0258 */
[C---:B------:R-:W-:Y:S01]  /*9200*/  IMAD.WIDE R86, R183.reuse, 0x4, R86 ;  /* 0x00000004b7567825 */ /* 0x040fe200078e0256 */
[----:B------:R-:W-:Y:S03]  /*9210*/  LDGSTS.E [R6+0x23800], desc[UR12][R88.64], P6 ;  /* 0x2380000058067fae */ /* 0x000fe6000b12184c */
        /* <DEDUP_REMOVED lines=21> */
[----:B------:R3:W-:Y:S03]  /*9370*/  LDGSTS.E [R7+0x22500], desc[UR12][R66.64], P6 ;  /* 0x2250000042077fae */ /* 0x0007e6000b12184c */
[C---:B------:R-:W-:Y:S01]  /*9380*/  IMAD.WIDE R60, R183.reuse, 0x4, R60 ;  /* 0x00000004b73c7825 */ /* 0x040fe200078e023c */
[----:B------:R-:W-:Y:S03]  /*9390*/  LDGSTS.E [R7+0x22900], desc[UR12][R72.64], P6 ;  /* 0x2290000048077fae */ /* 0x000fe6000b12184c */
[C---:B------:R-:W-:Y:S01]  /*93a0*/  IMAD.WIDE R62, R183.reuse, 0x4, R62 ;  /* 0x00000004b73e7825 */ /* 0x040fe200078e023e */
        /* <DEDUP_REMOVED lines=10> */
[----:B------:R-:W4:Y:S01]  /*9450*/  LDL.LU.64 R238, [R1] ;  /* 0x0000000001ee7983 */ /* 0x000f220000300a00 */
        /* <DEDUP_REMOVED lines=27> */
[----:B------:R-:W-:Y:S04]  /*9610*/  LDGSTS.E [R242+0x23a00], desc[UR12][R38.64], P6 ;  /* 0x23a0000026f27fae */ /* 0x000fe8000b12184c */
[----:B------:R1:W-:Y:S01]  /*9620*/  LDGSTS.E [R242+0x23e00], desc[UR12][R36.64], P6 ;  /* 0x23e0000024f27fae */ /* 0x0003e2000b12184c */
[----:B------:R-:W-:-:S04]  /*9630*/  IMAD.WIDE R32, R183, 0x4, R32 ;  /* 0x00000004b7207825 */ /* 0x000fc800078e0220 */
[----:B------:R-:W-:-:S04]  /*9640*/  IMAD.WIDE R30, R183, 0x4, R30 ;  /* 0x00000004b71e7825 */ /* 0x000fc800078e021e */
[----:B------:R-:W-:Y:S01]  /*9650*/  IMAD.WIDE R28, R183, 0x4, R28 ;  /* 0x00000004b71c7825 */ /* 0x000fe200078e021c */
[----:B------:R-:W-:-:S03]  /*9660*/  ISETP.GE.AND P1, PT, R252, 0x40, PT ;  /* 0x00000040fc00780c */ /* 0x000fc60003f26270 */
        /* <DEDUP_REMOVED lines=9> */
[----:B------:R-:W-:Y:S01]  /*9700*/  IMAD.WIDE R10, R183, 0x4, R10 ;  /* 0x00000004b70a7825 */ /* 0x000fe200078e020a */
[----:B------:R-:W-:Y:S02]  /*9710*/  LOP3.LUT R5, R152, 0x7f, RZ, 0xc0, !PT ;  /* 0x0000007f98057812 */ /* 0x000fe400078ec0ff */
[----:B------:R-:W-:Y:S02]  /*9720*/  CS2R R88, SRZ ;  /* 0x0000000000587805 */ /* 0x000fe4000001ff00 */
[----:B------:R-:W-:Y:S02]  /*9730*/  CS2R R90, SRZ ;  /* 0x00000000005a7805 */ /* 0x000fe4000001ff00 */
[----:B------:R-:W-:Y:S02]  /*9740*/  CS2R R92, SRZ ;  /* 0x00000000005c7805 */ /* 0x000fe4000001ff00 */
[----:B------:R-:W-:Y:S02]  /*9750*/  CS2R R94, SRZ ;  /* 0x00000000005e7805 */ /* 0x000fe4000001ff00 */
[----:B------:R-:W-:-:S02]  /*9760*/  CS2R R96, SRZ ;  /* 0x0000000000607805 */ /* 0x000fc4000001ff00 */
[----:B------:R-:W-:Y:S02]  /*9770*/  CS2R R98, SRZ ;  /* 0x0000000000627805 */ /* 0x000fe4000001ff00 */
        /* <DEDUP_REMOVED lines=26> */
[----:B-1----:R-:W-:Y:S02]  /*9920*/  CS2R R36, SRZ ;  /* 0x0000000000247805 */ /* 0x002fe4000001ff00 */
        /* <DEDUP_REMOVED lines=24> */
[----:B------:R-:W-:Y:S01]  /*9ab0*/  CS2R R86, SRZ ;  /* 0x0000000000567805 */ /* 0x000fe2000001ff00 */
[----:B------:R-:W-:Y:S02]  /*9ac0*/  IMAD R5, R5, 0x10, R241 ;  /* 0x0000001005057824 */ /* 0x000fe400078e02f1 */
[----:B---3--:R-:W-:-:S05]  /*9ad0*/  IMAD.WIDE R6, R183, 0x4, R234 ;  /* 0x00000004b7067825 */ /* 0x008fca00078e02ea */
[----:B------:R2:W-:Y:S01]  /*9ae0*/  LDGSTS.E [R243+0x20300], desc[UR12][R6.64], P6 ;  /* 0x2030000006f37fae */ /* 0x0005e2000b12184c */
[----:B----4-:R-:W-:-:S04]  /*9af0*/  IMAD.WIDE R34, R183, 0x4, R238 ;  /* 0x00000004b7227825 */ /* 0x010fc800078e02ee */
[----:B--2---:R-:W-:-:S05]  /*9b00*/  IMAD.WIDE R6, R183, 0x4, R236 ;  /* 0x00000004b7067825 */ /* 0x004fca00078e02ec */
[----:B------:R-:W-:Y:S04]  /*9b10*/  LDGSTS.E [R243+0x20700], desc[UR12][R6.64], P6 ;  /* 0x2070000006f37fae */ /* 0x000fe8000b12184c */
[----:B------:R-:W-:Y:S04]  /*9b20*/  LDGSTS.E [R243+0x20b00], desc[UR12][R34.64], P6 ;  /* 0x20b0000022f37fae */ /* 0x000fe8000b12184c */
[----:B------:R-:W-:Y:S04]  /*9b30*/  LDGSTS.E [R243+0x20f00], desc[UR12][R32.64], P6 ;  /* 0x20f0000020f37fae */ /* 0x000fe8000b12184c */
[----:B------:R-:W-:Y:S04]  /*9b40*/  LDGSTS.E [R243+0x21300], desc[UR12][R30.64], P6 ;  /* 0x213000001ef37fae */ /* 0x000fe8000b12184c */
[----:B------:R-:W-:Y:S04]  /*9b50*/  LDGSTS.E [R243+0x21700], desc[UR12][R28.64], P6 ;  /* 0x217000001cf37fae */ /* 0x000fe8000b12184c */
[----:B------:R-:W-:Y:S04]  /*9b60*/  LDGSTS.E [R243+0x21b00], desc[UR12][R26.64], P6 ;  /* 0x21b000001af37fae */ /* 0x000fe8000b12184c */
[----:B------:R-:W-:Y:S04]  /*9b70*/  LDGSTS.E [R243+0x21f00], desc[UR12][R18.64], P6 ;  /* 0x21f0000012f37fae */ /* 0x000fe8000b12184c */
[----:B------:R1:W-:Y:S04]  /*9b80*/  LDGSTS.E [R243+0x22300], desc[UR12][R24.64], P6 ;  /* 0x2230000018f37fae */ /* 0x0003e8000b12184c */
[----:B------:R2:W-:Y:S04]  /*9b90*/  LDGSTS.E [R243+0x22700], desc[UR12][R22.64], P6 ;  /* 0x2270000016f37fae */ /* 0x0005e8000b12184c */
[----:B------:R2:W-:Y:S04]  /*9ba0*/  LDGSTS.E [R243+0x22b00], desc[UR12][R20.64], P6 ;  /* 0x22b0000014f37fae */ /* 0x0005e8000b12184c */
[----:B------:R2:W-:Y:S04]  /*9bb0*/  LDGSTS.E [R243+0x22f00], desc[UR12][R16.64], P6 ;  /* 0x22f0000010f37fae */ /* 0x0005e8000b12184c */
[----:B------:R2:W-:Y:S04]  /*9bc0*/  LDGSTS.E [R243+0x23300], desc[UR12][R8.64], P6 ;  /* 0x2330000008f37fae */ /* 0x0005e8000b12184c */
[----:B------:R2:W-:Y:S04]  /*9bd0*/  LDGSTS.E [R243+0x23700], desc[UR12][R14.64], P6 ;  /* 0x237000000ef37fae */ /* 0x0005e8000b12184c */
[----:B------:R2:W-:Y:S04]  /*9be0*/  LDGSTS.E [R243+0x23b00], desc[UR12][R12.64], P6 ;  /* 0x23b000000cf37fae */ /* 0x0005e8000b12184c */
[----:B------:R2:W-:Y:S01]  /*9bf0*/  LDGSTS.E [R243+0x23f00], desc[UR12][R10.64], P6 ;  /* 0x23f000000af37fae */ /* 0x0005e2000b12184c */
[----:B-1----:R-:W-:-:S03]  /*9c00*/  CS2R R24, SRZ ;  /* 0x0000000000187805 */ /* 0x002fc6000001ff00 */
[----:B------:R-:W0:Y:S01]  /*9c10*/  LDGDEPBAR ;  /* 0x00000000000079af */ /* 0x000e220000000000 */
[----:B------:R-:W-:Y:S02]  /*9c20*/  CS2R R26, SRZ ;  /* 0x00000000001a7805 */ /* 0x000fe4000001ff00 */
[----:B------:R-:W-:Y:S02]  /*9c30*/  CS2R R28, SRZ ;  /* 0x00000000001c7805 */ /* 0x000fe4000001ff00 */
[----:B------:R-:W-:Y:S02]  /*9c40*/  CS2R R30, SRZ ;  /* 0x00000000001e7805 */ /* 0x000fe4000001ff00 */
[----:B------:R-:W-:Y:S02]  /*9c50*/  CS2R R32, SRZ ;  /* 0x0000000000207805 */ /* 0x000fe4000001ff00 */
[----:B------:R-:W-:Y:S01]  /*9c60*/  CS2R R34, SRZ ;  /* 0x0000000000227805 */ /* 0x000fe2000001ff00 */
[----:B--2---:R-:W-:Y:S06]  /*9c70*/  @!P1 BRA `(.L_x_0) ;  /* 0x0000007c00bc9947 */ /* 0x004fec0003800000 */
[----:B------:R-:W2:Y:S04]  /*9c80*/  LDL.LU R241, [R1+0x164] ;  /* 0x0001640001f17983 */ /* 0x000ea80000300800 */
[----:B------:R-:W3:Y:S04]  /*9c90*/  LDL.LU R238, [R1+0x64] ;  /* 0x0000640001ee7983 */ /* 0x000ee80000300800 */
[----:B------:R-:W4:Y:S01]  /*9ca0*/  LDL.LU R240, [R1+0x78] ;  /* 0x0000780001f07983 */ /* 0x000f220000300800 */
[----:B------:R-:W-:-:S03]  /*9cb0*/  SHF.R.S32.HI R5, RZ, 0x1f, R182 ;  /* 0x0000001fff057819 */ /* 0x000fc600000114b6 */
[----:B------:R-:W4:Y:S04]  /*9cc0*/  LDL.LU R231, [R1+0x7c] ;  /* 0x00007c0001e77983 */ /* 0x000f280000300800 */
[----:B------:R-:W4:Y:S04]  /*9cd0*/  LDL.LU R232, [R1+0x80] ;  /* 0x0000800001e87983 */ /* 0x000f280000300800 */
[----:B------:R-:W4:Y:S04]  /*9ce0*/  LDL.LU R233, [R1+0x84] ;  /* 0x0000840001e97983 */ /* 0x000f280000300800 */
[----:B------:R-:W4:Y:S01]  /*9cf0*/  LDL.LU R235, [R1+0x88] ;  /* 0x0000880001eb7983 */ /* 0x000f220000300800 */
[----:B------:R-:W-:Y:S01]  /*9d00*/  IMAD.SHL.U32 R29, R183, 0x8, RZ ;  /* 0x00000008b71d7824 */ /* 0x000fe200078e00ff */
[----:B------:R-:W-:-:S02]  /*9d10*/  SHF.R.S32.HI R24, RZ, 0x1f, R183 ;  /* 0x0000001fff187819 */ /* 0x000fc400000114b7 */
[----:B------:R-:W-:Y:S04]  /*9d20*/  STL [R1+0x2b0], R4 ;  /* 0x0002b00401007387 */ /* 0x000fe80000100800 */
[----:B-----5:R-:W-:Y:S04]  /*9d30*/  STL [R1+0x2ac], R2 ;  /* 0x0002ac0201007387 */ /* 0x020fe80000100800 */
[----:B------:R1:W-:Y:S04]  /*9d40*/  STL [R1+0x2a8], R0 ;  /* 0x0002a80001007387 */ /* 0x0003e80000100800 */
[----:B------:R-:W4:Y:S04]  /*9d50*/  LDL.LU R234, [R1+0x8c] ;  /* 0x00008c0001ea7983 */ /* 0x000f280000300800 */
[----:B------:R-:W4:Y:S01]  /*9d60*/  LDL.LU R237, [R1+0x90] ;  /* 0x0000900001ed7983 */ /* 0x000f220000300800 */
[----:B-1----:R-:W-:-:S03]  /*9d70*/  SHF.L.U64.HI R0, R182, 0x2, R5 ;  /* 0x00000002b6007819 */ /* 0x002fc60000010205 */
[----:B------:R-:W4:Y:S01]  /*9d80*/  LDL.LU R239, [R1+0x94] ;  /* 0x0000940001ef7983 */ /* 0x000f220000300800 */
[----:B------:R-:W-:Y:S02]  /*9d90*/  SHF.L.U64.HI R26, R183, 0x3, R24 ;  /* 0x00000003b71a7819 */ /* 0x000fe40000010218 */
[----:B--2---:R-:W-:Y:S02]  /*9da0*/  SHF.R.S32.HI R25, RZ, 0x1f, R241 ;  /* 0x0000001fff197819 */ /* 0x004fe400000114f1 */
[----:B---3--:R-:W-:Y:S02]  /*9db0*/  SHF.R.S32.HI R6, RZ, 0x1f, R238 ;  /* 0x0000001fff067819 */ /* 0x008fe400000114ee */
[----:B------:R-:W-:Y:S02]  /*9dc0*/  SHF.L.U64.HI R25, R241, 0x2, R25 ;  /* 0x00000002f1197819 */ /* 0x000fe40000010219 */
[----:B------:R-:W-:Y:S01]  /*9dd0*/  SHF.L.U64.HI R5, R238, 0x2, R6 ;  /* 0x00000002ee057819 */ /* 0x000fe20000010206 */
[----:B------:R-:W2:Y:S01]  /*9de0*/  LDL.LU R241, [R1+0x98] ;  /* 0x0000980001f17983 */ /* 0x000ea20000300800 */
[----:B----4-:R-:W-:-:S02]  /*9df0*/  SHF.R.S32.HI R9, RZ, 0x1f, R240 ;  /* 0x0000001fff097819 */ /* 0x010fc400000114f0 */
[C---:B------:R-:W-:Y:S01]  /*9e00*/  LEA R186, P1, R240.reuse, R29, 0x2 ;  /* 0x0000001df0ba7211 */ /* 0x040fe200078210ff */
[----:B------:R-:W-:Y:S04]  /*9e10*/  STL [R1+0x2b4], R5 ;  /* 0x0002b40501007387 */ /* 0x000fe80000100800 */
[----:B------:R1:W-:Y:S01]  /*9e20*/  STL [R1+0x164], R0 ;  /* 0x0001640001007387 */ /* 0x0003e20000100800 */
[----:B------:R-:W-:-:S03]  /*9e30*/  LEA.HI.X R12, R240, R26, R9, 0x2, P1 ;  /* 0x0000001af00c7211 */ /* 0x000fc600008f1409 */
[----:B------:R-:W3:Y:S04]  /*9e40*/  LDL.LU R230, [R1+0x9c] ;  /* 0x00009c0001e67983 */ /* 0x000ee80000300800 */
[----:B------:R-:W4:Y:S04]  /*9e50*/  LDL.LU R236, [R1+0xa0] ;  /* 0x0000a00001ec7983 */ /* 0x000f280000300800 */
[----:B------:R-:W4:Y:S04]  /*9e60*/  LDL.LU R238, [R1+0xa4] ;  /* 0x0000a40001ee7983 */ /* 0x000f280000300800 */
[----:B------:R-:W4:Y:S01]  /*9e70*/  LDL.LU R240, [R1+0xa8] ;  /* 0x0000a80001f07983 */ /* 0x000f220000300800 */
[----:B------:R-:W-:-:S02]  /*9e80*/  SHF.R.S32.HI R7, RZ, 0x1f, R252 ;  /* 0x0000001fff077819 */ /* 0x000fc400000114fc */
[----:B------:R-:W-:Y:S02]  /*9e90*/  SHF.R.S32.HI R15, RZ, 0x1f, R231 ;  /* 0x0000001fff0f7819 */ /* 0x000fe400000114e7 */
[----:B------:R-:W-:Y:S02]  /*9ea0*/  LEA.HI R62, R7, R252, RZ, 0x6 ;  /* 0x000000fc073e7211 */ /* 0x000fe400078f30ff */
[----:B------:R-:W-:Y:S02]  /*9eb0*/  SHF.R.S32.HI R9, RZ, 0x1f, R235 ;  /* 0x0000001fff097819 */ /* 0x000fe400000114eb */
[-C--:B------:R-:W-:Y:S02]  /*9ec0*/  LEA R6, P1, R231, R29.reuse, 0x2 ;  /* 0x0000001de7067211 */ /* 0x080fe400078210ff */
[----:B------:R-:W-:Y:S02]  /*9ed0*/  LEA R10, P5, R235, R29, 0x2 ;  /* 0x0000001deb0a7211 */ /* 0x000fe400078a10ff */
[----:B------:R-:W-:-:S02]  /*9ee0*/  SHF.R.S32.HI R13, RZ, 0x1f, R232 ;  /* 0x0000001fff0d7819 */ /* 0x000fc400000114e8 */
[----:B------:R-:W-:Y:S02]  /*9ef0*/  SHF.R.S32.HI R11, RZ, 0x1f, R233 ;  /* 0x0000001fff0b7819 */ /* 0x000fe400000114e9 */
[CC--:B------:R-:W-:Y:S02]  /*9f00*/  LEA R7, P3, R232.reuse, R29.reuse, 0x2 ;  /* 0x0000001de8077211 */ /* 0x0c0fe400078610ff */
[----:B------:R-:W-:Y:S02]  /*9f10*/  LEA R8, P4, R233, R29, 0x2 ;  /* 0x0000001de9087211 */ /* 0x000fe400078810ff */
[-C--:B------:R-:W-:Y:S02]  /*9f20*/  LEA.HI.X R14, R231, R26.reuse, R15, 0x2, P1 ;  /* 0x0000001ae70e7211 */ /* 0x080fe400008f140f */
[-C--:B------:R-:W-:Y:S01]  /*9f30*/  LEA.HI.X R20, R235, R26.reuse, R9, 0x2, P5 ;  /* 0x0000001aeb147211 */ /* 0x080fe200028f1409 */
[----:B------:R-:W4:Y:S01]  /*9f40*/  LDL.LU R231, [R1+0xac] ;  /* 0x0000ac0001e77983 */ /* 0x000f220000300800 */
[----:B------:R-:W-:-:S02]  /*9f50*/  LEA.HI.X R16, R232, R26, R13, 0x2, P3 ;  /* 0x0000001ae8107211 */ /* 0x000fc400018f140d */
[----:B------:R-:W-:Y:S01]  /*9f60*/  LEA.HI.X R18, R233, R26, R11, 0x2, P4 ;  /* 0x0000001ae9127211 */ /* 0x000fe200020f140b */
[----:B------:R-:W4:Y:S01]  /*9f70*/  LDL.LU R232, [R1+0xb0] ;  /* 0x0000b00001e87983 */ /* 0x000f220000300800 */
[----:B------:R-:W-:Y:S02]  /*9f80*/  SHF.R.S32.HI R23, RZ, 0x1f, R234 ;  /* 0x0000001fff177819 */ /* 0x000fe400000114ea */
[-C--:B------:R-:W-:Y:S01]  /*9f90*/  LEA R9, P1, R234, R29.reuse, 0x2 ;  /* 0x0000001dea097211 */ /* 0x080fe200078210ff */
[----:B------:R-:W4:Y:S01]  /*9fa0*/  LDL.LU R233, [R1+0xb4] ;  /* 0x0000b40001e97983 */ /* 0x000f220000300800 */
[----:B------:R-:W-:Y:S02]  /*9fb0*/  SHF.R.S32.HI R21, RZ, 0x1f, R237 ;  /* 0x0000001fff157819 */ /* 0x000fe400000114ed */
[----:B------:R-:W-:Y:S01]  /*9fc0*/  LEA R11, P3, R237, R29, 0x2 ;  /* 0x0000001ded0b7211 */ /* 0x000fe200078610ff */
[----:B------:R-:W4:Y:S01]  /*9fd0*/  LDL.LU R235, [R1+0xb8] ;  /* 0x0000b80001eb7983 */ /* 0x000f220000300800 */
[----:B------:R-:W-:-:S02]  /*9fe0*/  SHF.R.S32.HI R19, RZ, 0x1f, R239 ;  /* 0x0000001fff137819 */ /* 0x000fc400000114ef */
[----:B------:R-:W-:Y:S02]  /*9ff0*/  LEA R13, P4, R239, R29, 0x2 ;  /* 0x0000001def0d7211 */ /* 0x000fe400078810ff */
[-C--:B------:R-:W-:Y:S02]  /*a000*/  LEA.HI.X R22, R234, R26.reuse, R23, 0x2, P1 ;  /* 0x0000001aea167211 */ /* 0x080fe400008f1417 */
[-C--:B------:R-:W-:Y:S01]  /*a010*/  LEA.HI.X R152, R237, R26.reuse, R21, 0x2, P3 ;  /* 0x0000001aed987211 */ /* 0x080fe200018f1415 */
[----:B------:R-:W4:Y:S01]  /*a020*/  LDL.LU R234, [R1+0xbc] ;  /* 0x0000bc0001ea7983 */ /* 0x000f220000300800 */
[----:B------:R-:W-:-:S03]  /*a030*/  LEA.HI.X R154, R239, R26, R19, 0x2, P4 ;  /* 0x0000001aef9a7211 */ /* 0x000fc600020f1413 */
[----:B------:R-:W4:Y:S04]  /*a040*/  LDL.LU R237, [R1+0xc0] ;  /* 0x0000c00001ed7983 */ /* 0x000f280000300800 */
[----:B------:R-:W4:Y:S01]  /*a050*/  LDL.LU R239, [R1+0xc4] ;  /* 0x0000c40001ef7983 */ /* 0x000f220000300800 */
[----:B--2---:R-:W-:Y:S02]  /*a060*/  SHF.R.S32.HI R17, RZ, 0x1f, R241 ;  /* 0x0000001fff117819 */ /* 0x004fe400000114f1 */
[----:B------:R-:W-:-:S04]  /*a070*/  LEA R15, P5, R241, R29, 0x2 ;  /* 0x0000001df10f7211 */ /* 0x000fc800078a10ff */
[----:B------:R-:W-:Y:S02]  /*a080*/  LEA.HI.X R156, R241, R26, R17, 0x2, P5 ;  /* 0x0000001af19c7211 */ /* 0x000fe400028f1411 */
[----:B------:R-:W2:Y:S01]  /*a090*/  LDL.LU R241, [R1+0xc8] ;  /* 0x0000c80001f17983 */ /* 0x000ea20000300800 */
[----:B---3--:R-:W-:Y:S02]  /*a0a0*/  SHF.R.S32.HI R35, RZ, 0x1f, R230 ;  /* 0x0000001fff237819 */ /* 0x008fe400000114e6 */
[-C--:B------:R-:W-:Y:S02]  /*a0b0*/  LEA R17, P1, R230, R29.reuse, 0x2 ;  /* 0x0000001de6117211 */ /* 0x080fe400078210ff */
[----:B----4-:R-:W-:Y:S02]  /*a0c0*/  SHF.R.S32.HI R33, RZ, 0x1f, R236 ;  /* 0x0000001fff217819 */ /* 0x010fe400000114ec */
[----:B------:R-:W-:Y:S02]  /*a0d0*/  LEA R19, P3, R236, R29, 0x2 ;  /* 0x0000001dec137211 */ /* 0x000fe400078610ff */
[----:B------:R-:W-:-:S02]  /*a0e0*/  SHF.R.S32.HI R31, RZ, 0x1f, R238 ;  /* 0x0000001fff1f7819 */ /* 0x000fc400000114ee */
[-C--:B------:R-:W-:Y:S02]  /*a0f0*/  LEA R21, P4, R238, R29.reuse, 0x2 ;  /* 0x0000001dee157211 */ /* 0x080fe400078810ff */
[----:B------:R-:W-:Y:S02]  /*a100*/  SHF.R.S32.HI R27, RZ, 0x1f, R240 ;  /* 0x0000001fff1b7819 */ /* 0x000fe400000114f0 */
[----:B------:R-:W-:Y:S02]  /*a110*/  LEA R23, P5, R240, R29, 0x2 ;  /* 0x0000001df0177211 */ /* 0x000fe400078a10ff */
[-C--:B------:R-:W-:Y:S02]  /*a120*/  LEA.HI.X R158, R230, R26.reuse, R35, 0x2, P1 ;  /* 0x0000001ae69e7211 */ /* 0x080fe400008f1423 */
[-C--:B------:R-:W-:Y:S01]  /*a130*/  LEA.HI.X R160, R236, R26.reuse, R33, 0x2, P3 ;  /* 0x0000001aeca07211 */ /* 0x080fe200018f1421 */
[----:B------:R-:W3:Y:S01]  /*a140*/  LDL.LU R230, [R1+0xcc] ;  /* 0x0000cc0001e67983 */ /* 0x000ee20000300800 */
[----:B------:R-:W-:-:S02]  /*a150*/  LEA.HI.X R162, R238, R26, R31, 0x2, P4 ;  /* 0x0000001aeea27211 */ /* 0x000fc400020f141f */
[----:B------:R-:W-:Y:S01]  /*a160*/  LEA.HI.X R164, R240, R26, R27, 0x2, P5 ;  /* 0x0000001af0a47211 */ /* 0x000fe200028f141b */
[----:B------:R-:W4:Y:S04]  /*a170*/  LDL.LU R236, [R1+0xd0] ;  /* 0x0000d00001ec7983 */ /* 0x000f280000300800 */
[----:B------:R-:W4:Y:S04]  /*a180*/  LDL.LU R238, [R1+0xd4] ;  /* 0x0000d40001ee7983 */ /* 0x000f280000300800 */
[----:B------:R-:W4:Y:S01]  /*a190*/  LDL.LU R240, [R1+0xd8] ;  /* 0x0000d80001f07983 */ /* 0x000f220000300800 */
[----:B------:R-:W-:-:S02]  /*a1a0*/  SHF.R.S32.HI R35, RZ, 0x1f, R231 ;  /* 0x0000001fff237819 */ /* 0x000fc400000114e7 */
[-C--:B------:R-:W-:Y:S02]  /*a1b0*/  LEA R153, P1, R231, R29.reuse, 0x2 ;  /* 0x0000001de7997211 */ /* 0x080fe400078210ff */
[----:B------:R-:W-:Y:S02]  /*a1c0*/  SHF.R.S32.HI R33, RZ, 0x1f, R232 ;  /* 0x0000001fff217819 */ /* 0x000fe400000114e8 */
[-C--:B------:R-:W-:Y:S02]  /*a1d0*/  LEA R155, P3, R232, R29.reuse, 0x2 ;  /* 0x0000001de89b7211 */ /* 0x080fe400078610ff */
[----:B------:R-:W-:Y:S02]  /*a1e0*/  SHF.R.S32.HI R31, RZ, 0x1f, R233 ;  /* 0x0000001fff1f7819 */ /* 0x000fe400000114e9 */
[----:B------:R-:W-:Y:S02]  /*a1f0*/  LEA R157, P4, R233, R29, 0x2 ;  /* 0x0000001de99d7211 */ /* 0x000fe400078810ff */
[----:B------:R-:W-:-:S02]  /*a200*/  SHF.R.S32.HI R27, RZ, 0x1f, R235 ;  /* 0x0000001fff1b7819 */ /* 0x000fc400000114eb */
[----:B------:R-:W-:Y:S02]  /*a210*/  LEA R159, P5, R235, R29, 0x2 ;  /* 0x0000001deb9f7211 */ /* 0x000fe400078a10ff */
[-C--:B------:R-:W-:Y:S02]  /*a220*/  LEA.HI.X R166, R231, R26.reuse, R35, 0x2, P1 ;  /* 0x0000001ae7a67211 */ /* 0x080fe400008f1423 */
[-C--:B------:R-:W-:Y:S01]  /*a230*/  LEA.HI.X R168, R232, R26.reuse, R33, 0x2, P3 ;  /* 0x0000001ae8a87211 */ /* 0x080fe200018f1421 */
[----:B------:R-:W4:Y:S01]  /*a240*/  LDL.LU R231, [R1+0xdc] ;  /* 0x0000dc0001e77983 */ /* 0x000f220000300800 */
[-C--:B------:R-:W-:Y:S02]  /*a250*/  LEA.HI.X R170, R233, R26.reuse, R31, 0x2, P4 ;  /* 0x0000001ae9aa7211 */ /* 0x080fe400020f141f */
[----:B------:R-:W-:Y:S01]  /*a260*/  LEA.HI.X R172, R235, R26, R27, 0x2, P5 ;  /* 0x0000001aebac7211 */ /* 0x000fe200028f141b */
[----:B------:R-:W4:Y:S01]  /*a270*/  LDL.LU R232, [R1+0xe0] ;  /* 0x0000e00001e87983 */ /* 0x000f220000300800 */
[----:B------:R-:W-:-:S02]  /*a280*/  SHF.R.S32.HI R173, RZ, 0x1f, R234 ;  /* 0x0000001fffad7819 */ /* 0x000fc400000114ea */
[CC--:B------:R-:W-:Y:S01]  /*a290*/  LEA R161, P1, R234.reuse, R29.reuse, 0x2 ;  /* 0x0000001deaa17211 */ /* 0x0c0fe200078210ff */
[----:B------:R-:W4:Y:S01]  /*a2a0*/  LDL.LU R233, [R1+0xe4] ;  /* 0x0000e40001e97983 */ /* 0x000f220000300800 */
[----:B------:R-:W-:Y:S02]  /*a2b0*/  SHF.R.S32.HI R31, RZ, 0x1f, R237 ;  /* 0x0000001fff1f7819 */ /* 0x000fe400000114ed */
[-C--:B------:R-:W-:Y:S01]  /*a2c0*/  LEA R163, P3, R237, R29.reuse, 0x2 ;  /* 0x0000001deda37211 */ /* 0x080fe200078610ff */
[----:B------:R-:W4:Y:S01]  /*a2d0*/  LDL.LU R235, [R1+0xe8] ;  /* 0x0000e80001eb7983 */ /* 0x000f220000300800 */
[----:B------:R-:W-:Y:S02]  /*a2e0*/  SHF.R.S32.HI R175, RZ, 0x1f, R239 ;  /* 0x0000001fffaf7819 */ /* 0x000fe400000114ef */
[----:B------:R-:W-:Y:S02]  /*a2f0*/  LEA R165, P4, R239, R29, 0x2 ;  /* 0x0000001defa57211 */ /* 0x000fe400078810ff */
[----:B------:R-:W-:-:S02]  /*a300*/  LEA.HI.X R173, R234, R26, R173, 0x2, P1 ;  /* 0x0000001aeaad7211 */ /* 0x000fc400008f14ad */
        /* <DEDUP_REMOVED lines=23> */
[----:B------:R-:W3:Y:S04]  /*a480*/  LDL.LU R238, [R1+0x104] ;  /* 0x0001040001ee7983 */ /* 0x000ee80000300800 */
[----:B------:R-:W3:Y:S01]  /*a490*/  LDL.LU R240, [R1+0x108] ;  /* 0x0001080001f07983 */ /* 0x000ee20000300800 */
        /* <DEDUP_REMOVED lines=10> */
[----:B------:R-:W3:Y:S01]  /*a540*/  LDL.LU R231, [R1+0x10c] ;  /* 0x00010c0001e77983 */ /* 0x000ee20000300800 */
[----:B------:R-:W-:Y:S02]  /*a550*/  LEA.HI.X R199, R233, R26, R199, 0x2, P4 ;  /* 0x0000001ae9c77211 */ /* 0x000fe400020f14c7 */
[----:B------:R-:W-:Y:S01]  /*a560*/  SHF.R.S32.HI R203, RZ, 0x1f, R234 ;  /* 0x0000001fffcb7819 */ /* 0x000fe200000114ea */
[----:B------:R-:W3:Y:S01]  /*a570*/  LDL.LU R232, [R1+0x110] ;  /* 0x0001100001e87983 */ /* 0x000ee20000300800 */
[----:B------:R-:W-:-:S02]  /*a580*/  SHF.R.S32.HI R205, RZ, 0x1f, R237 ;  /* 0x0000001fffcd7819 */ /* 0x000fc400000114ed */
[CC--:B------:R-:W-:Y:S01]  /*a590*/  LEA R204, P1, R234.reuse, R29.reuse, 0x2 ;  /* 0x0000001deacc7211 */ /* 0x0c0fe200078210ff */
[----:B------:R-:W3:Y:S01]  /*a5a0*/  LDL.LU R233, [R1+0x114] ;  /* 0x0001140001e97983 */ /* 0x000ee20000300800 */
[-C--:B------:R-:W-:Y:S02]  /*a5b0*/  LEA R206, P3, R237, R29.reuse, 0x2 ;  /* 0x0000001dedce7211 */ /* 0x080fe400078610ff */
[-C--:B------:R-:W-:Y:S02]  /*a5c0*/  LEA.HI.X R201, R235, R26.reuse, R201, 0x2, P5 ;  /* 0x0000001aebc97211 */ /* 0x080fe400028f14c9 */
[----:B------:R-:W-:Y:S01]  /*a5d0*/  SHF.R.S32.HI R207, RZ, 0x1f, R239 ;  /* 0x0000001fffcf7819 */ /* 0x000fe200000114ef */
[----:B------:R-:W3:Y:S01]  /*a5e0*/  LDL.LU R235, [R1+0x118] ;  /* 0x0001180001eb7983 */ /* 0x000ee20000300800 */
[----:B------:R-:W-:Y:S02]  /*a5f0*/  LEA R208, P4, R239, R29, 0x2 ;  /* 0x0000001defd07211 */ /* 0x000fe400078810ff */
[----:B------:R-:W-:-:S02]  /*a600*/  LEA.HI.X R203, R234, R26, R203, 0x2, P1 ;  /* 0x0000001aeacb7211 */ /* 0x000fc400008f14cb */
[-C--:B------:R-:W-:Y:S01]  /*a610*/  LEA.HI.X R205, R237, R26.reuse, R205, 0x2, P3 ;  /* 0x0000001aedcd7211 */ /* 0x080fe200018f14cd */
[----:B------:R-:W3:Y:S01]  /*a620*/  LDL.LU R234, [R1+0x11c] ;  /* 0x00011c0001ea7983 */ /* 0x000ee20000300800 */
[----:B------:R-:W-:-:S03]  /*a630*/  LEA.HI.X R207, R239, R26, R207, 0x2, P4 ;  /* 0x0000001aefcf7211 */ /* 0x000fc600020f14cf */
[----:B------:R-:W3:Y:S04]  /*a640*/  LDL.LU R237, [R1+0x120] ;  /* 0x0001200001ed7983 */ /* 0x000ee80000300800 */
[----:B------:R-:W3:Y:S01]  /*a650*/  LDL.LU R239, [R1+0x124] ;  /* 0x0001240001ef7983 */ /* 0x000ee20000300800 */
[----:B--2---:R-:W-:Y:S02]  /*a660*/  SHF.R.S32.HI R209, RZ, 0x1f, R241 ;  /* 0x0000001fffd17819 */ /* 0x004fe400000114f1 */
[----:B------:R-:W-:-:S04]  /*a670*/  LEA R210, P5, R241, R29, 0x2 ;  /* 0x0000001df1d27211 */ /* 0x000fc800078a10ff */
[----:B------:R-:W-:Y:S02]  /*a680*/  LEA.HI.X R209, R241, R26, R209, 0x2, P5 ;  /* 0x0000001af1d17211 */ /* 0x000fe400028f14d1 */
[----:B------:R-:W2:Y:S01]  /*a690*/  LDL.LU R241, [R1+0x128] ;  /* 0x0001280001f17983 */ /* 0x000ea20000300800 */
[----:B----4-:R-:W-:Y:S02]  /*a6a0*/  SHF.R.S32.HI R213, RZ, 0x1f, R236 ;  /* 0x0000001fffd57819 */ /* 0x010fe400000114ec */
[-C--:B------:R-:W-:Y:S02]  /*a6b0*/  LEA R214, P3, R236, R29.reuse, 0x2 ;  /* 0x0000001decd67211 */ /* 0x080fe400078610ff */
[----:B---3--:R-:W-:Y:S02]  /*a6c0*/  SHF.R.S32.HI R215, RZ, 0x1f, R238 ;  /* 0x0000001fffd77819 */ /* 0x008fe400000114ee */
[----:B------:R-:W-:Y:S02]  /*a6d0*/  LEA R216, P4, R238, R29, 0x2 ;  /* 0x0000001deed87211 */ /* 0x000fe400078810ff */
[----:B------:R-:W-:-:S02]  /*a6e0*/  SHF.R.S32.HI R217, RZ, 0x1f, R240 ;  /* 0x0000001fffd97819 */ /* 0x000fc400000114f0 */
[----:B------:R-:W-:Y:S02]  /*a6f0*/  LEA R218, P5, R240, R29, 0x2 ;  /* 0x0000001df0da7211 */ /* 0x000fe400078a10ff */
[-C--:B------:R-:W-:Y:S02]  /*a700*/  LEA.HI.X R213, R236, R26.reuse, R213, 0x2, P3 ;  /* 0x0000001aecd57211 */ /* 0x080fe400018f14d5 */
[-C--:B------:R-:W-:Y:S01]  /*a710*/  LEA.HI.X R215, R238, R26.reuse, R215, 0x2, P4 ;  /* 0x0000001aeed77211 */ /* 0x080fe200020f14d7 */
[----:B------:R-:W3:Y:S01]  /*a720*/  LDL.LU R236, [R1+0x12c] ;  /* 0x00012c0001ec7983 */ /* 0x000ee20000300800 */
[----:B------:R-:W-:-:S03]  /*a730*/  LEA.HI.X R217, R240, R26, R217, 0x2, P5 ;  /* 0x0000001af0d97211 */ /* 0x000fc600028f14d9 */
[----:B------:R-:W4:Y:S04]  /*a740*/  LDL.LU R238, [R1+0x130] ;  /* 0x0001300001ee7983 */ /* 0x000f280000300800 */
[----:B------:R-:W3:Y:S04]  /*a750*/  LDL.LU R240, [R1+0x134] ;  /* 0x0001340001f07983 */ /* 0x000ee80000300800 */
[----:B------:R-:W3:Y:S04]  /*a760*/  LDL.LU R245, [R1+0x138] ;  /* 0x0001380001f57983 */ /* 0x000ee80000300800 */
[----:B------:R-:W3:Y:S04]  /*a770*/  LDL.LU R244, [R1+0x13c] ;  /* 0x00013c0001f47983 */ /* 0x000ee80000300800 */
[----:B------:R-:W3:Y:S04]  /*a780*/  LDL.LU R222, [R1+0x140] ;  /* 0x0001400001de7983 */ /* 0x000ee80000300800 */
[----:B------:R-:W3:Y:S04]  /*a790*/  LDL.LU R248, [R1+0x144] ;  /* 0x0001440001f87983 */ /* 0x000ee80000300800 */
[----:B------:R-:W3:Y:S01]  /*a7a0*/  LDL.LU R191, [R1+0x148] ;  /* 0x0001480001bf7983 */ /* 0x000ee20000300800 */
[----:B------:R-:W-:-:S02]  /*a7b0*/  SHF.R.S32.HI R211, RZ, 0x1f, R230 ;  /* 0x0000001fffd37819 */ /* 0x000fc400000114e6 */
[CC--:B------:R-:W-:Y:S01]  /*a7c0*/  LEA R212, P1, R230.reuse, R29.reuse, 0x2 ;  /* 0x0000001de6d47211 */ /* 0x0c0fe200078210ff */
[----:B-1----:R-:W3:Y:S01]  /*a7d0*/  LDL.LU R0, [R1+0x14c] ;  /* 0x00014c0001007983 */ /* 0x002ee20000300800 */
[----:B------:R-:W-:Y:S02]  /*a7e0*/  SHF.R.S32.HI R219, RZ, 0x1f, R231 ;  /* 0x0000001fffdb7819 */ /* 0x000fe400000114e7 */
[----:B------:R-:W-:Y:S01]  /*a7f0*/  LEA.HI.X R211, R230, R26, R211, 0x2, P1 ;  /* 0x0000001ae6d37211 */ /* 0x000fe200008f14d3 */
[----:B------:R-:W3:Y:S01]  /*a800*/  LDL.LU R2, [R1+0x150] ;  /* 0x0001500001027983 */ /* 0x000ee20000300800 */
[----:B------:R-:W-:Y:S02]  /*a810*/  SHF.R.S32.HI R221, RZ, 0x1f, R232 ;  /* 0x0000001fffdd7819 */ /* 0x000fe400000114e8 */
[----:B------:R-:W-:Y:S01]  /*a820*/  SHF.R.S32.HI R31, RZ, 0x1f, R233 ;  /* 0x0000001fff1f7819 */ /* 0x000fe200000114e9 */
[----:B------:R-:W3:Y:S01]  /*a830*/  LDL.LU R4, [R1+0x154] ;  /* 0x0001540001047983 */ /* 0x000ee20000300800 */
[----:B------:R-:W-:-:S02]  /*a840*/  LEA R220, P1, R231, R29, 0x2 ;  /* 0x0000001de7dc7211 */ /* 0x000fc400078210ff */
[CC--:B------:R-:W-:Y:S01]  /*a850*/  LEA R223, P3, R232.reuse, R29.reuse, 0x2 ;  /* 0x0000001de8df7211 */ /* 0x0c0fe200078610ff */
[----:B------:R-:W3:Y:S01]  /*a860*/  LDL.LU R179, [R1+0x158] ;  /* 0x0001580001b37983 */ /* 0x000ee20000300800 */
[-C--:B------:R-:W-:Y:S02]  /*a870*/  LEA R225, P4, R233, R29.reuse, 0x2 ;  /* 0x0000001de9e17211 */ /* 0x080fe400078810ff */
[----:B------:R-:W-:Y:S01]  /*a880*/  SHF.R.S32.HI R27, RZ, 0x1f, R235 ;  /* 0x0000001fff1b7819 */ /* 0x000fe200000114eb */
[----:B------:R-:W3:Y:S01]  /*a890*/  LDL.LU R181, [R1+0x15c] ;  /* 0x00015c0001b57983 */ /* 0x000ee20000300800 */
[----:B------:R-:W-:Y:S02]  /*a8a0*/  LEA R227, P5, R235, R29, 0x2 ;  /* 0x0000001debe37211 */ /* 0x000fe400078a10ff */
[-C--:B------:R-:W-:Y:S01]  /*a8b0*/  LEA.HI.X R219, R231, R26.reuse, R219, 0x2, P1 ;  /* 0x0000001ae7db7211 */ /* 0x080fe200008f14db */
[----:B------:R-:W3:Y:S01]  /*a8c0*/  LDL.LU R184, [R1+0x160] ;  /* 0x0001600001b87983 */ /* 0x000ee20000300800 */
[----:B------:R-:W-:-:S02]  /*a8d0*/  LEA.HI.X R221, R232, R26, R221, 0x2, P3 ;  /* 0x0000001ae8dd7211 */ /* 0x000fc400018f14dd */
[-C--:B------:R-:W-:Y:S01]  /*a8e0*/  LEA.HI.X R224, R233, R26.reuse, R31, 0x2, P4 ;  /* 0x0000001ae9e07211 */ /* 0x080fe200020f141f */
[----:B------:R-:W3:Y:S01]  /*a8f0*/  LDL.LU R185, [R1+0x260] ;  /* 0x0002600001b97983 */ /* 0x000ee20000300800 */
[----:B------:R-:W-:Y:S02]  /*a900*/  LEA.HI.X R226, R235, R26, R27, 0x2, P5 ;  /* 0x0000001aebe27211 */ /* 0x000fe400028f141b */
[----:B------:R-:W-:Y:S01]  /*a910*/  SHF.R.S32.HI R35, RZ, 0x1f, R234 ;  /* 0x0000001fff237819 */ /* 0x000fe200000114ea */
[----:B------:R-:W3:Y:S01]  /*a920*/  LDL.LU R187, [R1+0x264] ;  /* 0x0002640001bb7983 */ /* 0x000ee20000300800 */
[----:B------:R-:W-:Y:S02]  /*a930*/  SHF.R.S32.HI R33, RZ, 0x1f, R237 ;  /* 0x0000001fff217819 */ /* 0x000fe400000114ed */
[----:B------:R-:W-:Y:S01]  /*a940*/  SHF.R.S32.HI R31, RZ, 0x1f, R239 ;  /* 0x0000001fff1f7819 */ /* 0x000fe200000114ef */
[----:B------:R-:W3:Y:S01]  /*a950*/  LDL.LU R188, [R1+0x268] ;  /* 0x0002680001bc7983 */ /* 0x000ee20000300800 */
[----:B------:R-:W-:-:S02]  /*a960*/  LEA R229, P1, R234, R29, 0x2 ;  /* 0x0000001deae57211 */ /* 0x000fc400078210ff */
[-C--:B------:R-:W-:Y:S01]  /*a970*/  LEA R231, P3, R237, R29.reuse, 0x2 ;  /* 0x0000001dede77211 */ /* 0x080fe200078610ff */
[----:B------:R-:W3:Y:S01]  /*a980*/  LDL.LU R190, [R1+0x26c] ;  /* 0x00026c0001be7983 */ /* 0x000ee20000300800 */
[----:B------:R-:W-:Y:S02]  /*a990*/  LEA R233, P4, R239, R29, 0x2 ;  /* 0x0000001defe97211 */ /* 0x000fe400078810ff */
[-C--:B------:R-:W-:Y:S02]  /*a9a0*/  LEA.HI.X R228, R234, R26.reuse, R35, 0x2, P1 ;  /* 0x0000001aeae47211 */ /* 0x080fe400008f1423 */
[-C--:B------:R-:W-:Y:S02]  /*a9b0*/  LEA.HI.X R230, R237, R26.reuse, R33, 0x2, P3 ;  /* 0x0000001aede67211 */ /* 0x080fe400018f1421 */
[----:B------:R-:W-:Y:S02]  /*a9c0*/  LEA.HI.X R232, R239, R26, R31, 0x2, P4 ;  /* 0x0000001aefe87211 */ /* 0x000fe400020f141f */
[----:B--2---:R-:W-:-:S02]  /*a9d0*/  SHF.R.S32.HI R27, RZ, 0x1f, R241 ;  /* 0x0000001fff1b7819 */ /* 0x004fc400000114f1 */
[----:B------:R-:W-:-:S04]  /*a9e0*/  LEA R235, P5, R241, R29, 0x2 ;  /* 0x0000001df1eb7211 */ /* 0x000fc800078a10ff */
[-C--:B------:R-:W-:Y:S02]  /*a9f0*/  LEA.HI.X R234, R241, R26.reuse, R27, 0x2, P5 ;  /* 0x0000001af1ea7211 */ /* 0x080fe400028f141b */
[----:B----4-:R-:W-:Y:S02]  /*aa00*/  SHF.R.S32.HI R33, RZ, 0x1f, R238 ;  /* 0x0000001fff217819 */ /* 0x010fe400000114ee */
[CC--:B------:R-:W-:Y:S02]  /*aa10*/  LEA R239, P3, R238.reuse, R29.reuse, 0x2 ;  /* 0x0000001deeef7211 */ /* 0x0c0fe400078610ff */
[----:B---3--:R-:W-:Y:S02]  /*aa20*/  SHF.R.S32.HI R27, RZ, 0x1f, R245 ;  /* 0x0000001fff1b7819 */ /* 0x008fe400000114f5 */
[----:B------:R-:W-:Y:S02]  /*aa30*/  LEA R243, P5, R245, R29, 0x2 ;  /* 0x0000001df5f37211 */ /* 0x000fe400078a10ff */
[----:B------:R-:W-:-:S02]  /*aa40*/  LEA.HI.X R238, R238, R26, R33, 0x2, P3 ;  /* 0x0000001aeeee7211 */ /* 0x000fc400018f1421 */
[-C--:B------:R-:W-:Y:S02]  /*aa50*/  LEA.HI.X R242, R245, R26.reuse, R27, 0x2, P5 ;  /* 0x0000001af5f27211 */ /* 0x080fe400028f141b */
[----:B------:R-:W-:Y:S02]  /*aa60*/  SHF.R.S32.HI R33, RZ, 0x1f, R222 ;  /* 0x0000001fff217819 */ /* 0x000fe400000114de */
[CC--:B------:R-:W-:Y:S02]  /*aa70*/  LEA R247, P3, R222.reuse, R29.reuse, 0x2 ;  /* 0x0000001ddef77211 */ /* 0x0c0fe400078610ff */
[----:B------:R-:W-:Y:S02]  /*aa80*/  SHF.R.S32.HI R27, RZ, 0x1f, R191 ;  /* 0x0000001fff1b7819 */ /* 0x000fe400000114bf */
[----:B------:R-:W-:Y:S02]  /*aa90*/  LEA R251, P5, R191, R29, 0x2 ;  /* 0x0000001dbffb7211 */ /* 0x000fe400078a10ff */
[----:B------:R-:W-:-:S02]  /*aaa0*/  LEA.HI.X R246, R222, R26, R33, 0x2, P3 ;  /* 0x0000001adef67211 */ /* 0x000fc400018f1421 */
[----:B------:R-:W2:Y:S01]  /*aab0*/  LDL.LU R222, [R1+0x270] ;  /* 0x0002700001de7983 */ /* 0x000ea20000300800 */
[----:B------:R-:W-:-:S03]  /*aac0*/  LEA.HI.X R250, R191, R26, R27, 0x2, P5 ;  /* 0x0000001abffa7211 */ /* 0x000fc600028f141b */
[----:B------:R-:W3:Y:S01]  /*aad0*/  LDL.LU R191, [R1+0x278] ;  /* 0x0002780001bf7983 */ /* 0x000ee20000300800 */
[----:B------:R-:W-:Y:S02]  /*aae0*/  SHF.R.S32.HI R35, RZ, 0x1f, R236 ;  /* 0x0000001fff237819 */ /* 0x000fe400000114ec */
[----:B------:R-:W-:Y:S02]  /*aaf0*/  SHF.R.S32.HI R31, RZ, 0x1f, R240 ;  /* 0x0000001fff1f7819 */ /* 0x000fe400000114f0 */
[-C--:B------:R-:W-:Y:S02]  /*ab00*/  LEA R237, P1, R236, R29.reuse, 0x2 ;  /* 0x0000001deced7211 */ /* 0x080fe400078210ff */
[----:B------:R-:W-:Y:S02]  /*ab10*/  LEA R241, P4, R240, R29, 0x2 ;  /* 0x0000001df0f17211 */ /* 0x000fe400078810ff */
[-C--:B------:R-:W-:Y:S02]  /*ab20*/  LEA.HI.X R236, R236, R26.reuse, R35, 0x2, P1 ;  /* 0x0000001aecec7211 */ /* 0x080fe400008f1423 */
[----:B------:R-:W-:-:S02]  /*ab30*/  LEA.HI.X R240, R240, R26, R31, 0x2, P4 ;  /* 0x0000001af0f07211 */ /* 0x000fc400020f141f */
        /* <DEDUP_REMOVED lines=8> */
[----:B------:R-:W-:Y:S02]  /*abc0*/  SHF.R.S32.HI R31, RZ, 0x1f, R4 ;  /* 0x0000001fff1f7819 */ /* 0x000fe40000011404 */
[----:B------:R-:W-:Y:S02]  /*abd0*/  SHF.R.S32.HI R27, RZ, 0x1f, R179 ;  /* 0x0000001fff1b7819 */ /* 0x000fe400000114b3 */
[-C--:B------:R-:W-:Y:S02]  /*abe0*/  LEA R46, P1, R0, R29.reuse, 0x2 ;  /* 0x0000001d002e7211 */ /* 0x080fe400078210ff */
[----:B------:R-:W-:-:S02]  /*abf0*/  LEA R45, P3, R2, R29, 0x2 ;  /* 0x0000001d022d7211 */ /* 0x000fc400078610ff */
[-C--:B------:R-:W-:Y:S02]  /*ac00*/  LEA R44, P4, R4, R29.reuse, 0x2 ;  /* 0x0000001d042c7211 */ /* 0x080fe400078810ff */
[C---:B------:R-:W-:Y:S02]  /*ac10*/  LEA R43, P5, R179.reuse, R29, 0x2 ;  /* 0x0000001db32b7211 */ /* 0x040fe400078a10ff */
[-C--:B------:R-:W-:Y:S02]  /*ac20*/  LEA.HI.X R252, R0, R26.reuse, R35, 0x2, P1 ;  /* 0x0000001a00fc7211 */ /* 0x080fe400008f1423 */
[-C--:B------:R-:W-:Y:S02]  /*ac30*/  LEA.HI.X R42, R2, R26.reuse, R33, 0x2, P3 ;  /* 0x0000001a022a7211 */ /* 0x080fe400018f1421 */
[-C--:B------:R-:W-:Y:S02]  /*ac40*/  LEA.HI.X R40, R4, R26.reuse, R31, 0x2, P4 ;  /* 0x0000001a04287211 */ /* 0x080fe400020f141f */
[----:B------:R-:W-:-:S02]  /*ac50*/  LEA.HI.X R38, R179, R26, R27, 0x2, P5 ;  /* 0x0000001ab3267211 */ /* 0x000fc400028f141b */
[----:B------:R-:W-:Y:S02]  /*ac60*/  SHF.R.S32.HI R33, RZ, 0x1f, R184 ;  /* 0x0000001fff217819 */ /* 0x000fe400000114b8 */
[----:B------:R-:W-:Y:S02]  /*ac70*/  SHF.R.S32.HI R31, RZ, 0x1f, R185 ;  /* 0x0000001fff1f7819 */ /* 0x000fe400000114b9 */
[----:B------:R-:W-:Y:S02]  /*ac80*/  SHF.R.S32.HI R27, RZ, 0x1f, R187 ;  /* 0x0000001fff1b7819 */ /* 0x000fe400000114bb */
[-C--:B------:R-:W-:Y:S02]  /*ac90*/  LEA R39, P3, R184, R29.reuse, 0x2 ;  /* 0x0000001db8277211 */ /* 0x080fe400078610ff */
[-C--:B------:R-:W-:Y:S02]  /*aca0*/  LEA R37, P4, R185, R29.reuse, 0x2 ;  /* 0x0000001db9257211 */ /* 0x080fe400078810ff */
[----:B------:R-:W-:-:S02]  /*acb0*/  LEA R35, P5, R187, R29, 0x2 ;  /* 0x0000001dbb237211 */ /* 0x000fc400078a10ff */
[----:B------:R-:W-:Y:S02]  /*acc0*/  SHF.R.S32.HI R47, RZ, 0x1f, R181 ;  /* 0x0000001fff2f7819 */ /* 0x000fe400000114b5 */
[----:B------:R-:W-:Y:S02]  /*acd0*/  LEA R41, P1, R181, R29, 0x2 ;  /* 0x0000001db5297211 */ /* 0x000fe400078210ff */
[-C--:B------:R-:W-:Y:S02]  /*ace0*/  LEA.HI.X R34, R184, R26.reuse, R33, 0x2, P3 ;  /* 0x0000001ab8227211 */ /* 0x080fe400018f1421 */
[-C--:B------:R-:W-:Y:S02]  /*acf0*/  LEA.HI.X R32, R185, R26.reuse, R31, 0x2, P4 ;  /* 0x0000001ab9207211 */ /* 0x080fe400020f141f */
[----:B------:R-:W-:Y:S02]  /*ad00*/  LEA.HI.X R30, R187, R26, R27, 0x2, P5 ;  /* 0x0000001abb1e7211 */ /* 0x000fe400028f141b */
[----:B------:R-:W-:-:S02]  /*ad10*/  SHF.R.S32.HI R27, RZ, 0x1f, R190 ;  /* 0x0000001fff1b7819 */ /* 0x000fc400000114be */
[-C--:B------:R-:W-:Y:S02]  /*ad20*/  LEA R31, P3, R190, R29.reuse, 0x2 ;  /* 0x0000001dbe1f7211 */ /* 0x080fe400078610ff */
[-C--:B------:R-:W-:Y:S02]  /*ad30*/  LEA.HI.X R36, R181, R26.reuse, R47, 0x2, P1 ;  /* 0x0000001ab5247211 */ /* 0x080fe400008f142f */
[----:B------:R-:W-:Y:S02]  /*ad40*/  SHF.R.S32.HI R49, RZ, 0x1f, R188 ;  /* 0x0000001fff317819 */ /* 0x000fe400000114bc */
[----:B------:R-:W-:Y:S02]  /*ad50*/  LEA R33, P1, R188, R29, 0x2 ;  /* 0x0000001dbc217211 */ /* 0x000fe400078210ff */
[-C--:B------:R-:W-:Y:S02]  /*ad60*/  LEA.HI.X R27, R190, R26.reuse, R27, 0x2, P3 ;  /* 0x0000001abe1b7211 */ /* 0x080fe400018f141b */
[----:B------:R-:W-:-:S02]  /*ad70*/  LEA.HI.X R28, R188, R26, R49, 0x2, P1 ;  /* 0x0000001abc1c7211 */ /* 0x000fc400008f1431 */
[----:B------:R-:W-:Y:S02]  /*ad80*/  IADD3 R186, P6, R186, UR6, RZ ;  /* 0x00000006baba7c10 */ /* 0x000fe4000ffde0ff */
[----:B------:R-:W-:Y:S02]  /*ad90*/  IADD3 R6, P5, R6, UR6, RZ ;  /* 0x0000000606067c10 */ /* 0x000fe4000ffbe0ff */
[----:B------:R-:W-:Y:S01]  /*ada0*/  IADD3.X R12, R12, UR7, RZ, P6, !PT ;  /* 0x000000070c0c7c10 */ /* 0x000fe2000b7fe4ff */
[----:B------:R-:W-:Y:S01]  /*adb0*/  STL [R1+0x2b8], R186 ;  /* 0x0002b8ba01007387 */ /* 0x000fe20000100800 */
[----:B------:R-:W-:Y:S02]  /*adc0*/  IADD3 R8, P6, R8, UR6, RZ ;  /* 0x0000000608087c10 */ /* 0x000fe4000ffde0ff */
[----:B------:R-:W-:Y:S02]  /*add0*/  IADD3.X R14, R14, UR7, RZ, P5, !PT ;  /* 0x000000070e0e7c10 */ /* 0x000fe4000affe4ff */
[----:B------:R-:W-:-:S02]  /*ade0*/  IADD3 R10, P5, R10, UR6, RZ ;  /* 0x000000060a0a7c10 */ /* 0x000fc4000ffbe0ff */
[----:B------:R-:W-:Y:S02]  /*adf0*/  IADD3.X R18, R18, UR7, RZ, P6, !PT ;  /* 0x0000000712127c10 */ /* 0x000fe4000b7fe4ff */
[----:B------:R-:W-:Y:S02]  /*ae00*/  IADD3 R11, P6, R11, UR6, RZ ;  /* 0x000000060b0b7c10 */ /* 0x000fe4000ffde0ff */
[----:B------:R-:W-:Y:S02]  /*ae10*/  IADD3.X R20, R20, UR7, RZ, P5, !PT ;  /* 0x0000000714147c10 */ /* 0x000fe4000affe4ff */
        /* <DEDUP_REMOVED lines=54> */
[----:B--2---:R-:W-:Y:S02]  /*b180*/  SHF.R.S32.HI R47, RZ, 0x1f, R222 ;  /* 0x0000001fff2f7819 */ /* 0x004fe400000114de */
[----:B------:R-:W-:Y:S02]  /*b190*/  LEA R29, P4, R222, R29, 0x2 ;  /* 0x0000001dde1d7211 */ /* 0x000fe400078810ff */
[----:B---3--:R-:W-:-:S02]  /*b1a0*/  LEA R179, P3, R3, R191, 0x3 ;  /* 0x000000bf03b37211 */ /* 0x008fc400078618ff */
[----:B------:R-:W-:Y:S02]  /*b1b0*/  LEA.HI.X R26, R222, R26, R47, 0x2, P4 ;  /* 0x0000001ade1a7211 */ /* 0x000fe400020f142f */
[----:B------:R-:W-:Y:S02]  /*b1c0*/  IADD3 R179, P1, R179, UR4, RZ ;  /* 0x00000004b3b37c10 */ /* 0x000fe4000ff3e0ff */
[----:B------:R-:W-:-:S03]  /*b1d0*/  IADD3 R7, P4, R7, UR6, RZ ;  /* 0x0000000607077c10 */ /* 0x000fc6000ff9e0ff */
[----:B------:R-:W-:Y:S01]  /*b1e0*/  STL [R1+0x2bc], R179 ;  /* 0x0002bcb301007387 */ /* 0x000fe20000100800 */
[----:B------:R-:W-:-:S03]  /*b1f0*/  IADD3.X R16, R16, UR7, RZ, P4, !PT ;  /* 0x0000000710107c10 */ /* 0x000fc6000a7fe4ff */
[----:B------:R-:W-:Y:S01]  /*b200*/  STL [R1+0x2c0], R6 ;  /* 0x0002c00601007387 */ /* 0x000fe20000100800 */
[----:B------:R-:W-:-:S03]  /*b210*/  IADD3 R9, P4, R9, UR6, RZ ;  /* 0x0000000609097c10 */ /* 0x000fc6000ff9e0ff */
[----:B------:R-:W-:Y:S04]  /*b220*/  STL [R1+0x2c4], R7 ;  /* 0x0002c40701007387 */ /* 0x000fe80000100800 */
[----:B------:R-:W-:Y:S04]  /*b230*/  STL [R1+0x2c8], R12 ;  /* 0x0002c80c01007387 */ /* 0x000fe80000100800 */
[----:B------:R-:W-:Y:S01]  /*b240*/  STL [R1+0x2cc], R8 ;  /* 0x0002cc0801007387 */ /* 0x000fe20000100800 */
[----:B------:R-:W-:-:S03]  /*b250*/  IADD3.X R22, R22, UR7, RZ, P4, !PT ;  /* 0x0000000716167c10 */ /* 0x000fc6000a7fe4ff */
[----:B------:R-:W-:Y:S01]  /*b260*/  STL [R1+0x2d0], R14 ;  /* 0x0002d00e01007387 */ /* 0x000fe20000100800 */
[----:B------:R-:W-:-:S03]  /*b270*/  IADD3 R15, P4, R15, UR6, RZ ;  /* 0x000000060f0f7c10 */ /* 0x000fc6000ff9e0ff */
[----:B------:R-:W-:Y:S04]  /*b280*/  STL [R1+0x2d4], R10 ;  /* 0x0002d40a01007387 */ /* 0x000fe80000100800 */
[----:B------:R-:W-:Y:S04]  /*b290*/  STL [R1+0x2d8], R16 ;  /* 0x0002d81001007387 */ /* 0x000fe80000100800 */
        /* <DEDUP_REMOVED lines=95> */
[----:B------:R-:W-:-:S03]  /*b890*/  IADD3 R243, P6, R243, UR6, RZ ;  /* 0x00000006f3f37c10 */ /* 0x000fc6000ffde0ff */
[----:B------:R-:W-:Y:S01]  /*b8a0*/  STL [R1+0x3f0], R219 ;  /* 0x0003f0db01007387 */ /* 0x000fe20000100800 */
[----:B------:R-:W-:-:S03]  /*b8b0*/  IADD3.X R240, R240, UR7, RZ, P4, !PT ;  /* 0x00000007f0f07c10 */ /* 0x000fc6000a7fe4ff */
[----:B------:R-:W-:Y:S01]  /*b8c0*/  STL [R1+0x3f4], R227 ;  /* 0x0003f4e301007387 */ /* 0x000fe20000100800 */
[----:B------:R-:W-:-:S03]  /*b8d0*/  IADD3.X R238, R238, UR7, RZ, P5, !PT ;  /* 0x00000007eeee7c10 */ /* 0x000fc6000affe4ff */
[----:B------:R-:W-:Y:S01]  /*b8e0*/  STL [R1+0x3f8], R221 ;  /* 0x0003f8dd01007387 */ /* 0x000fe20000100800 */
[----:B------:R-:W-:-:S03]  /*b8f0*/  IADD3 R247, P4, R247, UR6, RZ ;  /* 0x00000006f7f77c10 */ /* 0x000fc6000ff9e0ff */
[----:B------:R-:W-:Y:S01]  /*b900*/  STL [R1+0x3fc], R229 ;  /* 0x0003fce501007387 */ /* 0x000fe20000100800 */
[----:B------:R-:W-:-:S03]  /*b910*/  IADD3 R245, P5, R245, UR6, RZ ;  /* 0x00000006f5f57c10 */ /* 0x000fc6000ffbe0ff */
[----:B------:R-:W-:Y:S01]  /*b920*/  STL [R1+0x400], R224 ;  /* 0x000400e001007387 */ /* 0x000fe20000100800 */
[----:B------:R-:W-:-:S03]  /*b930*/  IADD3.X R242, R242, UR7, RZ, P6, !PT ;  /* 0x00000007f2f27c10 */ /* 0x000fc6000b7fe4ff */
[----:B------:R-:W-:Y:S01]  /*b940*/  STL [R1+0x404], R231 ;  /* 0x000404e701007387 */ /* 0x000fe20000100800 */
[----:B------:R-:W-:-:S03]  /*b950*/  IADD3 R249, P6, R249, UR6, RZ ;  /* 0x00000006f9f97c10 */ /* 0x000fc6000ffde0ff */
[----:B------:R-:W-:Y:S01]  /*b960*/  STL [R1+0x408], R226 ;  /* 0x000408e201007387 */ /* 0x000fe20000100800 */
[----:B------:R-:W-:-:S03]  /*b970*/  IADD3.X R246, R246, UR7, RZ, P4, !PT ;  /* 0x00000007f6f67c10 */ /* 0x000fc6000a7fe4ff */
[----:B------:R-:W-:Y:S01]  /*b980*/  STL [R1+0x40c], R233 ;  /* 0x00040ce901007387 */ /* 0x000fe20000100800 */
[----:B------:R-:W-:Y:S02]  /*b990*/  IADD3.X R244, R244, UR7, RZ, P5, !PT ;  /* 0x00000007f4f47c10 */ /* 0x000fe4000affe4ff */
[----:B------:R-:W-:Y:S01]  /*b9a0*/  IADD3 R0, P4, R46, UR6, RZ ;  /* 0x000000062e007c10 */ /* 0x000fe2000ff9e0ff */
        /* <DEDUP_REMOVED lines=12> */
[----:B------:R1:W-:Y:S04]  /*ba70*/  STL [R1], R0 ;  /* 0x0000000001007387 */ /* 0x0003e80000100800 */
[----:B------:R2:W-:Y:S01]  /*ba80*/  STL [R1+0x8], R2 ;  /* 0x0000080201007387 */ /* 0x0005e20000100800 */
[----:B-1----:R-:W-:Y:S02]  /*ba90*/  IADD3 R0, P5, R44, UR6, RZ ;  /* 0x000000062c007c10 */ /* 0x002fe4000ffbe0ff */
[----:B--2---:R-:W-:-:S03]  /*baa0*/  IADD3.X R2, R42, UR7, RZ, P6, !PT ;  /* 0x000000072a027c10 */ /* 0x004fc6000b7fe4ff */
[----:B------:R1:W-:Y:S04]  /*bab0*/  STL [R1+0x10], R0 ;  /* 0x0000100001007387 */ /* 0x0003e80000100800 */
[----:B------:R2:W-:Y:S01]  /*bac0*/  STL [R1+0x18], R4 ;  /* 0x0000180401007387 */ /* 0x0005e20000100800 */
[----:B-1----:R-:W-:-:S03]  /*bad0*/  IADD3 R0, P6, R41, UR6, RZ ;  /* 0x0000000629007c10 */ /* 0x002fc6000ffde0ff */
[----:B------:R1:W-:Y:S01]  /*bae0*/  STL [R1+0x4], R2 ;  /* 0x0000040201007387 */ /* 0x0003e20000100800 */
[----:B--2---:R-:W-:-:S03]  /*baf0*/  IADD3.X R4, R40, UR7, RZ, P5, !PT ;  /* 0x0000000728047c10 */ /* 0x004fc6000affe4ff */
        /* <DEDUP_REMOVED lines=25> */
[----:B-1----:R-:W-:-:S03]  /*bc90*/  IADD3.X R2, R27, UR7, RZ, P4, !PT ;  /* 0x000000071b027c10 */ /* 0x002fc6000a7fe4ff */
[----:B------:R1:W-:Y:S01]  /*bca0*/  STL [R1+0x3c], R4 ;  /* 0x00003c0401007387 */ /* 0x0003e20000100800 */
[----:B--2---:R-:W-:-:S03]  /*bcb0*/  IADD3.X R0, R26, UR7, RZ, P6, !PT ;  /* 0x000000071a007c10 */ /* 0x004fc6000b7fe4ff */
[----:B------:R-:W2:Y:S04]  /*bcc0*/  LDL R232, [R1+0x194] ;  /* 0x0001940001e87983 */ /* 0x000ea80000100800 */
[----:B------:R-:W-:Y:S04]  /*bcd0*/  STL [R1+0x44], R2 ;  /* 0x0000440201007387 */ /* 0x000fe80000100800 */
[----:B------:R-:W3:Y:S04]  /*bce0*/  LDL R237, [R1+0x198] ;  /* 0x0001980001ed7983 */ /* 0x000ee80000100800 */
[----:B------:R4:W-:Y:S04]  /*bcf0*/  STL [R1+0x4c], R0 ;  /* 0x00004c0001007387 */ /* 0x0009e80000100800 */
[----:B------:R-:W3:Y:S04]  /*bd00*/  LDL R230, [R1+0x19c] ;  /* 0x00019c0001e67983 */ /* 0x000ee80000100800 */
        /* <DEDUP_REMOVED lines=57> */
[----:B-1----:R-:W3:Y:S04]  /*c0a0*/  LDL R4, [R1+0x254] ;  /* 0x0002540001047983 */ /* 0x002ee80000100800 */
[----:B----4-:R-:W4:Y:S01]  /*c0b0*/  LDL R0, [R1+0x258] ;  /* 0x0002580001007983 */ /* 0x010f220000100800 */
[----:B------:R-:W-:-:S04]  /*c0c0*/  SHF.R.S32.HI R239, RZ, 0x1f, R3 ;  /* 0x0000001fffef7819 */ /* 0x000fc80000011403 */
[C-C-:B------:R-:W-:Y:S02]  /*c0d0*/  LEA.HI.X R25, R3.reuse, R25, R239.reuse, 0x3, P3 ;  /* 0x0000001903197211 */ /* 0x140fe400018f1cef */
[----:B------:R-:W-:-:S06]  /*c0e0*/  SHF.L.U64.HI R239, R3, 0x2, R239 ;  /* 0x0000000203ef7819 */ /* 0x000fcc00000102ef */
[----:B------:R1:W5:Y:S01]  /*c0f0*/  LDL.LU R239, [R1+0x424] ;  /* 0x0004240001ef7983 */ /* 0x0003620000300800 */
[----:B--2---:R-:W-:-:S04]  /*c100*/  SHF.R.S32.HI R63, RZ, 0x1f, R232 ;  /* 0x0000001fff3f7819 */ /* 0x004fc800000114e8 */
[----:B------:R-:W-:Y:S02]  /*c110*/  SHF.L.U64.HI R232, R232, 0x2, R63 ;  /* 0x00000002e8e87819 */ /* 0x000fe4000001023f */
[----:B---3--:R-:W-:-:S03]  /*c120*/  SHF.R.S32.HI R64, RZ, 0x1f, R237 ;  /* 0x0000001fff407819 */ /* 0x008fc600000114ed */
[----:B------:R2:W-:Y:S01]  /*c130*/  STL [R1+0x68], R232 ;  /* 0x000068e801007387 */ /* 0x0005e20000100800 */
[----:B------:R-:W-:Y:S02]  /*c140*/  SHF.L.U64.HI R237, R237, 0x2, R64 ;  /* 0x00000002eded7819 */ /* 0x000fe40000010240 */
[----:B------:R-:W-:Y:S01]  /*c150*/  SHF.R.S32.HI R65, RZ, 0x1f, R230 ;  /* 0x0000001fff417819 */ /* 0x000fe200000114e6 */
[----:B--2---:R1:W5:Y:S01]  /*c160*/  LDL.LU R232, [R1+0x420] ;  /* 0x0004200001e87983 */ /* 0x0043620000300800 */
[----:B------:R-:W-:Y:S02]  /*c170*/  SHF.R.S32.HI R66, RZ, 0x1f, R235 ;  /* 0x0000001fff427819 */ /* 0x000fe400000114eb */
[----:B------:R-:W-:Y:S02]  /*c180*/  SHF.L.U64.HI R230, R230, 0x2, R65 ;  /* 0x00000002e6e67819 */ /* 0x000fe40000010241 */
[----:B------:R-:W-:Y:S01]  /*c190*/  SHF.R.S32.HI R67, RZ, 0x1f, R228 ;  /* 0x0000001fff437819 */ /* 0x000fe200000114e4 */
[----:B------:R2:W-:Y:S01]  /*c1a0*/  STL [R1+0x70], R237 ;  /* 0x000070ed01007387 */ /* 0x0005e20000100800 */
[----:B------:R-:W-:-:S02]  /*c1b0*/  SHF.L.U64.HI R235, R235, 0x2, R66 ;  /* 0x00000002ebeb7819 */ /* 0x000fc40000010242 */
[----:B------:R-:W-:Y:S02]  /*c1c0*/  SHF.R.S32.HI R68, RZ, 0x1f, R233 ;  /* 0x0000001fff447819 */ /* 0x000fe400000114e9 */
[----:B------:R-:W-:Y:S02]  /*c1d0*/  SHF.L.U64.HI R228, R228, 0x2, R67 ;  /* 0x00000002e4e47819 */ /* 0x000fe40000010243 */
[----:B------:R-:W-:Y:S01]  /*c1e0*/  SHF.R.S32.HI R69, RZ, 0x1f, R226 ;  /* 0x0000001fff457819 */ /* 0x000fe200000114e2 */
[----:B--2---:R1:W5:Y:S01]  /*c1f0*/  LDL.LU R237, [R1+0x41c] ;  /* 0x00041c0001ed7983 */ /* 0x0043620000300800 */
[----:B------:R-:W-:Y:S02]  /*c200*/  SHF.R.S32.HI R70, RZ, 0x1f, R231 ;  /* 0x0000001fff467819 */ /* 0x000fe400000114e7 */
[----:B------:R-:W-:Y:S01]  /*c210*/  SHF.L.U64.HI R233, R233, 0x2, R68 ;  /* 0x00000002e9e97819 */ /* 0x000fe20000010244 */
[----:B------:R2:W-:Y:S01]  /*c220*/  STL [R1+0x74], R230 ;  /* 0x000074e601007387 */ /* 0x0005e20000100800 */
[----:B------:R-:W-:-:S02]  /*c230*/  SHF.R.S32.HI R71, RZ, 0x1f, R224 ;  /* 0x0000001fff477819 */ /* 0x000fc400000114e0 */
[----:B------:R-:W-:Y:S02]  /*c240*/  SHF.L.U64.HI R226, R226, 0x2, R69 ;  /* 0x00000002e2e27819 */ /* 0x000fe40000010245 */
[----:B------:R-:W-:Y:S01]  /*c250*/  SHF.R.S32.HI R72, RZ, 0x1f, R229 ;  /* 0x0000001fff487819 */ /* 0x000fe200000114e5 */
[----:B--2---:R1:W5:Y:S01]  /*c260*/  LDL.LU R230, [R1+0x418] ;  /* 0x0004180001e67983 */ /* 0x0043620000300800 */
[----:B------:R-:W-:-:S03]  /*c270*/  SHF.L.U64.HI R231, R231, 0x2, R70 ;  /* 0x00000002e7e77819 */ /* 0x000fc60000010246 */
[----:B------:R2:W-:Y:S01]  /*c280*/  STL [R1+0x78], R235 ;  /* 0x000078eb01007387 */ /* 0x0005e20000100800 */
[----:B------:R-:W-:Y:S02]  /*c290*/  SHF.R.S32.HI R73, RZ, 0x1f, R221 ;  /* 0x0000001fff497819 */ /* 0x000fe400000114dd */
[----:B------:R-:W-:Y:S01]  /*c2a0*/  SHF.L.U64.HI R224, R224, 0x2, R71 ;  /* 0x00000002e0e07819 */ /* 0x000fe20000010247 */
[----:B--2---:R1:W5:Y:S04]  /*c2b0*/  LDL.LU R235, [R1+0x414] ;  /* 0x0004140001eb7983 */ /* 0x0043680000300800 */
[----:B------:R2:W-:Y:S01]  /*c2c0*/  STL [R1+0x7c], R228 ;  /* 0x00007ce401007387 */ /* 0x0005e20000100800 */
[----:B------:R-:W-:Y:S02]  /*c2d0*/  SHF.R.S32.HI R74, RZ, 0x1f, R227 ;  /* 0x0000001fff4a7819 */ /* 0x000fe400000114e3 */
[----:B------:R-:W-:Y:S01]  /*c2e0*/  SHF.L.U64.HI R229, R229, 0x2, R72 ;  /* 0x00000002e5e57819 */ /* 0x000fe20000010248 */
[----:B--2---:R1:W5:Y:S04]  /*c2f0*/  LDL.LU R228, [R1+0x410] ;  /* 0x0004100001e47983 */ /* 0x0043680000300800 */
[----:B------:R2:W-:Y:S01]  /*c300*/  STL [R1+0x80], R233 ;  /* 0x000080e901007387 */ /* 0x0005e20000100800 */
[----:B------:R-:W-:-:S02]  /*c310*/  SHF.R.S32.HI R75, RZ, 0x1f, R219 ;  /* 0x0000001fff4b7819 */ /* 0x000fc400000114db */
        /* <DEDUP_REMOVED lines=51> */
[----:B------:R-:W-:Y:S02]  /*c650*/  SHF.L.U64.HI R214, R214, 0x2, R86 ;  /* 0x00000002d6d67819 */ /* 0x000fe40000010256 */
[----:B------:R-:W-:Y:S01]  /*c660*/  SHF.R.S32.HI R188, RZ, 0x1f, R212 ;  /* 0x0000001fffbc7819 */ /* 0x000fe200000114d4 */
[----:B--2---:R1:W5:Y:S04]  /*c670*/  LDL.LU R213, [R1+0x3d8] ;  /* 0x0003d80001d57983 */ /* 0x0043680000300800 */
[----:B------:R2:W-:Y:S01]  /*c680*/  STL [R1+0xb8], R218 ;  /* 0x0000b8da01007387 */ /* 0x0005e20000100800 */
[----:B------:R-:W-:-:S02]  /*c690*/  SHF.L.U64.HI R207, R207, 0x2, R87 ;  /* 0x00000002cfcf7819 */ /* 0x000fc40000010257 */
[----:B------:R-:W-:Y:S01]  /*c6a0*/  SHF.L.U64.HI R188, R212, 0x2, R188 ;  /* 0x00000002d4bc7819 */ /* 0x000fe200000102bc */
[----:B--2---:R1:W5:Y:S04]  /*c6b0*/  LDL.LU R218, [R1+0x3d4] ;  /* 0x0003d40001da7983 */ /* 0x0043680000300800 */
[----:B------:R2:W-:Y:S01]  /*c6c0*/  STL [R1+0xbc], R211 ;  /* 0x0000bcd301007387 */ /* 0x0005e20000100800 */
[----:B------:R-:W-:-:S03]  /*c6d0*/  SHF.R.S32.HI R190, RZ, 0x1f, R205 ;  /* 0x0000001fffbe7819 */ /* 0x000fc600000114cd */
        /* <DEDUP_REMOVED lines=10> */
[----:B------:R2:W-:Y:S04]  /*c780*/  STL [R1+0xcc], R207 ;  /* 0x0000cccf01007387 */ /* 0x0005e80000100800 */
[----:B--2---:R1:W5:Y:S04]  /*c790*/  LDL.LU R207, [R1+0x3c0] ;  /* 0x0003c00001cf7983 */ /* 0x0043680000300800 */
[----:B------:R1:W5:Y:S04]  /*c7a0*/  LDL.LU R212, [R1+0x3bc] ;  /* 0x0003bc0001d47983 */ /* 0x0003680000300800 */
[----:B------:R2:W-:Y:S01]  /*c7b0*/  STL [R1+0xd0], R188 ;  /* 0x0000d0bc01007387 */ /* 0x0005e20000100800 */
[----:B------:R-:W-:-:S02]  /*c7c0*/  SHF.R.S32.HI R206, RZ, 0x1f, R199 ;  /* 0x0000001fffce7819 */ /* 0x000fc400000114c7 */
[----:B--2---:R-:W-:Y:S02]  /*c7d0*/  SHF.L.U64.HI R188, R205, 0x2, R190 ;  /* 0x00000002cdbc7819 */ /* 0x004fe400000102be */
[----:B------:R1:W5:Y:S01]  /*c7e0*/  LDL.LU R205, [R1+0x3b8] ;  /* 0x0003b80001cd7983 */ /* 0x0003620000300800 */
[----:B------:R-:W-:-:S03]  /*c7f0*/  SHF.L.U64.HI R190, R210, 0x2, R191 ;  /* 0x00000002d2be7819 */ /* 0x000fc600000102bf */
[----:B------:R1:W5:Y:S04]  /*c800*/  LDL.LU R210, [R1+0x3b4] ;  /* 0x0003b40001d27983 */ /* 0x0003680000300800 */
[----:B------:R2:W-:Y:S01]  /*c810*/  STL [R1+0xd4], R188 ;  /* 0x0000d4bc01007387 */ /* 0x0005e20000100800 */
[----:B------:R-:W-:Y:S02]  /*c820*/  SHF.R.S32.HI R204, RZ, 0x1f, R197 ;  /* 0x0000001fffcc7819 */ /* 0x000fe400000114c5 */
[----:B------:R-:W-:Y:S02]  /*c830*/  SHF.R.S32.HI R202, RZ, 0x1f, R195 ;  /* 0x0000001fffca7819 */ /* 0x000fe400000114c3 */
[----:B--2---:R-:W-:Y:S02]  /*c840*/  SHF.L.U64.HI R188, R203, 0x2, R222 ;  /* 0x00000002cbbc7819 */ /* 0x004fe400000102de */
[----:B------:R1:W5:Y:S04]  /*c850*/  LDL.LU R203, [R1+0x3b0] ;  /* 0x0003b00001cb7983 */ /* 0x0003680000300800 */
[----:B------:R2:W-:Y:S01]  /*c860*/  STL [R1+0xd8], R190 ;  /* 0x0000d8be01007387 */ /* 0x0005e20000100800 */
[----:B------:R-:W-:-:S02]  /*c870*/  SHF.R.S32.HI R200, RZ, 0x1f, R193 ;  /* 0x0000001fffc87819 */ /* 0x000fc400000114c1 */
[----:B--2---:R-:W-:Y:S02]  /*c880*/  SHF.L.U64.HI R190, R201, 0x2, R208 ;  /* 0x00000002c9be7819 */ /* 0x004fe400000102d0 */
[----:B------:R1:W5:Y:S04]  /*c890*/  LDL.LU R208, [R1+0x3ac] ;  /* 0x0003ac0001d07983 */ /* 0x0003680000300800 */
[----:B------:R2:W-:Y:S04]  /*c8a0*/  STL [R1+0xdc], R188 ;  /* 0x0000dcbc01007387 */ /* 0x0005e80000100800 */
[----:B------:R1:W5:Y:S01]  /*c8b0*/  LDL.LU R201, [R1+0x3a8] ;  /* 0x0003a80001c97983 */ /* 0x0003620000300800 */
[----:B--2---:R-:W-:-:S03]  /*c8c0*/  SHF.L.U64.HI R188, R199, 0x2, R206 ;  /* 0x00000002c7bc7819 */ /* 0x004fc600000102ce */
[----:B------:R1:W5:Y:S04]  /*c8d0*/  LDL.LU R206, [R1+0x3a4] ;  /* 0x0003a40001ce7983 */ /* 0x0003680000300800 */
[----:B------:R2:W-:Y:S04]  /*c8e0*/  STL [R1+0xe0], R190 ;  /* 0x0000e0be01007387 */ /* 0x0005e80000100800 */
[----:B------:R1:W5:Y:S01]  /*c8f0*/  LDL.LU R199, [R1+0x3a0] ;  /* 0x0003a00001c77983 */ /* 0x0003620000300800 */
[----:B------:R-:W-:Y:S02]  /*c900*/  SHF.R.S32.HI R198, RZ, 0x1f, R189 ;  /* 0x0000001fffc67819 */ /* 0x000fe400000114bd */
[----:B--2---:R-:W-:-:S02]  /*c910*/  SHF.L.U64.HI R190, R197, 0x2, R204 ;  /* 0x00000002c5be7819 */ /* 0x004fc400000102cc */
        /* <DEDUP_REMOVED lines=133> */
[----:B----4-:R-:W-:Y:S02]  /*d170*/  SHF.R.S32.HI R2, RZ, 0x1f, R0 ;  /* 0x0000001fff027819 */ /* 0x010fe40000011400 */
[----:B--2---:R-:W-:-:S02]  /*d180*/  SHF.L.U64.HI R188, R6, 0x2, R7 ;  /* 0x0000000206bc7819 */ /* 0x004fc40000010207 */
[----:B------:R1:W5:Y:S04]  /*d190*/  LDL.LU R7, [R1+0x2c4] ;  /* 0x0002c40001077983 */ /* 0x0003680000300800 */
[----:B------:R2:W-:Y:S04]  /*d1a0*/  STL [R1+0x150], R190 ;  /* 0x000150be01007387 */ /* 0x0005e80000100800 */
[----:B------:R1:W5:Y:S01]  /*d1b0*/  LDL.LU R6, [R1+0x2c0] ;  /* 0x0002c00001067983 */ /* 0x0003620000300800 */
[----:B--2---:R-:W-:-:S03]  /*d1c0*/  SHF.L.U64.HI R190, R186, 0x2, R179 ;  /* 0x00000002babe7819 */ /* 0x004fc600000102b3 */
        /* <DEDUP_REMOVED lines=11> */
[----:B--2---:R-:W-:-:S03]  /*d280*/  SHF.R.S32.HI R188, RZ, 0x6, R62 ;  /* 0x00000006ffbc7819 */ /* 0x004fc6000001143e */
[----:B------:R-:W-:Y:S04]  /*d290*/  STL [R1+0x160], R190 ;  /* 0x000160be01007387 */ /* 0x000fe80000100800 */
[----:B------:R2:W-:Y:S02]  /*d2a0*/  STL [R1+0x64], R188 ;  /* 0x000064bc01007387 */ /* 0x0005e40000100800 */
[----:B--2---:R-:W-:-:S05]  /*d2b0*/  VIADD R188, R188, 0xfffffffe ;  /* 0xfffffffebcbc7836 */ /* 0x004fca0000000000 */
[----:B------:R1:W-:Y:S01]  /*d2c0*/  STL [R1+0x260], R188 ;  /* 0x000260bc01007387 */ /* 0x0003e20000100800 */
[----:B------:R-:W-:Y:S01]  /*d2d0*/  IADD3.X R181, R25, UR5, RZ, P1, !PT ;  /* 0x0000000519b57c10 */ /* 0x000fe20008ffe4ff */
[----:B------:R-:W-:Y:S01]  /*d2e0*/  IMAD.MOV.U32 R184, RZ, RZ, 0x1 ;  /* 0x00000001ffb87424 */ /* 0x000fe200078e00ff */
[C---:B------:R-:W-:Y:S01]  /*d2f0*/  SHF.L.U64.HI R182, R183.reuse, 0x2, R24 ;  /* 0x00000002b7b67819 */ /* 0x040fe20000010218 */
[----:B------:R-:W-:Y:S01]  /*d300*/  IMAD.SHL.U32 R183, R183, 0x4, RZ ;  /* 0x00000004b7b77824 */ /* 0x000fe200078e00ff */
[----:B------:R-:W-:Y:S01]  /*d310*/  CS2R R88, SRZ ;  /* 0x0000000000587805 */ /* 0x000fe2000001ff00 */
[----:B------:R-:W-:Y:S01]  /*d320*/  IMAD.MOV.U32 R185, RZ, RZ, -0x1 ;  /* 0xffffffffffb97424 */ /* 0x000fe200078e00ff */
[----:B------:R-:W-:Y:S01]  /*d330*/  CS2R R90, SRZ ;  /* 0x00000000005a7805 */ /* 0x000fe2000001ff00 */
[----:B------:R-:W-:Y:S01]  /*d340*/  IMAD.MOV.U32 R187, RZ, RZ, RZ ;  /* 0x000000ffffbb7224 */ /* 0x000fe200078e00ff */
        /* <DEDUP_REMOVED lines=61> */
[----:B-1----:R-:W-:-:S07]  /*d720*/  CS2R R86, SRZ ;  /* 0x0000000000567805 */ /* 0x002fce000001ff00 */
.L_x_1:
[----:B------:R-:W1:Y:S01]  /*d730*/  S2R R188, SR_CgaCtaId ;  /* 0x0000000000bc7919 */ /* 0x000e620000008800 */
[----:B-----5:R-:W-:Y:S01]  /*d740*/  VIADD R185, R185, 0x1 ;  /* 0x00000001b9b97836 */ /* 0x020fe20000000000 */
[----:B------:R-:W-:Y:S01]  /*d750*/  MOV R222, 0x400 ;  /* 0x0000040000de7802 */ /* 0x000fe20000000f00 */
[----:B------:R-:W-:-:S04]  /*d760*/  DEPBAR.LE SB0, 0x2 ;  /* 0x000080800000791a */ /* 0x000fc80000000000 */
[C---:B------:R-:W-:Y:S01]  /*d770*/  ISETP.GT.AND P1, PT, R185.reuse, 0x2, PT ;  /* 0x00000002b900780c */ /* 0x040fe20003f24270 */
[----:B------:R-:W-:Y:S03]  /*d780*/  BAR.SYNC.DEFER_BLOCKING 0x0 ;  /* 0x0000000000007b1d */ /* 0x000fe60000010000 */
[----:B------:R-:W-:-:S03]  /*d790*/  SEL R185, R185, RZ, !P1 ;  /* 0x000000ffb9b97207 */ /* 0x000fc60004800000 */
[----:B------:R2:W-:Y:S01]  /*d7a0*/  STL [R1+0x2c4], R3 ;  /* 0x0002c40301007387 */ /* 0x0005e20000100800 */
[----:B------:R-:W-:Y:S01]  /*d7b0*/  UMOV UR9, 0x40000040 ;  /* 0x4000004000097882 */ /* 0x000fe20000000000 */
[----:B------:R-:W-:Y:S01]  /*d7c0*/  UMOV UR11, 0x40000040 ;  /* 0x40000040000b7882 */ /* 0x000fe20000000000 */
[----:B------:R-:W-:Y:S01]  /*d7d0*/  IMAD.MOV.U32 R191, RZ, RZ, RZ ;  /* 0x000000ffffbf7224 */ /* 0x000fe200078e00ff */
[----:B-----5:R3:W-:Y:S04]  /*d7e0*/  STL [R1+0x2a8], R4 ;  /* 0x0002a80401007387 */ /* 0x0207e80000100800 */
[----:B--2---:R-:W2:Y:S01]  /*d7f0*/  LDL R3, [R1+0x260] ;  /* 0x0002600001037983 */ /* 0x004ea20000100800 */
[----:B-1----:R-:W-:-:S05]  /*d800*/  LEA R222, R188, R222, 0x18 ;  /* 0x000000debcde7211 */ /* 0x002fca00078ec0ff */
[----:B------:R-:W-:-:S04]  /*d810*/  IMAD R190, R185, 0x8000, R222 ;  /* 0x00008000b9be7824 */ /* 0x000fc800078e02de */
[----:B------:R-:W-:Y:S01]  /*d820*/  VIADD R188, R190, 0x18000 ;  /* 0x00018000bebc7836 */ /* 0x000fe20000000000 */
[----:B------:R-:W-:-:S04]  /*d830*/  SHF.R.U32.HI R190, RZ, 0x4, R190 ;  /* 0x00000004ffbe7819 */ /* 0x000fc800000116be */
[----:B------:R-:W-:Y:S02]  /*d840*/  SHF.R.U32.HI R188, RZ, 0x4, R188 ;  /* 0x00000004ffbc7819 */ /* 0x000fe400000116bc */
[----:B------:R-:W-:Y:S02]  /*d850*/  SGXT.U32 R190, R190, 0xe ;  /* 0x0000000ebebe781a */ /* 0x000fe40000000000 */
[----:B------:R-:W-:Y:S02]  /*d860*/  SGXT.U32 R188, R188, 0xe ;  /* 0x0000000ebcbc781a */ /* 0x000fe40000000000 */
[----:B------:R-:W-:Y:S02]  /*d870*/  R2UR UR8, R190 ;  /* 0x00000000be0872ca */ /* 0x000fe400000e0000 */
[----:B------:R-:W-:Y:S01]  /*d880*/  R2UR UR10, R188 ;  /* 0x00000000bc0a72ca */ /* 0x000fe200000e0000 */
[----:B------:R-:W-:-:S12]  /*d890*/  WARPGROUP.ARRIVE ;  /* 0x00000000000079c5 */ /* 0x000fd80000000000 */
[----:B------:R-:W-:Y:S01]  /*d8a0*/  HGMMA.64x128x8.F32.TF32 R88, gdesc[UR8], R88 ;  /* 0x05e00000085879f0 */ /* 0x000fe20008702858 */
[----:B------:R-:W-:-:S04]  /*d8b0*/  IADD3 R190, P1, R190, 0x2, RZ ;  /* 0x00000002bebe7810 */ /* 0x000fc80007f3e0ff */
[----:B------:R-:W-:Y:S01]  /*d8c0*/  R2UR UR4, R190 ;  /* 0x00000000be0472ca */ /* 0x000fe200000e0000 */
[----:B------:R-:W-:Y:S01]  /*d8d0*/  IMAD.MOV.U32 R190, RZ, RZ, RZ ;  /* 0x000000ffffbe7224 */ /* 0x000fe200078e00ff */
[----:B------:R-:W-:Y:S02]  /*d8e0*/  IADD3.X R191, R191, 0x40000040, RZ, P1, !PT ;  /* 0x40000040bfbf7810 */ /* 0x000fe40000ffe4ff */
[----:B------:R-:W-:-:S04]  /*d8f0*/  IADD3 R188, P1, R188, 0x2, RZ ;  /* 0x00000002bcbc7810 */ /* 0x000fc80007f3e0ff */
[----:B------:R-:W-:Y:S02]  /*d900*/  IADD3.X R190, R190, 0x40000040, RZ, P1, !PT ;  /* 0x40000040bebe7810 */ /* 0x000fe40000ffe4ff */
[----:B------:R-:W-:Y:S02]  /*d910*/  R2UR UR5, R191 ;  /* 0x00000000bf0572ca */ /* 0x000fe400000e0000 */
[----:B------:R-:W-:Y:S02]  /*d920*/  R2UR UR6, R188 ;  /* 0x00000000bc0672ca */ /* 0x000fe400000e0000 */
[----:B------:R-:W-:-:S13]  /*d930*/  R2UR UR7, R190 ;  /* 0x00000000be0772ca */ /* 0x000fda00000e0000 */
[----:B------:R-:W-:Y:S01]  /*d940*/  HGMMA.64x128x8.F32.TF32 R88, gdesc[UR4], R88 ;  /* 0x05e00000045879f0 */ /* 0x000fe20008702858 */
[----:B------:R-:W-:Y:S02]  /*d950*/  UIADD3.64 UR24, UR4, 0x2, URZ ;  /* 0x0000000204187897 */ /* 0x000fe4000fffe03f */
[----:B------:R-:W-:Y:S02]  /*d960*/  UIADD3.64 UR26, UR6, 0x2, URZ ;  /* 0x00000002061a7897 */ /* 0x000fe4000fffe03f */
[----:B------:R-:W-:Y:S02]  /*d970*/  UIADD3.64 UR28, UR4, 0x4, URZ ;  /* 0x00000004041c7897 */ /* 0x000fe4000fffe03f */
[----:B------:R-:W-:-:S05]  /*d980*/  UIADD3.64 UR30, UR6, 0x4, URZ ;  /* 0x00000004061e7897 */ /* 0x000fca000fffe03f */
[----:B------:R-:W-:Y:S01]  /*d990*/  HGMMA.64x128x8.F32.TF32 R88, gdesc[UR24], R88 ;  /* 0x05e00000185879f0 */ /* 0x000fe20008702858 */
[----:B------:R-:W-:Y:S02]  /*d9a0*/  UIADD3.64 UR32, UR4, 0x3fe, URZ ;  /* 0x000003fe04207897 */ /* 0x000fe4000fffe03f */
[----:B------:R-:W-:-:S09]  /*d9b0*/  UIADD3.64 UR34, UR6, 0x3fe, URZ ;  /* 0x000003fe06227897 */ /* 0x000fd2000fffe03f */
        /* <DEDUP_REMOVED lines=8> */
[----:B------:R-:W-:Y:S02]  /*da40*/  UIADD3.64 UR18, UR6, 0x404, URZ ;  /* 0x0000040406127897 */ /* 0x000fe4000fffe03f */
[----:B------:R-:W-:-:S07]  /*da50*/  UIADD3.64 UR8, UR4, 0x1fe, URZ ;  /* 0x000001fe04087897 */ /* 0x000fce000fffe03f */
[----:B------:R-:W-:-:S12]  /*da60*/  HGMMA.64x128x8.F32.TF32 R88, gdesc[UR20], R88 ;  /* 0x05e00000145879f0 */ /* 0x000fd80008702858 */
[----:B------:R-:W-:-:S12]  /*da70*/  HGMMA.64x128x8.F32.TF32 R88, gdesc[UR16], R88 ;  /* 0x05e00000105879f0 */ /* 0x000fd80008702858 */
[----:B------:R-:W-:Y:S01]  /*da80*/  HGMMA.64x128x8.F32.TF32 R24, gdesc[UR8], R24 ;  /* 0x05e00000081879f0 */ /* 0x000fe20008702818 */
[----:B------:R-:W-:Y:S01]  /*da90*/  UIADD3.64 UR8, UR4, 0x200, URZ ;  /* 0x0000020004087897 */ /* 0x000fe2000fffe03f */
[----:B------:R-:W-:Y:S01]  /*daa0*/  UMOV UR10, UR6 ;  /* 0x00000006000a7c82 */ /* 0x000fe20008000000 */
[----:B------:R-:W-:Y:S01]  /*dab0*/  UMOV UR11, UR7 ;  /* 0x00000007000b7c82 */ /* 0x000fe20008000000 */
[----:B------:R-:W-:-:S08]  /*dac0*/  UIADD3.64 UR24, UR4, 0x202, URZ ;  /* 0x0000020204187897 */ /* 0x000fd0000fffe03f */
[----:B------:R-:W-:Y:S01]  /*dad0*/  HGMMA.64x128x8.F32.TF32 R24, gdesc[UR8], R24 ;  /* 0x05e00000081879f0 */ /* 0x000fe20008702818 */
[----:B------:R-:W-:-:S11]  /*dae0*/  UIADD3.64 UR28, UR4, 0x204, URZ ;  /* 0x00000204041c7897 */ /* 0x000fd6000fffe03f */
[----:B------:R-:W-:Y:S01]  /*daf0*/  HGMMA.64x128x8.F32.TF32 R24, gdesc[UR24], R24 ;  /* 0x05e00000181879f0 */ /* 0x000fe20008702818 */
[----:B------:R-:W-:-:S11]  /*db00*/  UIADD3.64 UR32, UR4, 0x5fe, URZ ;  /* 0x000005fe04207897 */ /* 0x000fd6000fffe03f */
[----:B------:R-:W-:Y:S01]  /*db10*/  HGMMA.64x128x8.F32.TF32 R24, gdesc[UR28], R24 ;  /* 0x05e000001c1879f0 */ /* 0x000fe20008702818 */
[----:B------:R-:W-:-:S11]  /*db20*/  UIADD3.64 UR36, UR4, 0x600, URZ ;  /* 0x0000060004247897 */ /* 0x000fd6000fffe03f */
[----:B------:R-:W-:Y:S01]  /*db30*/  HGMMA.64x128x8.F32.TF32 R24, gdesc[UR32], R24 ;  /* 0x05e00000201879f0 */ /* 0x000fe20008702818 */
[----:B------:R-:W-:Y:S01]  /*db40*/  ISETP.GT.AND P3, PT, R180, RZ, PT ;  /* 0x000000ffb400720c */ /* 0x000fe20003f64270 */
[----:B------:R-:W-:Y:S01]  /*db50*/  VIADD R184, R184, 0x1 ;  /* 0x00000001b8b87836 */ /* 0x000fe20000000000 */
[----:B--2---:R-:W-:Y:S02]  /*db60*/  ISETP.GE.AND P1, PT, R187, R3, PT ;  /* 0x00000003bb00720c */ /* 0x004fe40003f26270 */
[----:B------:R-:W-:Y:S02]  /*db70*/  SEL R188, RZ, 0x4, !P3 ;  /* 0x00000004ffbc7807 */ /* 0x000fe40005800000 */
[----:B------:R-:W-:Y:S01]  /*db80*/  ISETP.GT.AND P3, PT, R184, 0x2, PT ;  /* 0x00000002b800780c */ /* 0x000fe20003f64270 */
[----:B------:R1:W-:Y:S01]  /*db90*/  STL [R1+0x2ac], R185 ;  /* 0x0002acb901007387 */ /* 0x0003e20000100800 */
[----:B------:R-:W-:Y:S02]  /*dba0*/  SEL R188, R188, RZ, !P1 ;  /* 0x000000ffbcbc7207 */ /* 0x000fe40004800000 */
[----:B------:R-:W-:Y:S01]  /*dbb0*/  SEL R184, R184, RZ, !P3 ;  /* 0x000000ffb8b87207 */ /* 0x000fe20005800000 */
[----:B---3--:R-:W2:Y:S01]  /*dbc0*/  LDL R4, [R1+0x258] ;  /* 0x0002580001047983 */ /* 0x008ea20000100800 */
[----:B------:R-:W-:-:S03]  /*dbd0*/  ISETP.NE.U32.AND P4, PT, R188, RZ, PT ;  /* 0x000000ffbc00720c */ /* 0x000fc60003f85070 */
[----:B------:R-:W3:Y:S04]  /*dbe0*/  LDL R3, [R1+0x160] ;  /* 0x0001600001037983 */ /* 0x000ee80000100800 */
[----:B-1----:R-:W4:Y:S01]  /*dbf0*/  LDL R185, [R1+0x58] ;  /* 0x0000580001b97983 */ /* 0x002f220000100800 */
[----:B------:R-:W-:-:S03]  /*dc00*/  IMAD R188, R184, 0x8000, R222 ;  /* 0x00008000b8bc7824 */ /* 0x000fc600078e02de */
[----:B------:R1:W-:Y:S04]  /*dc10*/  STL [R1+0x2b0], R184 ;  /* 0x0002b0b801007387 */ /* 0x0003e80000100800 */
[----:B-1----:R-:W2:Y:S01]  /*dc20*/  LDL R184, [R1+0x164] ;  /* 0x0001640001b87983 */ /* 0x002ea20000100800 */
[----:B------:R-:W-:Y:S01]  /*dc30*/  HGMMA.64x128x8.F32.TF32 R24, gdesc[UR36], R24 ;  /* 0x05e00000241879f0 */ /* 0x000fe20008702818 */
[----:B------:R-:W-:Y:S02]  /*dc40*/  UIADD3.64 UR20, UR4, 0x602, URZ ;  /* 0x0000060204147897 */ /* 0x000fe4000fffe03f */
[----:B------:R-:W-:-:S09]  /*dc50*/  UIADD3.64 UR4, UR4, 0x604, URZ ;  /* 0x0000060404047897 */ /* 0x000fd2000fffe03f */
[----:B------:R-:W-:Y:S01]  /*dc60*/  HGMMA.64x128x8.F32.TF32 R24, gdesc[UR20], R24 ;  /* 0x05e00000141879f0 */ /* 0x000fe20008702818 */
[----:B------:R-:W-:Y:S01]  /*dc70*/  UMOV UR6, UR18 ;  /* 0x0000001200067c82 */ /* 0x000fe20008000000 */
[----:B------:R-:W-:-:S10]  /*dc80*/  UMOV UR7, UR19 ;  /* 0x0000001300077c82 */ /* 0x000fd40008000000 */
[----:B------:R-:W-:Y:S01]  /*dc90*/  HGMMA.64x128x8.F32.TF32 R24, gdesc[UR4], R24, gsb0 ;  /* 0x05e00000041879f0 */ /* 0x000fe20008002818 */
[----:B------:R-:W-:Y:S02]  /*dca0*/  IMAD.IADD R222, R0, 0x1, R188 ;  /* 0x0000000100de7824 */ /* 0x000fe400078e02bc */
[----:B------:R-:W-:Y:S02]  /*dcb0*/  IMAD.MOV.U32 R190, RZ, RZ, R179 ;  /* 0x000000ffffbe7224 */ /* 0x000fe400078e00b3 */
[----:B------:R-:W-:Y:S01]  /*dcc0*/  IMAD.MOV.U32 R191, RZ, RZ, R181 ;  /* 0x000000ffffbf7224 */ /* 0x000fe200078e00b5 */
[----:B------:R-:W-:Y:S01]  /*dcd0*/  ISETP.GT.AND P3, PT, R180, 0x1, PT ;  /* 0x00000001b400780c */ /* 0x000fe20003f64270 */
[----:B------:R1:W-:Y:S04]  /*dce0*/  STL [R1+0x2b4], R0 ;  /* 0x0002b40001007387 */ /* 0x0003e80000100800 */
[----:B-1----:R-:W3:Y:S01]  /*dcf0*/  LDL R0, [R1+0x1f4] ;  /* 0x0001f40001007983 */ /* 0x002ee20000100800 */
[----:B------:R-:W-:-:S02]  /*dd00*/  WARPGROUP.DEPBAR.LE gsb0, 0x1 ;  /* 0x00008000000079c5 */ /* 0x000fc40000010100 */
[----:B------:R-:W-:Y:S06]  /*dd10*/  BAR.SYNC.DEFER_BLOCKING 0x0 ;  /* 0x0000000000007b1d */ /* 0x000fec0000010000 */
[----:B------:R-:W-:Y:S01]  /*dd20*/  @!PT LDS RZ, [RZ] ;  /* 0x00000000fffff984 */ /* 0x000fe20000000800 */
[----:B------:R-:W-:Y:S01]  /*dd30*/  @!PT LDS RZ, [RZ] ;  /* 0x00000000fffff984 */ /* 0x000fe20000000800 */
[----:B------:R-:W-:Y:S01]  /*dd40*/  @!PT LDS RZ, [RZ] ;  /* 0x00000000fffff984 */ /* 0x000fe20000000800 */
[----:B------:R1:W-:Y:S02]  /*dd50*/  LDGSTS.E [R222], desc[UR12][R190.64], P4 ;  /* 0x00000000bede7fae */ /* 0x0003e4000a12184c */
[----:B-1----:R-:W-:-:S04]  /*dd60*/  SEL R190, RZ, 0x4, !P3 ;  /* 0x00000004ffbe7807 */ /* 0x002fc80005800000 */
[----:B------:R-:W-:-:S04]  /*dd70*/  SEL R190, R190, RZ, !P1 ;  /* 0x000000ffbebe7207 */ /* 0x000fc80004800000 */
[----:B------:R-:W-:Y:S02]  /*dd80*/  ISETP.NE.U32.AND P3, PT, R190, RZ, PT ;  /* 0x000000ffbe00720c */ /* 0x000fe40003f65070 */
[----:B----4-:R-:W-:-:S05]  /*dd90*/  IADD3 R190, P4, R185, R179, RZ ;  /* 0x000000b3b9be7210 */ /* 0x010fca0007f9e0ff */
[----:B--2---:R-:W-:Y:S02]  /*dda0*/  IMAD.X R191, R181, 0x1, R184, P4 ;  /* 0x00000001b5bf7824 */ /* 0x004fe400020e06b8 */
[----:B------:R-:W2:Y:S04]  /*ddb0*/  LDL R184, [R1+0x15c] ;  /* 0x00015c0001b87983 */ /* 0x000ea80000100800 */
[----:B------:R1:W-:Y:S01]  /*ddc0*/  LDGSTS.E [R222+0x4], desc[UR12][R190.64], P3 ;  /* 0x00004000bede7fae */ /* 0x0003e2000992184c */
[----:B------:R-:W-:-:S04]  /*ddd0*/  ISETP.GT.AND P3, PT, R180, 0x2, PT ;  /* 0x00000002b400780c */ /* 0x000fc80003f64270 */
[----:B-1----:R-:W-:-:S04]  /*dde0*/  SEL R190, RZ, 0x4, !P3 ;  /* 0x00000004ffbe7807 */ /* 0x002fc80005800000 */
[----:B------:R-:W-:-:S04]  /*ddf0*/  SEL R190, R190, RZ, !P1 ;  /* 0x000000ffbebe7207 */ /* 0x000fc80004800000 */
[----:B------:R-:W-:Y:S02]  /*de00*/  ISETP.NE.U32.AND P3, PT, R190, RZ, PT ;  /* 0x000000ffbe00720c */ /* 0x000fe40003f65070 */
[----:B------:R-:W-:Y:S02]  /*de10*/  LEA R190, P4, R4, R179, 0x2 ;  /* 0x000000b304be7211 */ /* 0x000fe400078810ff */
[----:B------:R-:W4:Y:S03]  /*de20*/  LDL R4, [R1+0xe8] ;  /* 0x0000e80001047983 */ /* 0x000f260000100800 */
[----:B---3--:R-:W-:Y:S02]  /*de30*/  IMAD.X R191, R181, 0x1, R3, P4 ;  /* 0x00000001b5bf7824 */ /* 0x008fe400020e0603 */
[----:B------:R-:W3:Y:S04]  /*de40*/  LDL R3, [R1+0x1f0] ;  /* 0x0001f00001037983 */ /* 0x000ee80000100800 */
[----:B------:R1:W-:Y:S04]  /*de50*/  LDGSTS.E [R222+0x8], desc[UR12][R190.64], P3 ;  /* 0x00008000bede7fae */ /* 0x0003e8000992184c */
[----:B------:R-:W2:Y:S01]  /*de60*/  LDL R191, [R1+0x254] ;  /* 0x0002540001bf7983 */ /* 0x000ea20000100800 */
[----:B------:R-:W-:-:S04]  /*de70*/  ISETP.GT.AND P3, PT, R180, 0x3, PT ;  /* 0x00000003b400780c */ /* 0x000fc80003f64270 */
[----:B-1----:R-:W-:-:S04]  /*de80*/  SEL R190, RZ, 0x4, !P3 ;  /* 0x00000004ffbe7807 */ /* 0x002fc80005800000 */
[----:B------:R-:W-:-:S04]  /*de90*/  SEL R190, R190, RZ, !P1 ;  /* 0x000000ffbebe7207 */ /* 0x000fc80004800000 */
[----:B------:R-:W-:Y:S02]  /*dea0*/  ISETP.NE.U32.AND P3, PT, R190, RZ, PT ;  /* 0x000000ffbe00720c */ /* 0x000fe40003f65070 */
[----:B--2---:R-:W-:-:S05]  /*deb0*/  LEA R190, P4, R191, R179, 0x2 ;  /* 0x000000b3bfbe7211 */ /* 0x004fca00078810ff */
[----:B------:R-:W-:Y:S02]  /*dec0*/  IMAD.X R191, R181, 0x1, R184, P4 ;  /* 0x00000001b5bf7824 */ /* 0x000fe400020e06b8 */
[----:B------:R-:W2:Y:S04]  /*ded0*/  LDL R184, [R1+0x1ec] ;  /* 0x0001ec0001b87983 */ /* 0x000ea80000100800 */
[----:B------:R1:W-:Y:S01]  /*dee0*/  LDGSTS.E [R222+0xc], desc[UR12][R190.64], P3 ;  /* 0x0000c000bede7fae */ /* 0x0003e2000992184c */
[----:B------:R-:W-:-:S04]  /*def0*/  ISETP.GT.AND P3, PT, R180, 0x20, PT ;  /* 0x00000020b400780c */ /* 0x000fc80003f64270 */
[----:B-1----:R-:W-:-:S04]  /*df00*/  SEL R190, RZ, 0x4, !P3 ;  /* 0x00000004ffbe7807 */ /* 0x002fc80005800000 */
[----:B------:R-:W-:-:S04]  /*df10*/  SEL R190, R190, RZ, !P1 ;  /* 0x000000ffbebe7207 */ /* 0x000fc80004800000 */
[----:B------:R-:W-:Y:S02]  /*df20*/  ISETP.NE.U32.AND P3, PT, R190, RZ, PT ;  /* 0x000000ffbe00720c */ /* 0x000fe40003f65070 */
[----:B------:R-:W-:Y:S02]  /*df30*/  LEA R190, P4, R0, R179, 0x2 ;  /* 0x000000b300be7211 */ /* 0x000fe400078810ff */
[----:B------:R-:W2:Y:S03]  /*df40*/  LDL R0, [R1+0xe0] ;  /* 0x0000e00001007983 */ /* 0x000ea60000100800 */
[----:B----4-:R-:W-:Y:S02]  /*df50*/  IMAD.X R191, R181, 0x1, R4, P4 ;  /* 0x00000001b5bf7824 */ /* 0x010fe400020e0604 */
[----:B------:R-:W4:Y:S04]  /*df60*/  LDL R4, [R1+0x1e8] ;  /* 0x0001e80001047983 */ /* 0x000f280000100800 */
[----:B------:R1:W-:Y:S04]  /*df70*/  LDGSTS.E [R222+0x4000], desc[UR12][R190.64], P3 ;  /* 0x04000000bede7fae */ /* 0x0003e8000992184c */
[----:B------:R-:W2:Y:S01]  /*df80*/  LDL R191, [R1+0xe4] ;  /* 0x0000e40001bf7983 */ /* 0x000ea20000100800 */
[----:B------:R-:W-:-:S04]  /*df90*/  ISETP.GT.AND P3, PT, R180, 0x21, PT ;  /* 0x00000021b400780c */ /* 0x000fc80003f64270 */
[----:B-1----:R-:W-:-:S04]  /*dfa0*/  SEL R190, RZ, 0x4, !P3 ;  /* 0x00000004ffbe7807 */ /* 0x002fc80005800000 */
[----:B------:R-:W-:-:S04]  /*dfb0*/  SEL R190, R190, RZ, !P1 ;  /* 0x000000ffbebe7207 */ /* 0x000fc80004800000 */
[----:B------:R-:W-:Y:S02]  /*dfc0*/  ISETP.NE.U32.AND P3, PT, R190, RZ, PT ;  /* 0x000000ffbe00720c */ /* 0x000fe40003f65070 */
[----:B---3--:R-:W-:Y:S02]  /*dfd0*/  LEA R190, P4, R3, R179, 0x2 ;  /* 0x000000b303be7211 */ /* 0x008fe400078810ff */
[----:B------:R-:W3:Y:S03]  /*dfe0*/  LDL R3, [R1+0xdc] ;  /* 0x0000dc0001037983 */ /* 0x000ee60000100800 */
[----:B--2---:R-:W-:-:S06]  /*dff0*/  IMAD.X R191, R181, 0x1, R191, P4 ;  /* 0x00000001b5bf7824 */ /* 0x004fcc00020e06bf */
[----:B------:R1:W-:Y:S01]  /*e000*/  LDGSTS.E [R222+0x4004], desc[UR12][R190.64], P3 ;  /* 0x04004000bede7fae */ /* 0x0003e2000992184c */
[----:B------:R-:W-:-:S04]  /*e010*/  ISETP.GT.AND P3, PT, R180, 0x22, PT ;  /* 0x00000022b400780c */ /* 0x000fc80003f64270 */
[----:B-1----:R-:W-:-:S04]  /*e020*/  SEL R190, RZ, 0x4, !P3 ;  /* 0x00000004ffbe7807 */ /* 0x002fc80005800000 */
[----:B------:R-:W-:-:S04]  /*e030*/  SEL R190, R190, RZ, !P1 ;  /* 0x000000ffbebe7207 */ /* 0x000fc80004800000 */
[----:B------:R-:W-:Y:S02]  /*e040*/  ISETP.NE.U32.AND P3, PT, R190, RZ, PT ;  /* 0x000000ffbe00720c */ /* 0x000fe40003f65070 */
[----:B------:R-:W-:Y:S02]  /*e050*/  LEA R190, P4, R184, R179, 0x2 ;  /* 0x000000b3b8be7211 */ /* 0x000fe400078810ff */
[----:B------:R-:W2:Y:S03]  /*e060*/  LDL R184, [R1+0x2a4] ;  /* 0x0002a40001b87983 */ /* 0x000ea60000100800 */
[----:B------:R-:W-:Y:S02]  /*e070*/  IMAD.X R191, R181, 0x1, R0, P4 ;  /* 0x00000001b5bf7824 */ /* 0x000fe400020e0600 */
[----:B------:R-:W2:Y:S04]  /*e080*/  LDL R0, [R1+0x158] ;  /* 0x0001580001007983 */ /* 0x000ea80000100800 */
[----:B------:R1:W-:Y:S01]  /*e090*/  LDGSTS.E [R222+0x4008], desc[UR12][R190.64], P3 ;  /* 0x04008000bede7fae */ /* 0x0003e2000992184c */
[----:B------:R-:W-:-:S04]  /*e0a0*/  ISETP.GT.AND P3, PT, R180, 0x23, PT ;  /* 0x00000023b400780c */ /* 0x000fc80003f64270 */
[----:B-1----:R-:W-:-:S04]  /*e0b0*/  SEL R190, RZ, 0x4, !P3 ;  /* 0x00000004ffbe7807 */ /* 0x002fc80005800000 */
[----:B------:R-:W-:-:S04]  /*e0c0*/  SEL R190, R190, RZ, !P1 ;  /* 0x000000ffbebe7207 */ /* 0x000fc80004800000 */
[----:B------:R-:W-:Y:S02]  /*e0d0*/  ISETP.NE.U32.AND P3, PT, R190, RZ, PT ;  /* 0x000000ffbe00720c */ /* 0x000fe40003f65070 */
[----:B----4-:R-:W-:Y:S02]  /*e0e0*/  LEA R190, P4, R4, R179, 0x2 ;  /* 0x000000b304be7211 */ /* 0x010fe400078810ff */
[----:B------:R-:W4:Y:S03]  /*e0f0*/  LDL R4, [R1+0x154] ;  /* 0x0001540001047983 */ /* 0x000f260000100800 */
[----:B---3--:R-:W-:Y:S02]  /*e100*/  IMAD.X R191, R181, 0x1, R3, P4 ;  /* 0x00000001b5bf7824 */ /* 0x008fe400020e0603 */
[----:B------:R-:W3:Y:S04]  /*e110*/  LDL R3, [R1+0x250] ;  /* 0x0002500001037983 */ /* 0x000ee80000100800 */
[----:B------:R1:W-:Y:S01]  /*e120*/  LDGSTS.E [R222+0x400c], desc[UR12][R190.64], P3 ;  /* 0x0400c000bede7fae */ /* 0x0003e2000992184c */
[----:B------:R-:W-:-:S04]  /*e130*/  ISETP.GT.AND P3, PT, R180, 0x4, PT ;  /* 0x00000004b400780c */ /* 0x000fc80003f64270 */
[----:B-1----:R-:W-:-:S04]  /*e140*/  SEL R190, RZ, 0x4, !P3 ;  /* 0x00000004ffbe7807 */ /* 0x002fc80005800000 */
[----:B------:R-:W-:-:S04]  /*e150*/  SEL R190, R190, RZ, !P1 ;  /* 0x000000ffbebe7207 */ /* 0x000fc80004800000 */
[----:B------:R-:W-:Y:S02]  /*e160*/  ISETP.NE.U32.AND P3, PT, R190, RZ, PT ;  /* 0x000000ffbe00720c */ /* 0x000fe40003f65070 */
[----:B------:R-:W-:Y:S02]  /*e170*/  LEA R190, P4, R185, R179, 0x2 ;  /* 0x000000b3b9be7211 */ /* 0x000fe400078810ff */
[----:B------:R-:W4:Y:S03]  /*e180*/  LDL R185, [R1+0xd8] ;  /* 0x0000d80001b97983 */ /* 0x000f260000100800 */
[----:B--2---:R-:W-:Y:S02]  /*e190*/  IMAD.X R191, R181, 0x1, R0, P4 ;  /* 0x00000001b5bf7824 */ /* 0x004fe400020e0600 */
[----:B------:R-:W2:Y:S01]  /*e1a0*/  LDL R0, [R1+0x24c] ;  /* 0x00024c0001007983 */ /* 0x000ea20000100800 */
[----:B------:R-:W-:-:S03]  /*e1b0*/  IMAD.IADD R222, R184, 0x1, R188 ;  /* 0x00000001b8de7824 */ /* 0x000fc600078e02bc */
[----:B------:R-:W2:Y:S04]  /*e1c0*/  LDL R184, [R1+0x150] ;  /* 0x0001500001b87983 */ /* 0x000ea80000100800 */
[----:B------:R1:W-:Y:S01]  /*e1d0*/  LDGSTS.E [R222], desc[UR12][R190.64], P3 ;  /* 0x00000000bede7fae */ /* 0x0003e2000992184c */
[----:B------:R-:W-:-:S04]  /*e1e0*/  ISETP.GT.AND P3, PT, R180, 0x5, PT ;  /* 0x00000005b400780c */ /* 0x000fc80003f64270 */
[----:B-1----:R-:W-:-:S04]  /*e1f0*/  SEL R190, RZ, 0x4, !P3 ;  /* 0x00000004ffbe7807 */ /* 0x002fc80005800000 */
[----:B------:R-:W-:-:S04]  /*e200*/  SEL R190, R190, RZ, !P1 ;  /* 0x000000ffbebe7207 */ /* 0x000fc80004800000 */
[----:B------:R-:W-:Y:S02]  /*e210*/  ISETP.NE.U32.AND P3, PT, R190, RZ, PT ;  /* 0x000000ffbe00720c */ /* 0x000fe40003f65070 */
[----:B---3--:R-:W-:Y:S02]  /*e220*/  LEA R190, P4, R3, R179, 0x2 ;  /* 0x000000b303be7211 */ /* 0x008fe400078810ff */
[----:B------:R-:W3:Y:S03]  /*e230*/  LDL R3, [R1+0x248] ;  /* 0x0002480001037983 */ /* 0x000ee60000100800 */
[----:B----4-:R-:W-:Y:S02]  /*e240*/  IMAD.X R191, R181, 0x1, R4, P4 ;  /* 0x00000001b5bf7824 */ /* 0x010fe400020e0604 */
[----:B------:R-:W4:Y:S04]  /*e250*/  LDL R4, [R1+0x14c] ;  /* 0x00014c0001047983 */ /* 0x000f280000100800 */
[----:B------:R1:W-:Y:S01]  /*e260*/  LDGSTS.E [R222+0x4], desc[UR12][R190.64], P3 ;  /* 0x00004000bede7fae */ /* 0x0003e2000992184c */
[----:B------:R-:W-:-:S04]  /*e270*/  ISETP.GT.AND P3, PT, R180, 0x6, PT ;  /* 0x00000006b400780c */ /* 0x000fc80003f64270 */
[----:B-1----:R-:W-:-:S04]  /*e280*/  SEL R190, RZ, 0x4, !P3 ;  /* 0x00000004ffbe7807 */ /* 0x002fc80005800000 */
[----:B------:R-:W-:-:S04]  /*e290*/  SEL R190, R190, RZ, !P1 ;  /* 0x000000ffbebe7207 */ /* 0x000fc80004800000 */
[----:B------:R-:W-:Y:S02]  /*e2a0*/  ISETP.NE.U32.AND P3, PT, R190, RZ, PT ;  /* 0x000000ffbe00720c */ /* 0x000fe40003f65070 */
[----:B--2---:R-:W-:Y:S02]  /*e2b0*/  LEA R190, P4, R0, R179, 0x2 ;  /* 0x000000b300be7211 */ /* 0x004fe400078810ff */
        /* <DEDUP_REMOVED lines=28> */
[----:B---3--:R-:W-:Y:S02]  /*e480*/  IMAD.X R191, R181, 0x1, R3, P4 ;  /* 0x00000001b5bf7824 */ /* 0x008fe400020e0603 */
[----:B------:R-:W3:Y:S04]  /*e490*/  LDL R3, [R1+0xcc] ;  /* 0x0000cc0001037983 */ /* 0x000ee80000100800 */
[----:B------:R1:W-:Y:S01]  /*e4a0*/  LDGSTS.E [R222+0x4004], desc[UR12][R190.64], P3 ;  /* 0x04004000bede7fae */ /* 0x0003e2000992184c */
[----:B------:R-:W-:-:S04]  /*e4b0*/  ISETP.GT.AND P3, PT, R180, 0x26, PT ;  /* 0x00000026b400780c */ /* 0x000fc80003f64270 */
[----:B-1----:R-:W-:-:S04]  /*e4c0*/  SEL R190, RZ, 0x4, !P3 ;  /* 0x00000004ffbe7807 */ /* 0x002fc80005800000 */
[----:B------:R-:W-:-:S04]  /*e4d0*/  SEL R190, R190, RZ, !P1 ;  /* 0x000000ffbebe7207 */ /* 0x000fc80004800000 */
[----:B------:R-:W-:Y:S02]  /*e4e0*/  ISETP.NE.U32.AND P3, PT, R190, RZ, PT ;  /* 0x000000ffbe00720c */ /* 0x000fe40003f65070 */
[----:B----4-:R-:W-:Y:S02]  /*e4f0*/  LEA R190, P4, R4, R179, 0x2 ;  /* 0x000000b304be7211 */ /* 0x010fe400078810ff */
[----:B------:R-:W4:Y:S03]  /*e500*/  LDL R4, [R1+0x2a0] ;  /* 0x0002a00001047983 */ /* 0x000f260000100800 */
        /* <DEDUP_REMOVED lines=16> */
[----:B------:R-:W-:Y:S01]  /*e610*/  LEA R190, P4, R185, R179, 0x2 ;  /* 0x000000b3b9be7211 */ /* 0x000fe200078810ff */
[----:B----4-:R-:W-:Y:S01]  /*e620*/  IMAD.IADD R222, R4, 0x1, R188 ;  /* 0x0000000104de7824 */ /* 0x010fe200078e02bc */
[----:B------:R-:W4:Y:S04]  /*e630*/  LDL R185, [R1+0xc8] ;  /* 0x0000c80001b97983 */ /* 0x000f280000100800 */
[----:B------:R-:W4:Y:S01]  /*e640*/  LDL R4, [R1+0x140] ;  /* 0x0001400001047983 */ /* 0x000f220000100800 */
[----:B--2---:R-:W-:-:S03]  /*e650*/  IMAD.X R191, R181, 0x1, R0, P4 ;  /* 0x00000001b5bf7824 */ /* 0x004fc600020e0600 */
        /* <DEDUP_REMOVED lines=8> */
[----:B------:R-:W-:Y:S02]  /*e6e0*/  IMAD.X R191, R181, 0x1, R184, P4 ;  /* 0x00000001b5bf7824 */ /* 0x000fe400020e06b8 */
[----:B------:R-:W3:Y:S04]  /*e6f0*/  LDL R184, [R1+0x13c] ;  /* 0x00013c0001b87983 */ /* 0x000ee80000100800 */
[----:B------:R1:W-:Y:S01]  /*e700*/  LDGSTS.E [R222+0x4], desc[UR12][R190.64], P3 ;  /* 0x00004000bede7fae */ /* 0x0003e2000992184c */
[----:B------:R-:W-:-:S04]  /*e710*/  ISETP.GT.AND P3, PT, R180, 0xa, PT ;  /* 0x0000000ab400780c */ /* 0x000fc80003f64270 */
[----:B-1----:R-:W-:-:S04]  /*e720*/  SEL R190, RZ, 0x4, !P3 ;  /* 0x00000004ffbe7807 */ /* 0x002fc80005800000 */
[----:B------:R-:W-:-:S04]  /*e730*/  SEL R190, R190, RZ, !P1 ;  /* 0x000000ffbebe7207 */ /* 0x000fc80004800000 */
[----:B------:R-:W-:Y:S02]  /*e740*/  ISETP.NE.U32.AND P3, PT, R190, RZ, PT ;  /* 0x000000ffbe00720c */ /* 0x000fe40003f65070 */
[----:B--2---:R-:W-:Y:S02]  /*e750*/  LEA R190, P4, R0, R179, 0x2 ;  /* 0x000000b300be7211 */ /* 0x004fe400078810ff */
[----:B------:R-:W2:Y:S03]  /*e760*/  LDL R0, [R1+0x17c] ;  /* 0x00017c0001007983 */ /* 0x000ea60000100800 */
[----:B----4-:R-:W-:Y:S02]  /*e770*/  IMAD.X R191, R181, 0x1, R4, P4 ;  /* 0x00000001b5bf7824 */ /* 0x010fe400020e0604 */
[----:B------:R-:W4:Y:S04]  /*e780*/  LDL R4, [R1+0x1d8] ;  /* 0x0001d80001047983 */ /* 0x000f280000100800 */
[----:B------:R1:W-:Y:S01]  /*e790*/  LDGSTS.E [R222+0x8], desc[UR12][R190.64], P3 ;  /* 0x00008000bede7fae */ /* 0x0003e2000992184c */
        /* <DEDUP_REMOVED lines=32> */
[----:B------:R-:W3:Y:S03]  /*e9a0*/  LDL R184, [R1+0x29c] ;  /* 0x00029c0001b87983 */ /* 0x000ee60000100800 */
[----:B--2---:R-:W-:Y:S02]  /*e9b0*/  IMAD.X R191, R181, 0x1, R0, P4 ;  /* 0x00000001b5bf7824 */ /* 0x004fe400020e0600 */
        /* <DEDUP_REMOVED lines=16> */
[----:B------:R-:W-:Y:S01]  /*eac0*/  IMAD.IADD R222, R184, 0x1, R188 ;  /* 0x00000001b8de7824 */ /* 0x000fe200078e02bc */
        /* <DEDUP_REMOVED lines=296> */
[----:B------:R-:W3:Y:S04]  /*fd50*/  LDL R185, [R1+0xf0] ;  /* 0x0000f00001b97983 */ /* 0x000ee80000100800 */
[----:B------:R-:W3:Y:S01]  /*fd60*/  LDL R184, [R1+0x168] ;  /* 0x0001680001b87983 */ /* 0x000ee20000100800 */
[----:B--2---:R-:W-:-:S03]  /*fd70*/  IMAD.X R191, R181, 0x1, R0, P4 ;  /* 0x00000001b5bf7824 */ /* 0x004fc600020e0600 */
[----:B------:R-:W2:Y:S04]  /*fd80*/  LDL R0, [R1+0x1fc] ;  /* 0x0001fc0001007983 */ /* 0x000ea80000100800 */
[----:B------:R1:W-:Y:S01]  /*fd90*/  LDGSTS.E [R222], desc[UR12][R190.64], P3 ;  /* 0x00000000bede7fae */ /* 0x0003e2000992184c */
        /* <DEDUP_REMOVED lines=40> */
[----:B----4-:R-:W-:-:S05]  /*10020*/  LEA R190, P4, R4, R179, 0x2 ;  /* 0x000000b304be7211 */ /* 0x010fca00078810ff */
[----:B---3--:R-:W-:Y:S02]  /*10030*/  IMAD.X R191, R181, 0x1, R3, P4 ;  /* 0x00000001b5bf7824 */ /* 0x008fe400020e0603 */
[----:B------:R-:W3:Y:S04]  /*10040*/  LDL R3, [R1+0x68] ;  /* 0x0000680001037983 */ /* 0x000ee80000100800 */
[----:B------:R1:W-:Y:S01]  /*10050*/  LDGSTS.E [R222+0x4004], desc[UR12][R190.64], P3 ;  /* 0x04004000bede7fae */ /* 0x0003e2000992184c */
[----:B------:R-:W-:-:S03]  /*10060*/  ISETP.GT.AND P3, PT, R180, 0x3e, PT ;  /* 0x0000003eb400780c */ /* 0x000fc60003f64270 */
[----:B------:R-:W4:Y:S01]  /*10070*/  LDL.LU R4, [R1+0x4c] ;  /* 0x00004c0001047983 */ /* 0x000f220000300800 */
[----:B-1----:R-:W-:-:S04]  /*10080*/  SEL R190, RZ, 0x4, !P3 ;  /* 0x00000004ffbe7807 */ /* 0x002fc80005800000 */
[----:B------:R-:W-:-:S04]  /*10090*/  SEL R190, R190, RZ, !P1 ;  /* 0x000000ffbebe7207 */ /* 0x000fc80004800000 */
[----:B------:R-:W-:Y:S02]  /*100a0*/  ISETP.NE.U32.AND P3, PT, R190, RZ, PT ;  /* 0x000000ffbe00720c */ /* 0x000fe40003f65070 */
[----:B------:R-:W-:-:S05]  /*100b0*/  LEA R190, P4, R185, R179, 0x2 ;  /* 0x000000b3b9be7211 */ /* 0x000fca00078810ff */
[----:B--2---:R-:W-:Y:S02]  /*100c0*/  IMAD.X R191, R181, 0x1, R0, P4 ;  /* 0x00000001b5bf7824 */ /* 0x004fe400020e0600 */
[----:B------:R-:W2:Y:S04]  /*100d0*/  LDL.LU R0, [R1+0x2c] ;  /* 0x00002c0001007983 */ /* 0x000ea80000300800 */
[----:B------:R1:W-:Y:S01]  /*100e0*/  LDGSTS.E [R222+0x4008], desc[UR12][R190.64], P3 ;  /* 0x04008000bede7fae */ /* 0x0003e2000992184c */
[----:B------:R-:W-:-:S03]  /*100f0*/  ISETP.GT.AND P3, PT, R180, 0x3f, PT ;  /* 0x0000003fb400780c */ /* 0x000fc60003f64270 */
[----:B------:R-:W4:Y:S01]  /*10100*/  LDL R185, [R1+0x54] ;  /* 0x0000540001b97983 */ /* 0x000f220000100800 */
[----:B-1----:R-:W-:-:S04]  /*10110*/  SEL R190, RZ, 0x4, !P3 ;  /* 0x00000004ffbe7807 */ /* 0x002fc80005800000 */
[----:B------:R-:W-:-:S04]  /*10120*/  SEL R190, R190, RZ, !P1 ;  /* 0x000000ffbebe7207 */ /* 0x000fc80004800000 */
[----:B------:R-:W-:Y:S02]  /*10130*/  ISETP.NE.U32.AND P3, PT, R190, RZ, PT ;  /* 0x000000ffbe00720c */ /* 0x000fe40003f65070 */
[----:B------:R-:W-:Y:S01]  /*10140*/  LEA R190, P4, R184, R179, 0x2 ;  /* 0x000000b3b8be7211 */ /* 0x000fe200078810ff */
[----:B------:R-:W-:Y:S04]  /*10150*/  STL [R1+0x2c8], R179 ;  /* 0x0002c8b301007387 */ /* 0x000fe80000100800 */
[----:B------:R1:W-:Y:S01]  /*10160*/  STL [R1+0x2b8], R181 ;  /* 0x0002b8b501007387 */ /* 0x0003e20000100800 */
[----:B---3--:R-:W-:-:S03]  /*10170*/  IMAD.X R191, R181, 0x1, R3, P4 ;  /* 0x00000001b5bf7824 */ /* 0x008fc600020e0603 */
[----:B-1----:R-:W3:Y:S01]  /*10180*/  LDL.LU R181, [R1+0x50] ;  /* 0x0000500001b57983 */ /* 0x002ee20000300800 */
[----:B------:R-:W1:Y:S03]  /*10190*/  S2R R3, SR_TID.X ;  /* 0x0000000000037919 */ /* 0x000e660000002100 */
[----:B------:R-:W2:Y:S04]  /*101a0*/  LDL R184, [R1+0x30] ;  /* 0x0000300001b87983 */ /* 0x000ea80000100800 */
[----:B------:R-:W2:Y:S04]  /*101b0*/  LDL R179, [R1+0x10] ;  /* 0x0000100001b37983 */ /* 0x000ea80000100800 */
[----:B------:R1:W-:Y:S04]  /*101c0*/  LDGSTS.E [R222+0x400c], desc[UR12][R190.64], P3 ;  /* 0x0400c000bede7fae */ /* 0x0003e8000992184c */
[----:B------:R-:W0:Y:S01]  /*101d0*/  LDGDEPBAR ;  /* 0x00000000000079af */ /* 0x000e220000000000 */
[----:B-1----:R-:W-:-:S04]  /*101e0*/  LOP3.LUT R3, R3, 0x3f, RZ, 0xc0, !PT ;  /* 0x0000003f03037812 */ /* 0x002fc800078ec0ff */
[----:B------:R-:W-:Y:S02]  /*101f0*/  ISETP.GE.AND P3, PT, R3, R180, PT ;  /* 0x000000b40300720c */ /* 0x000fe40003f66270 */
[----:B------:R-:W2:Y:S02]  /*10200*/  LDL R3, [R1+0xc] ;  /* 0x00000c0001037983 */ /* 0x000ea40000100800 */
[----:B------:R-:W-:-:S04]  /*10210*/  SEL R190, RZ, 0x4, P3 ;  /* 0x00000004ffbe7807 */ /* 0x000fc80001800000 */
[----:B------:R-:W-:Y:S01]  /*10220*/  SEL R190, R190, RZ, !P1 ;  /* 0x000000ffbebe7207 */ /* 0x000fe20004800000 */
[----:B------:R1:W-:Y:S03]  /*10230*/  STL [R1+0x2c0], R180 ;  /* 0x0002c0b401007387 */ /* 0x0003e60000100800 */
[----:B------:R-:W-:Y:S01]  /*10240*/  ISETP.NE.U32.AND P1, PT, R190, RZ, PT ;  /* 0x000000ffbe00720c */ /* 0x000fe20003f25070 */
[----:B----4-:R-:W-:Y:S01]  /*10250*/  IMAD.IADD R222, R185, 0x1, R188 ;  /* 0x00000001b9de7824 */ /* 0x010fe200078e02bc */
[----:B---3--:R-:W-:Y:S01]  /*10260*/  IADD3 R190, P3, R2, R181, RZ ;  /* 0x000000b502be7210 */ /* 0x008fe20007f7e0ff */
[----:B------:R-:W-:Y:S04]  /*10270*/  STL [R1+0x2cc], R181 ;  /* 0x0002ccb501007387 */ /* 0x000fe80000100800 */
[----:B------:R3:W-:Y:S01]  /*10280*/  STL [R1+0x2bc], R4 ;  /* 0x0002bc0401007387 */ /* 0x0007e20000100800 */
[----:B------:R-:W-:-:S03]  /*10290*/  IMAD.X R191, R4, 0x1, R5, P3 ;  /* 0x0000000104bf7824 */ /* 0x000fc600018e0605 */
[----:B-1----:R-:W4:Y:S04]  /*102a0*/  LDL.LU R180, [R1+0x48] ;  /* 0x0000480001b47983 */ /* 0x002f280000300800 */
[----:B------:R2:W-:Y:S04]  /*102b0*/  LDGSTS.E [R222+0x18000], desc[UR12][R190.64], P1 ;  /* 0x18000000bede7fae */ /* 0x0005e8000892184c */
[----:B---3--:R-:W3:Y:S04]  /*102c0*/  LDL.LU R4, [R1+0x24] ;  /* 0x0000240001047983 */ /* 0x008ee80000300800 */
[----:B------:R-:W3:Y:S01]  /*102d0*/  LDL.LU R185, [R1+0x44] ;  /* 0x0000440001b97983 */ /* 0x000ee20000300800 */
[----:B--2---:R-:W-:-:S05]  /*102e0*/  IADD3 R190, P3, R2, R184, RZ ;  /* 0x000000b802be7210 */ /* 0x004fca0007f7e0ff */
[----:B------:R-:W-:-:S05]  /*102f0*/  IMAD.X R191, R0, 0x1, R5, P3 ;  /* 0x0000000100bf7824 */ /* 0x000fca00018e0605 */
[----:B------:R1:W-:Y:S02]  /*10300*/  LDGSTS.E [R222+0x18400], desc[UR12][R190.64], P1 ;  /* 0x18400000bede7fae */ /* 0x0003e4000892184c */
[----:B-1----:R-:W-:-:S05]  /*10310*/  IADD3 R190, P3, R2, R179, RZ ;  /* 0x000000b302be7210 */ /* 0x002fca0007f7e0ff */
        /* <DEDUP_REMOVED lines=38> */
[----:B-1----:R-:W-:Y:S02]  /*10580*/  IADD3 R190, P3, R2, R8, RZ ;  /* 0x0000000802be7210 */ /* 0x002fe40007f7e0ff */
[----:B------:R1:W-:Y:S03]  /*10590*/  STL [R1+0x2d0], R0 ;  /* 0x0002d00001007387 */ /* 0x0003e60000100800 */
[----:B------:R-:W-:-:S05]  /*105a0*/  IMAD.X R191, R18, 0x1, R5, P3 ;  /* 0x0000000112bf7824 */ /* 0x000fca00018e0605 */
[----:B------:R4:W-:Y:S04]  /*105b0*/  LDGSTS.E [R222+0x1bc00], desc[UR12][R190.64], P1 ;  /* 0x1bc00000bede7fae */ /* 0x0009e8000892184c */
[----:B-1----:R-:W2:Y:S04]  /*105c0*/  LDL R0, [R1+0x28c] ;  /* 0x00028c0001007983 */ /* 0x002ea80000100800 */
[----:B------:R1:W-:Y:S01]  /*105d0*/  STL [R1+0x2e4], R248 ;  /* 0x0002e4f801007387 */ /* 0x0003e20000100800 */
[----:B----4-:R-:W-:-:S03]  /*105e0*/  IADD3 R190, P3, R2, R180, RZ ;  /* 0x000000b402be7210 */ /* 0x010fc60007f7e0ff */
[----:B-1----:R-:W4:Y:S02]  /*105f0*/  LDL.LU R248, [R1+0x8] ;  /* 0x0000080001f87983 */ /* 0x002f240000300800 */
[----:B---3--:R-:W-:Y:S02]  /*10600*/  IMAD.X R191, R185, 0x1, R5, P3 ;  /* 0x00000001b9bf7824 */ /* 0x008fe400018e0605 */
[----:B------:R1:W-:Y:S04]  /*10610*/  STL [R1+0x2d4], R180 ;  /* 0x0002d4b401007387 */ /* 0x0003e80000100800 */
[----:B-1----:R-:W3:Y:S04]  /*10620*/  LDL.LU R180, [R1+0x4] ;  /* 0x0000040001b47983 */ /* 0x002ee80000300800 */
[----:B------:R1:W-:Y:S04]  /*10630*/  STL [R1+0x2d8], R185 ;  /* 0x0002d8b901007387 */ /* 0x0003e80000100800 */
[----:B-1----:R-:W4:Y:S01]  /*10640*/  LDL.LU R185, [R1+0x28] ;  /* 0x0000280001b97983 */ /* 0x002f220000300800 */
[----:B--2---:R-:W-:-:S03]  /*10650*/  IMAD.IADD R222, R0, 0x1, R188 ;  /* 0x0000000100de7824 */ /* 0x004fc600078e02bc */
[----:B------:R-:W2:Y:S04]  /*10660*/  LDL R0, [R1+0x288] ;  /* 0x0002880001007983 */ /* 0x000ea80000100800 */
[----:B------:R-:W2:Y:S04]  /*10670*/  LDL.LU R179, [R1+0x40] ;  /* 0x0000400001b37983 */ /* 0x000ea80000300800 */
[----:B------:R-:W2:Y:S04]  /*10680*/  LDL.LU R3, [R1+0x1c] ;  /* 0x00001c0001037983 */ /* 0x000ea80000300800 */
[----:B------:R4:W-:Y:S04]  /*10690*/  LDGSTS.E [R222+0x18100], desc[UR12][R190.64], P1 ;  /* 0x18100000bede7fae */ /* 0x0009e8000892184c */
[----:B------:R-:W2:Y:S01]  /*106a0*/  LDL.LU R184, [R1+0x3c] ;  /* 0x00003c0001b87983 */ /* 0x000ea20000300800 */
[----:B----4-:R-:W-:-:S03]  /*106b0*/  IADD3 R190, P3, R2, R185, RZ ;  /* 0x000000b902be7210 */ /* 0x010fc60007f7e0ff */
[----:B------:R1:W-:Y:S02]  /*106c0*/  STL [R1+0x2e8], R185 ;  /* 0x0002e8b901007387 */ /* 0x0003e40000100800 */
[----:B------:R-:W-:-:S05]  /*106d0*/  IMAD.X R191, R4, 0x1, R5, P3 ;  /* 0x0000000104bf7824 */ /* 0x000fca00018e0605 */
[----:B------:R4:W-:Y:S04]  /*106e0*/  LDGSTS.E [R222+0x18500], desc[UR12][R190.64], P1 ;  /* 0x18500000bede7fae */ /* 0x0009e8000892184c */
[----:B-1----:R-:W2:Y:S04]  /*106f0*/  LDL.LU R185, [R1] ;  /* 0x0000000001b97983 */ /* 0x002ea80000300800 */
[----:B------:R1:W-:Y:S04]  /*10700*/  STL [R1+0x2dc], R4 ;  /* 0x0002dc0401007387 */ /* 0x0003e80000100800 */
[----:B-1----:R-:W2:Y:S01]  /*10710*/  LDL.LU R4, [R1+0x20] ;  /* 0x0000200001047983 */ /* 0x002ea20000300800 */
[----:B----4-:R-:W-:-:S05]  /*10720*/  IADD3 R190, P3, R2, R248, RZ ;  /* 0x000000f802be7210 */ /* 0x010fca0007f7e0ff */
[----:B---3--:R-:W-:-:S05]  /*10730*/  IMAD.X R191, R180, 0x1, R5, P3 ;  /* 0x00000001b4bf7824 */ /* 0x008fca00018e0605 */
        /* <DEDUP_REMOVED lines=40> */
[----:B--2---:R-:W-:Y:S01]  /*109c0*/  IADD3 R190, P3, R2, R179, RZ ;  /* 0x000000b302be7210 */ /* 0x004fe20007f7e0ff */
[----:B------:R-:W-:-:S04]  /*109d0*/  IMAD.IADD R222, R0, 0x1, R188 ;  /* 0x0000000100de7824 */ /* 0x000fc800078e02bc */
        /* <DEDUP_REMOVED lines=43> */
[----:B------:R1:W-:Y:S04]  /*10c90*/  LDGSTS.E [R222+0x1ba00], desc[UR12][R190.64], P1 ;  /* 0x1ba00000bede7fae */ /* 0x0003e8000892184c */
[----:B------:R2:W-:Y:S01]  /*10ca0*/  STL [R1+0x2e0], R179 ;  /* 0x0002e0b301007387 */ /* 0x0005e20000100800 */
[----:B-1----:R-:W-:-:S03]  /*10cb0*/  IADD3 R190, P3, R2, R6, RZ ;  /* 0x0000000602be7210 */ /* 0x002fc60007f7e0ff */
[----:B--2---:R-:W2:Y:S02]  /*10cc0*/  LDL.LU R179, [R1+0x18] ;  /* 0x0000180001b37983 */ /* 0x004ea40000300800 */
[----:B------:R-:W-:Y:S02]  /*10cd0*/  IMAD.X R191, R14, 0x1, R5, P3 ;  /* 0x000000010ebf7824 */ /* 0x000fe400018e0605 */
[----:B------:R-:W3:Y:S04]  /*10ce0*/  LDL.LU R0, [R1+0x38] ;  /* 0x0000380001007983 */ /* 0x000ee80000300800 */
[----:B------:R-:W4:Y:S04]  /*10cf0*/  LDL.LU R181, [R1+0x14] ;  /* 0x0000140001b57983 */ /* 0x000f280000300800 */
[----:B------:R3:W-:Y:S04]  /*10d00*/  LDGSTS.E [R222+0x1be00], desc[UR12][R190.64], P1 ;  /* 0x1be00000bede7fae */ /* 0x0007e8000892184c */
[----:B------:R-:W2:Y:S04]  /*10d10*/  LDL.LU R222, [R1+0x34] ;  /* 0x0000340001de7983 */ /* 0x000ea80000300800 */
[----:B------:R-:W4:Y:S01]  /*10d20*/  LDL R191, [R1+0x27c] ;  /* 0x00027c0001bf7983 */ /* 0x000f220000100800 */
[----:B------:R-:W-:-:S05]  /*10d30*/  IADD3 R8, P4, R8, R183, RZ ;  /* 0x000000b708087210 */ /* 0x000fca0007f9e0ff */
[----:B------:R-:W-:Y:S01]  /*10d40*/  IMAD.X R18, R18, 0x1, R182, P4 ;  /* 0x0000000112127824 */ /* 0x000fe200020e06b6 */
[----:B---3--:R-:W-:Y:S01]  /*10d50*/  IADD3 R190, P3, R2, R0, RZ ;  /* 0x0000000002be7210 */ /* 0x008fe20007f7e0ff */
[----:B----4-:R-:W-:-:S04]  /*10d60*/  IMAD.IADD R188, R191, 0x1, R188 ;  /* 0x00000001bfbc7824 */ /* 0x010fc800078e02bc */
[----:B--2---:R-:W-:-:S05]  /*10d70*/  IMAD.X R191, R222, 0x1, R5, P3 ;  /* 0x00000001debf7824 */ /* 0x004fca00018e0605 */
        /* <DEDUP_REMOVED lines=39> */
[----:B------:R1:W-:Y:S01]  /*10ff0*/  LDGSTS.E [R188+0x1b700], desc[UR12][R190.64], P1 ;  /* 0x1b700000bebc7fae */ /* 0x0003e2000892184c */
[-C--:B------:R-:W-:Y:S02]  /*11000*/  IADD3 R15, P4, R15, R183.reuse, RZ ;  /* 0x000000b70f0f7210 */ /* 0x080fe40007f9e0ff */
[----:B-1----:R-:W-:Y:S02]  /*11010*/  IADD3 R190, P3, R2, R10, RZ ;  /* 0x0000000a02be7210 */ /* 0x002fe40007f7e0ff */
[----:B------:R-:W-:-:S03]  /*11020*/  IADD3 R10, P5, R10, R183, RZ ;  /* 0x000000b70a0a7210 */ /* 0x000fc60007fbe0ff */
[C---:B------:R-:W-:Y:S02]  /*11030*/  IMAD.X R191, R20.reuse, 0x1, R5, P3 ;  /* 0x0000000114bf7824 */ /* 0x040fe400018e0605 */
[--C-:B------:R-:W-:Y:S01]  /*11040*/  IMAD.X R20, R20, 0x1, R182.reuse, P5 ;  /* 0x0000000114147824 */ /* 0x100fe200028e06b6 */
[-C--:B------:R-:W-:Y:S01]  /*11050*/  IADD3 R17, P5, R17, R183.reuse, RZ ;  /* 0x000000b711117210 */ /* 0x080fe20007fbe0ff */
[--C-:B------:R-:W-:Y:S01]  /*11060*/  IMAD.X R156, R156, 0x1, R182.reuse, P4 ;  /* 0x000000019c9c7824 */ /* 0x100fe200020e06b6 */
[-C--:B------:R-:W-:Y:S01]  /*11070*/  IADD3 R153, P4, R153, R183.reuse, RZ ;  /* 0x000000b799997210 */ /* 0x080fe20007f9e0ff */
[----:B------:R1:W-:Y:S02]  /*11080*/  LDGSTS.E [R188+0x1bb00], desc[UR12][R190.64], P1 ;  /* 0x1bb00000bebc7fae */ /* 0x0003e4000892184c */
[--C-:B------:R-:W-:Y:S01]  /*11090*/  IMAD.X R158, R158, 0x1, R182.reuse, P5 ;  /* 0x000000019e9e7824 */ /* 0x100fe200028e06b6 */
[-C--:B------:R-:W-:Y:S01]  /*110a0*/  IADD3 R155, P5, R155, R183.reuse, RZ ;  /* 0x000000b79b9b7210 */ /* 0x080fe20007fbe0ff */
[----:B------:R-:W-:Y:S01]  /*110b0*/  IMAD.X R166, R166, 0x1, R182, P4 ;  /* 0x00000001a6a67824 */ /* 0x000fe200020e06b6 */
[----:B------:R-:W-:-:S03]  /*110c0*/  IADD3 R163, P4, R163, R183, RZ ;  /* 0x000000b7a3a37210 */ /* 0x000fc60007f9e0ff */
        /* <DEDUP_REMOVED lines=21> */
[-C--:B------:R-:W-:Y:S02]  /*11220*/  IADD3 R235, P5, R235, R183.reuse, RZ ;  /* 0x000000b7ebeb7210 */ /* 0x080fe40007fbe0ff */
[----:B-1----:R-:W-:Y:S01]  /*11230*/  IADD3 R190, P3, R2, R186, RZ ;  /* 0x000000ba02be7210 */ /* 0x002fe20007f7e0ff */
[--C-:B------:R-:W-:Y:S01]  /*11240*/  IMAD.X R232, R232, 0x1, R182.reuse, P4 ;  /* 0x00000001e8e87824 */ /* 0x100fe200020e06b6 */
[-C--:B------:R-:W-:Y:S01]  /*11250*/  IADD3 R243, P4, R243, R183.reuse, RZ ;  /* 0x000000b7f3f37210 */ /* 0x080fe20007f9e0ff */
[--C-:B------:R-:W-:Y:S01]  /*11260*/  IMAD.X R234, R234, 0x1, R182.reuse, P5 ;  /* 0x00000001eaea7824 */ /* 0x100fe200028e06b6 */
[-C--:B------:R-:W-:Y:S01]  /*11270*/  IADD3 R245, P5, R245, R183.reuse, RZ ;  /* 0x000000b7f5f57210 */ /* 0x080fe20007fbe0ff */
[----:B------:R-:W-:Y:S02]  /*11280*/  IMAD.X R191, R12, 0x1, R5, P3 ;  /* 0x000000010cbf7824 */ /* 0x000fe400018e0605 */
[--C-:B------:R-:W-:Y:S01]  /*11290*/  IMAD.X R242, R242, 0x1, R182.reuse, P4 ;  /* 0x00000001f2f27824 */ /* 0x100fe200020e06b6 */
[-C--:B------:R-:W-:Y:S01]  /*112a0*/  IADD3 R185, P4, R185, R183.reuse, RZ ;  /* 0x000000b7b9b97210 */ /* 0x080fe20007f9e0ff */
[----:B------:R-:W-:Y:S01]  /*112b0*/  IMAD.X R244, R244, 0x1, R182, P5 ;  /* 0x00000001f4f47824 */ /* 0x000fe200028e06b6 */
[----:B------:R1:W-:Y:S01]  /*112c0*/  LDGSTS.E [R188+0x1bf00], desc[UR12][R190.64], P1 ;  /* 0x1bf00000bebc7fae */ /* 0x0003e2000892184c */
[----:B------:R-:W-:-:S03]  /*112d0*/  IADD3 R248, P5, R248, R183, RZ ;  /* 0x000000b7f8f87210 */ /* 0x000fc60007fbe0ff */
[----:B------:R-:W1:Y:S04]  /*112e0*/  LDL.LU R188, [R1+0x10] ;  /* 0x0000100001bc7983 */ /* 0x000e680000300800 */
[----:B------:R-:W2:Y:S04]  /*112f0*/  LDL.LU R190, [R1+0x30] ;  /* 0x0000300001be7983 */ /* 0x000ea80000300800 */
[----:B------:R-:W3:Y:S04]  /*11300*/  LDL.LU R191, [R1+0xc] ;  /* 0x00000c0001bf7983 */ /* 0x000ee80000300800 */
[----:B------:R4:W-:Y:S01]  /*11310*/  STL [R1], R185 ;  /* 0x000000b901007387 */ /* 0x0009e20000100800 */
[----:B------:R-:W-:-:S02]  /*11320*/  IADD3 R6, P1, R6, R183, RZ ;  /* 0x000000b706067210 */ /* 0x000fc40007f3e0ff */
[-C--:B------:R-:W-:Y:S02]  /*11330*/  IADD3 R186, P6, R186, R183.reuse, RZ ;  /* 0x000000b7baba7210 */ /* 0x080fe40007fde0ff */
[-C--:B------:R-:W-:Y:S01]  /*11340*/  IADD3 R7, P3, R7, R183.reuse, RZ ;  /* 0x000000b707077210 */ /* 0x080fe20007f7e0ff */
[--C-:B------:R-:W-:Y:S01]  /*11350*/  IMAD.X R252, R252, 0x1, R182.reuse, P4 ;  /* 0x00000001fcfc7824 */ /* 0x100fe200020e06b6 */
[----:B------:R-:W0:Y:S04]  /*11360*/  LDGDEPBAR ;  /* 0x00000000000079af */ /* 0x000e280000000000 */
[----:B----4-:R-:W4:Y:S04]  /*11370*/  LDL.LU R185, [R1+0x2e8] ;  /* 0x0002e80001b97983 */ /* 0x010f280000300800 */
[----:B------:R1:W-:Y:S04]  /*11380*/  STL [R1+0x8], R248 ;  /* 0x000008f801007387 */ /* 0x0003e80000100800 */
[----:B-1----:R-:W2:Y:S01]  /*11390*/  LDL.LU R248, [R1+0x2e4] ;  /* 0x0002e40001f87983 */ /* 0x002ea20000300800 */
[--C-:B------:R-:W-:Y:S01]  /*113a0*/  IMAD.X R14, R14, 0x1, R182.reuse, P1 ;  /* 0x000000010e0e7824 */ /* 0x100fe200008e06b6 */
[-C--:B------:R-:W-:Y:S01]  /*113b0*/  IADD3 R11, P1, R11, R183.reuse, RZ ;  /* 0x000000b70b0b7210 */ /* 0x080fe20007f3e0ff */
        /* <DEDUP_REMOVED lines=56> */
[----:B------:R-:W-:Y:S01]  /*11740*/  IMAD.X R240, R240, 0x1, R182, P3 ;  /* 0x00000001f0f07824 */ /* 0x000fe200018e06b6 */
[----:B------:R-:W-:-:S03]  /*11750*/  IADD3 R251, P3, R251, R183, RZ ;  /* 0x000000b7fbfb7210 */ /* 0x000fc60007f7e0ff */
[--C-:B------:R-:W-:Y:S02]  /*11760*/  IMAD.X R246, R246, 0x1, R182.reuse, P6 ;  /* 0x00000001f6f67824 */ /* 0x100fe400030e06b6 */
[--C-:B------:R-:W-:Y:S01]  /*11770*/  IMAD.X R250, R250, 0x1, R182.reuse, P3 ;  /* 0x00000001fafa7824 */ /* 0x100fe200018e06b6 */
[-C--:B------:R-:W-:Y:S01]  /*11780*/  IADD3 R4, P3, R4, R183.reuse, RZ ;  /* 0x000000b704047210 */ /* 0x080fe20007f7e0ff */
[--C-:B------:R-:W-:Y:S01]  /*11790*/  IMAD.X R180, R180, 0x1, R182.reuse, P5 ;  /* 0x00000001b4b47824 */ /* 0x100fe200028e06b6 */
[-C--:B------:R-:W-:Y:S02]  /*117a0*/  IADD3 R188, P6, R188, R183.reuse, RZ ;  /* 0x000000b7bcbc7210 */ /* 0x080fe40007fde0ff */
[-C--:B----4-:R-:W-:Y:S01]  /*117b0*/  IADD3 R185, P4, R185, R183.reuse, RZ ;  /* 0x000000b7b9b97210 */ /* 0x090fe20007f9e0ff */
[----:B--2---:R-:W-:Y:S01]  /*117c0*/  IMAD.X R248, R248, 0x1, R182, P1 ;  /* 0x00000001f8f87824 */ /* 0x004fe200008e06b6 */
[----:B------:R-:W-:-:S05]  /*117d0*/  IADD3 R179, P1, R179, R183, RZ ;  /* 0x000000b7b3b37210 */ /* 0x000fca0007f3e0ff */
[----:B------:R1:W-:Y:S04]  /*117e0*/  STL [R1+0x18], R179 ;  /* 0x000018b301007387 */ /* 0x0003e80000100800 */
[----:B------:R-:W-:Y:S04]  /*117f0*/  STL [R1+0x10], R188 ;  /* 0x000010bc01007387 */ /* 0x000fe80000100800 */
[----:B-1----:R-:W2:Y:S04]  /*11800*/  LDL.LU R179, [R1+0x2e0] ;  /* 0x0002e00001b37983 */ /* 0x002ea80000300800 */
[----:B------:R1:W-:Y:S04]  /*11810*/  STL [R1+0x20], R4 ;  /* 0x0000200401007387 */ /* 0x0003e80000100800 */
[----:B-1----:R-:W4:Y:S04]  /*11820*/  LDL.LU R4, [R1+0x2dc] ;  /* 0x0002dc0001047983 */ /* 0x002f280000300800 */
[----:B------:R-:W4:Y:S04]  /*11830*/  LDL R188, [R1+0x64] ;  /* 0x0000640001bc7983 */ /* 0x000f280000100800 */
[----:B------:R1:W-:Y:S04]  /*11840*/  STL [R1+0x28], R185 ;  /* 0x000028b901007387 */ /* 0x0003e80000100800 */
[----:B-1----:R-:W4:Y:S04]  /*11850*/  LDL.LU R185, [R1+0x2d8] ;  /* 0x0002d80001b97983 */ /* 0x002f280000300800 */
[----:B------:R1:W-:Y:S04]  /*11860*/  STL [R1+0x4], R180 ;  /* 0x000004b401007387 */ /* 0x0003e80000100800 */
[----:B-1----:R-:W4:Y:S01]  /*11870*/  LDL.LU R180, [R1+0x2d4] ;  /* 0x0002d40001b47983 */ /* 0x002f220000300800 */
[-C--:B------:R-:W-:Y:S01]  /*11880*/  IADD3 R190, P5, R190, R183.reuse, RZ ;  /* 0x000000b7bebe7210 */ /* 0x080fe20007fbe0ff */
[--C-:B---3--:R-:W-:Y:S01]  /*11890*/  IMAD.X R191, R191, 0x1, R182.reuse, P6 ;  /* 0x00000001bfbf7824 */ /* 0x108fe200030e06b6 */
[----:B------:R-:W-:Y:S01]  /*118a0*/  IADD3 R0, P6, R0, R183, RZ ;  /* 0x000000b700007210 */ /* 0x000fe20007fde0ff */
[----:B------:R-:W-:-:S02]  /*118b0*/  IMAD.X R181, R181, 0x1, R182, P1 ;  /* 0x00000001b5b57824 */ /* 0x000fc400008e06b6 */
[----:B------:R-:W-:Y:S01]  /*118c0*/  STL [R1+0x30], R190 ;  /* 0x000030be01007387 */ /* 0x000fe20000100800 */
[----:B------:R-:W-:-:S03]  /*118d0*/  IMAD.X R3, R3, 0x1, R182, P3 ;  /* 0x0000000103037824 */ /* 0x000fc600018e06b6 */
[----:B------:R1:W-:Y:S04]  /*118e0*/  STL [R1+0x38], R0 ;  /* 0x0000380001007387 */ /* 0x0003e80000100800 */
[----:B------:R-:W-:Y:S04]  /*118f0*/  STL [R1+0xc], R191 ;  /* 0x00000cbf01007387 */ /* 0x000fe80000100800 */
[----:B-1----:R-:W3:Y:S04]  /*11900*/  LDL.LU R0, [R1+0x2d0] ;  /* 0x0002d00001007983 */ /* 0x002ee80000300800 */
[----:B------:R1:W-:Y:S04]  /*11910*/  STL [R1+0x14], R181 ;  /* 0x000014b501007387 */ /* 0x0003e80000100800 */
[----:B-1----:R-:W3:Y:S01]  /*11920*/  LDL.LU R181, [R1+0x2cc] ;  /* 0x0002cc0001b57983 */ /* 0x002ee20000300800 */
[----:B--2---:R-:W-:-:S05]  /*11930*/  IADD3 R179, P1, R179, R183, RZ ;  /* 0x000000b7b3b37210 */ /* 0x004fca0007f3e0ff */
[----:B------:R1:W-:Y:S01]  /*11940*/  STL [R1+0x40], R179 ;  /* 0x000040b301007387 */ /* 0x0003e20000100800 */
[----:B----4-:R-:W-:-:S03]  /*11950*/  IMAD.X R4, R4, 0x1, R182, P4 ;  /* 0x0000000104047824 */ /* 0x010fc600020e06b6 */
[----:B-1----:R-:W2:Y:S04]  /*11960*/  LDL.LU R179, [R1+0x2c8] ;  /* 0x0002c80001b37983 */ /* 0x002ea80000300800 */
[----:B------:R1:W-:Y:S04]  /*11970*/  STL [R1+0x1c], R3 ;  /* 0x00001c0301007387 */ /* 0x0003e80000100800 */
[----:B-1----:R-:W4:Y:S01]  /*11980*/  LDL.LU R3, [R1+0x2c4] ;  /* 0x0002c40001037983 */ /* 0x002f220000300800 */
[----:B------:R-:W-:-:S05]  /*11990*/  IADD3 R180, P3, R180, R183, RZ ;  /* 0x000000b7b4b47210 */ /* 0x000fca0007f7e0ff */
[----:B------:R1:W-:Y:S04]  /*119a0*/  STL [R1+0x48], R180 ;  /* 0x000048b401007387 */ /* 0x0003e80000100800 */
[----:B-1----:R-:W2:Y:S04]  /*119b0*/  LDL.LU R180, [R1+0x2c0] ;  /* 0x0002c00001b47983 */ /* 0x002ea80000300800 */
[----:B------:R1:W-:Y:S04]  /*119c0*/  STL [R1+0x24], R4 ;  /* 0x0000240401007387 */ /* 0x0003e80000100800 */
[----:B-1----:R-:W4:Y:S01]  /*119d0*/  LDL.LU R4, [R1+0x2bc] ;  /* 0x0002bc0001047983 */ /* 0x002f220000300800 */
[--C-:B---3--:R-:W-:Y:S01]  /*119e0*/  IMAD.X R0, R0, 0x1, R182.reuse, P5 ;  /* 0x0000000100007824 */ /* 0x108fe200028e06b6 */
[----:B------:R-:W-:Y:S01]  /*119f0*/  IADD3 R181, P4, R181, R183, RZ ;  /* 0x000000b7b5b57210 */ /* 0x000fe20007f9e0ff */
[----:B------:R-:W-:-:S02]  /*11a00*/  IMAD.X R222, R222, 0x1, R182, P6 ;  /* 0x00000001dede7824 */ /* 0x000fc400030e06b6 */
[--C-:B------:R-:W-:Y:S02]  /*11a10*/  IMAD.X R184, R184, 0x1, R182.reuse, P1 ;  /* 0x00000001b8b87824 */ /* 0x100fe400008e06b6 */
[----:B------:R1:W-:Y:S01]  /*11a20*/  STL [R1+0x50], R181 ;  /* 0x000050b501007387 */ /* 0x0003e20000100800 */
[----:B------:R-:W-:-:S03]  /*11a30*/  IMAD.X R185, R185, 0x1, R182, P3 ;  /* 0x00000001b9b97824 */ /* 0x000fc600018e06b6 */
[----:B-1----:R-:W3:Y:S04]  /*11a40*/  LDL.LU R181, [R1+0x2b8] ;  /* 0x0002b80001b57983 */ /* 0x002ee80000300800 */
[----:B------:R1:W-:Y:S04]  /*11a50*/  STL [R1+0x2c], R0 ;  /* 0x00002c0001007387 */ /* 0x0003e80000100800 */
[----:B-1----:R1:W5:Y:S04]  /*11a60*/  LDL.LU R0, [R1+0x2b4] ;  /* 0x0002b40001007983 */ /* 0x0023680000300800 */
[----:B------:R-:W-:Y:S04]  /*11a70*/  STL [R1+0x34], R222 ;  /* 0x000034de01007387 */ /* 0x000fe80000100800 */
[----:B------:R1:W-:Y:S04]  /*11a80*/  STL [R1+0x3c], R184 ;  /* 0x00003cb801007387 */ /* 0x0003e80000100800 */
[----:B-1----:R1:W5:Y:S04]  /*11a90*/  LDL.LU R184, [R1+0x2b0] ;  /* 0x0002b00001b87983 */ /* 0x0023680000300800 */
[----:B------:R1:W-:Y:S04]  /*11aa0*/  STL [R1+0x44], R185 ;  /* 0x000044b901007387 */ /* 0x0003e80000100800 */
[----:B-1----:R1:W5:Y:S01]  /*11ab0*/  LDL.LU R185, [R1+0x2ac] ;  /* 0x0002ac0001b97983 */ /* 0x0023620000300800 */
[----:B----4-:R-:W-:-:S05]  /*11ac0*/  IMAD.X R4, R4, 0x1, R182, P4 ;  /* 0x0000000104047824 */ /* 0x010fca00020e06b6 */
[----:B------:R4:W-:Y:S04]  /*11ad0*/  STL [R1+0x4c], R4 ;  /* 0x00004c0401007387 */ /* 0x0009e80000100800 */
[----:B----4-:R1:W5:Y:S01]  /*11ae0*/  LDL.LU R4, [R1+0x2a8] ;  /* 0x0002a80001047983 */ /* 0x0103620000300800 */
[----:B------:R-:W-:-:S05]  /*11af0*/  VIADD R187, R187, 0x1 ;  /* 0x00000001bbbb7836 */ /* 0x000fca0000000000 */
[----:B------:R-:W-:Y:S02]  /*11b00*/  ISETP.NE.U32.AND P6, PT, R188, R187, PT ;  /* 0x000000bbbc00720c */ /* 0x000fe40003fc5070 */
[----:B------:R-:W-:Y:S02]  /*11b10*/  SHF.R.S32.HI R188, RZ, 0x1f, R3 ;  /* 0x0000001fffbc7819 */ /* 0x000fe40000011403 */
[C---:B--2---:R-:W-:Y:S02]  /*11b20*/  LEA R179, P5, R3.reuse, R179, 0x2 ;  /* 0x000000b303b37211 */ /* 0x044fe400078a10ff */
[----:B------:R-:W-:Y:S01]  /*11b30*/  SHF.L.U64.HI R188, R3, 0x2, R188 ;  /* 0x0000000203bc7819 */ /* 0x000fe200000102bc */
[----:B------:R-:W-:-:S04]  /*11b40*/  VIADD R180, R180, 0xffffffc0 ;  /* 0xffffffc0b4b47836 */ /* 0x000fc80000000000 */
[----:B---3--:R-:W-:Y:S02]  /*11b50*/  IMAD.X R181, R181, 0x1, R188, P5 ;  /* 0x00000001b5b57824 */ /* 0x008fe400028e06bc */
[----:B-1----:R-:W-:Y:S05]  /*11b60*/  @P6 BRA `(.L_x_1) ;  /* 0xffffffb800f06947 */ /* 0x002fea000383ffff */
.L_x_0:
[----:B------:R-:W2:Y:S01]  /*11b70*/  LDL.LU R191, [R1+0x60] ;  /* 0x0000600001bf7983 */ /* 0x000ea20000300800 */
[----:B------:R-:W-:Y:S02]  /*11b80*/  WARPGROUP.DEPBAR.LE gsb0, 0x0 ;  /* 0x00008000000079c5 */ /* 0x000fe40000010000 */
[----:B------:R-:W-:-:S04]  /*11b90*/  DEPBAR.LE SB0, 0x0 ;  /* 0x000080000000791a */ /* 0x000fc80000000000 */
[----:B------:R-:W1:Y:S01]  /*11ba0*/  S2R R188, SR_CgaCtaId ;  /* 0x0000000000bc7919 */ /* 0x000e620000008800 */
[----:B------:R-:W-:Y:S01]  /*11bb0*/  MOV R190, 0x400 ;  /* 0x0000040000be7802 */ /* 0x000fe20000000f00 */
[----:B------:R-:W-:Y:S01]  /*11bc0*/  IMAD.MOV.U32 R12, RZ, RZ, R88 ;  /* 0x000000ffff0c7224 */ /* 0x000fe200078e0058 */
[----:B-----5:R-:W-:Y:S01]  /*11bd0*/  LOP3.LUT R0, R4, 0x2, RZ, 0xfc, !PT ;  /* 0x0000000204007812 */ /* 0x020fe200078efcff */
[----:B------:R-:W-:Y:S01]  /*11be0*/  IMAD.MOV.U32 R13, RZ, RZ, R90 ;  /* 0x000000ffff0d7224 */ /* 0x000fe200078e005a */
[----:B------:R-:W-:Y:S01]  /*11bf0*/  ULDC UR5, c[0x0][0x22c] ;  /* 0x00008b0000057ab9 */ /* 0x000fe20000000800 */
[----:B------:R-:W-:Y:S01]  /*11c00*/  IMAD.MOV.U32 R14, RZ, RZ, R24 ;  /* 0x000000ffff0e7224 */ /* 0x000fe200078e0018 */
[----:B------:R-:W-:Y:S01]  /*11c10*/  ISETP.LT.AND P5, PT, R0, UR5, !P0 ;  /* 0x0000000500007c0c */ /* 0x000fe2000c7a1270 */
[----:B------:R-:W-:Y:S01]  /*11c20*/  IMAD.MOV.U32 R15, RZ, RZ, R26 ;  /* 0x000000ffff0f7224 */ /* 0x000fe200078e001a */
[----:B------:R-:W-:Y:S01]  /*11c30*/  BAR.SYNC.DEFER_BLOCKING 0x0 ;  /* 0x0000000000007b1d */ /* 0x000fe20000010000 */
[----:B------:R-:W-:Y:S01]  /*11c40*/  IMAD.MOV.U32 R20, RZ, RZ, R89 ;  /* 0x000000ffff147224 */ /* 0x000fe200078e0059 */
[C---:B------:R-:W-:Y:S01]  /*11c50*/  LOP3.LUT R0, R4.reuse, 0x4, RZ, 0xfc, !PT ;  /* 0x0000000404007812 */ /* 0x040fe200078efcff */
[----:B------:R-:W-:Y:S01]  /*11c60*/  IMAD.MOV.U32 R21, RZ, RZ, R91 ;  /* 0x000000ffff157224 */ /* 0x000fe200078e005b */
[----:B------:R-:W-:Y:S01]  /*11c70*/  LOP3.LUT R2, R4, 0x1, RZ, 0xfc, !PT ;  /* 0x0000000104027812 */ /* 0x000fe200078efcff */
[----:B------:R-:W-:Y:S01]  /*11c80*/  IMAD.MOV.U32 R22, RZ, RZ, R25 ;  /* 0x000000ffff167224 */ /* 0x000fe200078e0019 */
[----:B------:R-:W-:Y:S01]  /*11c90*/  ULDC UR5, c[0x0][0x22c] ;  /* 0x00008b0000057ab9 */ /* 0x000fe20000000800 */
[----:B------:R-:W-:Y:S01]  /*11ca0*/  IMAD.MOV.U32 R23, RZ, RZ, R27 ;  /* 0x000000ffff177224 */ /* 0x000fe200078e001b */
[----:B------:R-:W-:Y:S01]  /*11cb0*/  ISETP.LT.AND P3, PT, R0, UR5, !P0 ;  /* 0x0000000500007c0c */ /* 0x000fe2000c761270 */
[----:B------:R-:W-:Y:S01]  /*11cc0*/  ULDC UR4, c[0x0][0x22c] ;  /* 0x00008b0000047ab9 */ /* 0x000fe20000000800 */
[----:B------:R-:W-:Y:S01]  /*11cd0*/  ULDC.64 UR6, c[0x0][0x220] ;  /* 0x0000880000067ab9 */ /* 0x000fe20000000a00 */
[----:B-1----:R-:W-:Y:S01]  /*11ce0*/  LEA R190, R188, R190, 0x18 ;  /* 0x000000bebcbe7211 */ /* 0x002fe200078ec0ff */
[----:B------:R-:W-:Y:S01]  /*11cf0*/  IMAD.MOV.U32 R24, RZ, RZ, R92 ;  /* 0x000000ffff187224 */ /* 0x000fe200078e005c */
[----:B------:R-:W1:Y:S01]  /*11d00*/  S2R R188, SR_TID.X ;  /* 0x0000000000bc7919 */ /* 0x000e620000002100 */
[----:B------:R-:W-:Y:S01]  /*11d10*/  IMAD.MOV.U32 R25, RZ, RZ, R94 ;  /* 0x000000ffff197224 */ /* 0x000fe200078e005e */
[----:B------:R-:W-:Y:S01]  /*11d20*/  ISETP.LT.AND P1, PT, R2, UR4, !P0 ;  /* 0x0000000402007c0c */ /* 0x000fe2000c721270 */
[----:B------:R-:W-:Y:S01]  /*11d30*/  IMAD.MOV.U32 R26, RZ, RZ, R28 ;  /* 0x000000ffff1a7224 */ /* 0x000fe200078e001c */
[----:B------:R-:W3:Y:S01]  /*11d40*/  LDL.LU R0, [R1+0x274] ;  /* 0x0002740001007983 */ /* 0x000ee20000300800 */
[----:B------:R-:W-:Y:S01]  /*11d50*/  IMAD.MOV.U32 R27, RZ, RZ, R30 ;  /* 0x000000ffff1b7224 */ /* 0x000fe200078e001e */
[----:B------:R-:W-:Y:S01]  /*11d60*/  LOP3.LUT R2, R4, 0x3, RZ, 0xfc, !PT ;  /* 0x0000000304027812 */ /* 0x000fe200078efcff */
[----:B------:R-:W-:Y:S01]  /*11d70*/  IMAD.MOV.U32 R88, RZ, RZ, R93 ;  /* 0x000000ffff587224 */ /* 0x000fe200078e005d */
[----:B------:R-:W-:Y:S01]  /*11d80*/  ULDC UR4, c[0x0][0x22c] ;  /* 0x00008b0000047ab9 */ /* 0x000fe20000000800 */
[----:B------:R-:W-:Y:S01]  /*11d90*/  IMAD.MOV.U32 R89, RZ, RZ, R95 ;  /* 0x000000ffff597224 */ /* 0x000fe200078e005f */
[----:B------:R-:W-:Y:S01]  /*11da0*/  ULDC UR5, c[0x0][0x244] ;  /* 0x0000910000057ab9 */ /* 0x000fe20000000800 */
[----:B-1----:R-:W-:Y:S01]  /*11db0*/  LOP3.LUT R188, R188, 0x7f, RZ, 0xc0, !PT ;  /* 0x0000007fbcbc7812 */ /* 0x002fe200078ec0ff */
[----:B------:R-:W-:Y:S01]  /*11dc0*/  IMAD.MOV.U32 R90, RZ, RZ, R29 ;  /* 0x000000ffff5a7224 */ /* 0x000fe200078e001d */
[----:B------:R-:W-:-:S03]  /*11dd0*/  ISETP.LT.AND P4, PT, R2, UR4, !P0 ;  /* 0x0000000402007c0c */ /* 0x000fc6000c781270 */
[----:B------:R-:W-:Y:S01]  /*11de0*/  IMAD R188, R188, 0x10, R190 ;  /* 0x00000010bcbc7824 */ /* 0x000fe200078e02be */
[----:B------:R-:W-:Y:S01]  /*11df0*/  ULDC UR4, c[0x0][0x248] ;  /* 0x0000920000047ab9 */ /* 0x000fe20000000800 */
[----:B------:R-:W-:Y:S02]  /*11e00*/  IMAD.MOV.U32 R91, RZ, RZ, R31 ;  /* 0x000000ffff5b7224 */ /* 0x000fe400078e001f */
[----:B------:R-:W-:Y:S02]  /*11e10*/  IMAD.MOV.U32 R28, RZ, RZ, R96 ;  /* 0x000000ffff1c7224 */ /* 0x000fe400078e0060 */
[----:B------:R-:W-:Y:S02]  /*11e20*/  IMAD.MOV.U32 R29, RZ, RZ, R98 ;  /* 0x000000ffff1d7224 */ /* 0x000fe400078e0062 */
[----:B------:R-:W-:Y:S02]  /*11e30*/  IMAD.MOV.U32 R30, RZ, RZ, R32 ;  /* 0x000000ffff1e7224 */ /* 0x000fe400078e0020 */
[----:B------:R-:W-:Y:S01]  /*11e40*/  IMAD.MOV.U32 R31, RZ, RZ, R34 ;  /* 0x000000ffff1f7224 */ /* 0x000fe200078e0022 */
[----:B--2---:R-:W-:Y:S01]  /*11e50*/  STSM.16.M88.4 [R191], R12 ;  /* 0x0000000cbf007844 */ /* 0x004fe20000000200 */
[----:B------:R-:W-:Y:S06]  /*11e60*/  BAR.SYNC.DEFER_BLOCKING 0x0 ;  /* 0x0000000000007b1d */ /* 0x000fec0000010000 */
[----:B------:R-:W1:Y:S02]  /*11e70*/  LDS.128 R8, [R188] ;  /* 0x00000000bc087984 */ /* 0x000e640000000c00 */
[----:B------:R-:W-:Y:S06]  /*11e80*/  BAR.SYNC.DEFER_BLOCKING 0x0 ;  /* 0x0000000000007b1d */ /* 0x000fec0000010000 */
[----:B------:R-:W-:Y:S02]  /*11e90*/  STSM.16.M88.4 [R191], R20 ;  /* 0x00000014bf007844 */ /* 0x000fe40000000200 */
[----:B------:R-:W-:Y:S06]  /*11ea0*/  BAR.SYNC.DEFER_BLOCKING 0x0 ;  /* 0x0000000000007b1d */ /* 0x000fec0000010000 */
[----:B------:R-:W2:Y:S02]  /*11eb0*/  LDS.128 R16, [R188] ;  /* 0x00000000bc107984 */ /* 0x000ea40000000c00 */
[----:B------:R-:W-:Y:S06]  /*11ec0*/  BAR.SYNC.DEFER_BLOCKING 0x0 ;  /* 0x0000000000007b1d */ /* 0x000fec0000010000 */
[----:B------:R-:W-:Y:S02]  /*11ed0*/  STSM.16.M88.4 [R191], R24 ;  /* 0x00000018bf007844 */ /* 0x000fe40000000200 */
[----:B------:R-:W-:Y:S06]  /*11ee0*/  BAR.SYNC.DEFER_BLOCKING 0x0 ;  /* 0x0000000000007b1d */ /* 0x000fec0000010000 */
[----:B------:R-:W4:Y:S02]  /*11ef0*/  LDS.128 R12, [R188] ;  /* 0x00000000bc0c7984 */ /* 0x000f240000000c00 */
[----:B------:R-:W-:Y:S06]  /*11f00*/  BAR.SYNC.DEFER_BLOCKING 0x0 ;  /* 0x0000000000007b1d */ /* 0x000fec0000010000 */
[----:B------:R1:W-:Y:S02]  /*11f10*/  STSM.16.M88.4 [R191], R88 ;  /* 0x00000058bf007844 */ /* 0x0003e40000000200 */
[----:B------:R-:W-:Y:S06]  /*11f20*/  BAR.SYNC.DEFER_BLOCKING 0x0 ;  /* 0x0000000000007b1d */ /* 0x000fec0000010000 */
[----:B------:R-:W4:Y:S02]  /*11f30*/  LDS.128 R24, [R188] ;  /* 0x00000000bc187984 */ /* 0x000f240000000c00 */
[----:B------:R-:W-:Y:S06]  /*11f40*/  BAR.SYNC.DEFER_BLOCKING 0x0 ;  /* 0x0000000000007b1d */ /* 0x000fec0000010000 */
[----:B------:R-:W-:Y:S02]  /*11f50*/  STSM.16.M88.4 [R191], R28 ;  /* 0x0000001cbf007844 */ /* 0x000fe40000000200 */
[----:B------:R-:W-:Y:S01]  /*11f60*/  BAR.SYNC.DEFER_BLOCKING 0x0 ;  /* 0x0000000000007b1d */ /* 0x000fe20000010000 */
[----:B------:R-:W-:-:S02]  /*11f70*/  IMAD.MOV.U32 R92, RZ, RZ, R97 ;  /* 0x000000ffff5c7224 */ /* 0x000fc400078e0061 */
[----:B------:R-:W-:-:S03]  /*11f80*/  IMAD.MOV.U32 R93, RZ, RZ, R99 ;  /* 0x000000ffff5d7224 */ /* 0x000fc600078e0063 */
[----:B------:R-:W4:Y:S01]  /*11f90*/  LDS.128 R20, [R188] ;  /* 0x00000000bc147984 */ /* 0x000f220000000c00 */
[----:B------:R-:W-:Y:S02]  /*11fa0*/  IMAD.MOV.U32 R94, RZ, RZ, R33 ;  /* 0x000000ffff5e7224 */ /* 0x000fe400078e0021 */
[----:B------:R-:W-:Y:S01]  /*11fb0*/  IMAD.MOV.U32 R95, RZ, RZ, R35 ;  /* 0x000000ffff5f7224 */ /* 0x000fe200078e0023 */
[----:B------:R-:W-:Y:S06]  /*11fc0*/  BAR.SYNC.DEFER_BLOCKING 0x0 ;  /* 0x0000000000007b1d */ /* 0x000fec0000010000 */
[----:B------:R3:W-:Y:S02]  /*11fd0*/  STSM.16.M88.4 [R191], R92 ;  /* 0x0000005cbf007844 */ /* 0x0007e40000000200 */
[----:B------:R-:W-:Y:S01]  /*11fe0*/  BAR.SYNC.DEFER_BLOCKING 0x0 ;  /* 0x0000000000007b1d */ /* 0x000fe20000010000 */
[----:B-1----:R-:W-:-:S02]  /*11ff0*/  IMAD.MOV.U32 R88, RZ, RZ, R100 ;  /* 0x000000ffff587224 */ /* 0x002fc400078e0064 */
[----:B------:R-:W-:-:S03]  /*12000*/  IMAD.MOV.U32 R89, RZ, RZ, R102 ;  /* 0x000000ffff597224 */ /* 0x000fc600078e0066 */
[----:B------:R-:W1:Y:S01]  /*12010*/  LDS.128 R32, [R188] ;  /* 0x00000000bc207984 */ /* 0x000e620000000c00 */
[----:B------:R-:W-:Y:S02]  /*12020*/  IMAD.MOV.U32 R90, RZ, RZ, R36 ;  /* 0x000000ffff5a7224 */ /* 0x000fe400078e0024 */
[----:B------:R-:W-:Y:S01]  /*12030*/  IMAD.MOV.U32 R91, RZ, RZ, R38 ;  /* 0x000000ffff5b7224 */ /* 0x000fe200078e0026 */
[----:B------:R-:W-:Y:S06]  /*12040*/  BAR.SYNC.DEFER_BLOCKING 0x0 ;  /* 0x0000000000007b1d */ /* 0x000fec0000010000 */
[----:B------:R-:W-:Y:S02]  /*12050*/  STSM.16.M88.4 [R191], R88 ;  /* 0x00000058bf007844 */ /* 0x000fe40000000200 */
[----:B------:R-:W-:Y:S01]  /*12060*/  BAR.SYNC.DEFER_BLOCKING 0x0 ;  /* 0x0000000000007b1d */ /* 0x000fe20000010000 */
[----:B------:R-:W-:-:S02]  /*12070*/  IMAD.MOV.U32 R96, RZ, RZ, R101 ;  /* 0x000000ffff607224 */ /* 0x000fc400078e0065 */
[----:B------:R-:W-:-:S03]  /*12080*/  IMAD.MOV.U32 R97, RZ, RZ, R103 ;  /* 0x000000ffff617224 */ /* 0x000fc600078e0067 */
[----:B------:R-:W1:Y:S01]  /*12090*/  LDS.128 R28, [R188] ;  /* 0x00000000bc1c7984 */ /* 0x000e620000000c00 */
[----:B------:R-:W-:Y:S02]  /*120a0*/  IMAD.MOV.U32 R98, RZ, RZ, R37 ;  /* 0x000000ffff627224 */ /* 0x000fe400078e0025 */
[----:B------:R-:W-:Y:S01]  /*120b0*/  IMAD.MOV.U32 R99, RZ, RZ, R39 ;  /* 0x000000ffff637224 */ /* 0x000fe200078e0027 */
[----:B------:R-:W-:Y:S06]  /*120c0*/  BAR.SYNC.DEFER_BLOCKING 0x0 ;  /* 0x0000000000007b1d */ /* 0x000fec0000010000 */
[----:B------:R2:W-:Y:S01]  /*120d0*/  STSM.16.M88.4 [R191], R96 ;  /* 0x00000060bf007844 */ /* 0x0005e20000000200 */
[----:B---3--:R-:W-:-:S02]  /*120e0*/  IMAD.MOV.U32 R94, RZ, RZ, R40 ;  /* 0x000000ffff5e7224 */ /* 0x008fc400078e0028 */
[----:B------:R-:W-:Y:S02]  /*120f0*/  IMAD.MOV.U32 R95, RZ, RZ, R42 ;  /* 0x000000ffff5f7224 */ /* 0x000fe400078e002a */
[----:B------:R-:W-:Y:S02]  /*12100*/  IMAD.MOV.U32 R102, RZ, RZ, R41 ;  /* 0x000000ffff667224 */ /* 0x000fe400078e0029 */
[----:B------:R-:W-:Y:S01]  /*12110*/  IMAD.MOV.U32 R103, RZ, RZ, R43 ;  /* 0x000000ffff677224 */ /* 0x000fe200078e002b */
[----:B------:R-:W-:Y:S01]  /*12120*/  BAR.SYNC.DEFER_BLOCKING 0x0 ;  /* 0x0000000000007b1d */ /* 0x000fe20000010000 */
[----:B------:R-:W-:Y:S02]  /*12130*/  IMAD.MOV.U32 R92, RZ, RZ, R104 ;  /* 0x000000ffff5c7224 */ /* 0x000fe400078e0068 */
[----:B------:R-:W-:-:S03]  /*12140*/  IMAD.MOV.U32 R93, RZ, RZ, R106 ;  /* 0x000000ffff5d7224 */ /* 0x000fc600078e006a */
[----:B------:R-:W3:Y:S02]  /*12150*/  LDS.128 R40, [R188] ;  /* 0x00000000bc287984 */ /* 0x000ee40000000c00 */
[----:B------:R-:W-:Y:S06]  /*12160*/  BAR.SYNC.DEFER_BLOCKING 0x0 ;  /* 0x0000000000007b1d */ /* 0x000fec0000010000 */
[----:B------:R-:W-:Y:S02]  /*12170*/  STSM.16.M88.4 [R191], R92 ;  /* 0x0000005cbf007844 */ /* 0x000fe40000000200 */
[----:B------:R-:W-:Y:S01]  /*12180*/  BAR.SYNC.DEFER_BLOCKING 0x0 ;  /* 0x0000000000007b1d */ /* 0x000fe20000010000 */
[----:B------:R-:W-:-:S02]  /*12190*/  IMAD.MOV.U32 R100, RZ, RZ, R105 ;  /* 0x000000ffff647224 */ /* 0x000fc400078e0069 */
[----:B------:R-:W-:-:S03]  /*121a0*/  IMAD.MOV.U32 R101, RZ, RZ, R107 ;  /* 0x000000ffff657224 */ /* 0x000fc600078e006b */
[----:B------:R-:W3:Y:S02]  /*121b0*/  LDS.128 R36, [R188] ;  /* 0x00000000bc247984 */ /* 0x000ee40000000c00 */
[----:B------:R-:W-:Y:S06]  /*121c0*/  BAR.SYNC.DEFER_BLOCKING 0x0 ;  /* 0x0000000000007b1d */ /* 0x000fec0000010000 */
[----:B------:R4:W-:Y:S02]  /*121d0*/  STSM.16.M88.4 [R191], R100 ;  /* 0x00000064bf007844 */ /* 0x0009e40000000200 */
[----:B------:R-:W-:Y:S01]  /*121e0*/  BAR.SYNC.DEFER_BLOCKING 0x0 ;  /* 0x0000000000007b1d */ /* 0x000fe20000010000 */
[----:B--2---:R-:W-:-:S02]  /*121f0*/  IMAD.MOV.U32 R96, RZ, RZ, R108 ;  /* 0x000000ffff607224 */ /* 0x004fc400078e006c */
[----:B------:R-:W-:-:S03]  /*12200*/  IMAD.MOV.U32 R97, RZ, RZ, R110 ;  /* 0x000000ffff617224 */ /* 0x000fc600078e006e */
[----:B------:R-:W2:Y:S01]  /*12210*/  LDS.128 R88, [R188] ;  /* 0x00000000bc587984 */ /* 0x000ea20000000c00 */
[----:B------:R-:W-:Y:S02]  /*12220*/  IMAD.MOV.U32 R98, RZ, RZ, R44 ;  /* 0x000000ffff627224 */ /* 0x000fe400078e002c */
[----:B------:R-:W-:Y:S01]  /*12230*/  IMAD.MOV.U32 R99, RZ, RZ, R46 ;  /* 0x000000ffff637224 */ /* 0x000fe200078e002e */
[----:B------:R-:W-:Y:S06]  /*12240*/  BAR.SYNC.DEFER_BLOCKING 0x0 ;  /* 0x0000000000007b1d */ /* 0x000fec0000010000 */
[----:B------:R-:W-:Y:S02]  /*12250*/  STSM.16.M88.4 [R191], R96 ;  /* 0x00000060bf007844 */ /* 0x000fe40000000200 */
[----:B------:R-:W-:Y:S01]  /*12260*/  BAR.SYNC.DEFER_BLOCKING 0x0 ;  /* 0x0000000000007b1d */ /* 0x000fe20000010000 */
[----:B------:R-:W-:-:S02]  /*12270*/  IMAD.MOV.U32 R106, RZ, RZ, R45 ;  /* 0x000000ffff6a7224 */ /* 0x000fc400078e002d */
[----:B------:R-:W-:-:S03]  /*12280*/  IMAD.MOV.U32 R107, RZ, RZ, R47 ;  /* 0x000000ffff6b7224 */ /* 0x000fc600078e002f */
[----:B------:R-:W2:Y:S01]  /*12290*/  LDS.128 R44, [R188] ;  /* 0x00000000bc2c7984 */ /* 0x000ea20000000c00 */
[----:B------:R-:W-:Y:S02]  /*122a0*/  IMAD.MOV.U32 R104, RZ, RZ, R109 ;  /* 0x000000ffff687224 */ /* 0x000fe400078e006d */
[----:B------:R-:W-:Y:S01]  /*122b0*/  IMAD.MOV.U32 R105, RZ, RZ, R111 ;  /* 0x000000ffff697224 */ /* 0x000fe200078e006f */
[----:B------:R-:W-:Y:S06]  /*122c0*/  BAR.SYNC.DEFER_BLOCKING 0x0 ;  /* 0x0000000000007b1d */ /* 0x000fec0000010000 */
[----:B------:R1:W-:Y:S02]  /*122d0*/  STSM.16.M88.4 [R191], R104 ;  /* 0x00000068bf007844 */ /* 0x0003e40000000200 */
[----:B------:R-:W-:Y:S01]  /*122e0*/  BAR.SYNC.DEFER_BLOCKING 0x0 ;  /* 0x0000000000007b1d */ /* 0x000fe20000010000 */
[----:B----4-:R-:W-:-:S02]  /*122f0*/  IMAD.MOV.U32 R100, RZ, RZ, R112 ;  /* 0x000000ffff647224 */ /* 0x010fc400078e0070 */
[----:B------:R-:W-:-:S03]  /*12300*/  IMAD.MOV.U32 R101, RZ, RZ, R114 ;  /* 0x000000ffff657224 */ /* 0x000fc600078e0072 */
[----:B------:R-:W4:Y:S01]  /*12310*/  LDS.128 R92, [R188] ;  /* 0x00000000bc5c7984 */ /* 0x000f220000000c00 */
[----:B------:R-:W-:Y:S02]  /*12320*/  IMAD.MOV.U32 R102, RZ, RZ, R48 ;  /* 0x000000ffff667224 */ /* 0x000fe400078e0030 */
[----:B------:R-:W-:Y:S01]  /*12330*/  IMAD.MOV.U32 R103, RZ, RZ, R50 ;  /* 0x000000ffff677224 */ /* 0x000fe200078e0032 */
        /* <DEDUP_REMOVED lines=25> */
[----:B------:R2:W-:Y:S02]  /*124d0*/  STSM.16.M88.4 [R191], R112 ;  /* 0x00000070bf007844 */ /* 0x0005e40000000200 */
[----:B------:R-:W-:Y:S01]  /*124e0*/  BAR.SYNC.DEFER_BLOCKING 0x0 ;  /* 0x0000000000007b1d */ /* 0x000fe20000010000 */
[----:B---3--:R-:W-:-:S02]  /*124f0*/  IMAD.MOV.U32 R108, RZ, RZ, R120 ;  /* 0x000000ffff6c7224 */ /* 0x008fc400078e0078 */
[----:B------:R-:W-:-:S03]  /*12500*/  IMAD.MOV.U32 R109, RZ, RZ, R122 ;  /* 0x000000ffff6d7224 */ /* 0x000fc600078e007a */
[----:B------:R-:W3:Y:S01]  /*12510*/  LDS.128 R100, [R188] ;  /* 0x00000000bc647984 */ /* 0x000ee20000000c00 */
[----:B------:R-:W-:Y:S02]  /*12520*/  IMAD.MOV.U32 R110, RZ, RZ, R56 ;  /* 0x000000ffff6e7224 */ /* 0x000fe400078e0038 */
[----:B------:R-:W-:Y:S01]  /*12530*/  IMAD.MOV.U32 R111, RZ, RZ, R58 ;  /* 0x000000ffff6f7224 */ /* 0x000fe200078e003a */
[----:B------:R-:W-:Y:S06]  /*12540*/  BAR.SYNC.DEFER_BLOCKING 0x0 ;  /* 0x0000000000007b1d */ /* 0x000fec0000010000 */
[----:B------:R-:W-:Y:S02]  /*12550*/  STSM.16.M88.4 [R191], R108 ;  /* 0x0000006cbf007844 */ /* 0x000fe40000000200 */
[----:B------:R-:W-:Y:S01]  /*12560*/  BAR.SYNC.DEFER_BLOCKING 0x0 ;  /* 0x0000000000007b1d */ /* 0x000fe20000010000 */
[----:B------:R-:W-:-:S02]  /*12570*/  IMAD.MOV.U32 R118, RZ, RZ, R57 ;  /* 0x000000ffff767224 */ /* 0x000fc400078e0039 */
[----:B------:R-:W-:-:S03]  /*12580*/  IMAD.MOV.U32 R119, RZ, RZ, R59 ;  /* 0x000000ffff777224 */ /* 0x000fc600078e003b */
[----:B------:R-:W3:Y:S01]  /*12590*/  LDS.128 R56, [R188] ;  /* 0x00000000bc387984 */ /* 0x000ee20000000c00 */
[----:B------:R-:W-:Y:S02]  /*125a0*/  IMAD.MOV.U32 R116, RZ, RZ, R121 ;  /* 0x000000ffff747224 */ /* 0x000fe400078e0079 */
[----:B------:R-:W-:Y:S01]  /*125b0*/  IMAD.MOV.U32 R117, RZ, RZ, R123 ;  /* 0x000000ffff757224 */ /* 0x000fe200078e007b */
        /* <DEDUP_REMOVED lines=89> */
[----:B------:R-:W-:Y:S01]  /*12b50*/  STSM.16.M88.4 [R191], R132 ;  /* 0x00000084bf007844 */ /* 0x000fe20000000200 */
[----:B------:R-:W-:-:S02]  /*12b60*/  IMAD.MOV.U32 R142, RZ, RZ, R81 ;  /* 0x000000ffff8e7224 */ /* 0x000fc400078e0051 */
[----:B------:R-:W-:Y:S01]  /*12b70*/  IMAD.MOV.U32 R143, RZ, RZ, R83 ;  /* 0x000000ffff8f7224 */ /* 0x000fe200078e0053 */
[----:B------:R-:W-:Y:S01]  /*12b80*/  BAR.SYNC.DEFER_BLOCKING 0x0 ;  /* 0x0000000000007b1d */ /* 0x000fe20000010000 */
[----:B------:R-:W-:Y:S02]  /*12b90*/  IMAD.MOV.U32 R140, RZ, RZ, R145 ;  /* 0x000000ffff8c7224 */ /* 0x000fe400078e0091 */
[----:B------:R-:W-:-:S03]  /*12ba0*/  IMAD.MOV.U32 R141, RZ, RZ, R147 ;  /* 0x000000ffff8d7224 */ /* 0x000fc600078e0093 */
[----:B------:R-:W4:Y:S02]  /*12bb0*/  LDS.128 R80, [R188] ;  /* 0x00000000bc507984 */ /* 0x000f240000000c00 */
        /* <DEDUP_REMOVED lines=9> */
[----:B------:R2:W-:Y:S01]  /*12c50*/  STSM.16.M88.4 [R191], R136 ;  /* 0x00000088bf007844 */ /* 0x0005e20000000200 */
[----:B---3--:R-:W-:-:S02]  /*12c60*/  IMAD.MOV.U32 R142, RZ, RZ, R85 ;  /* 0x000000ffff8e7224 */ /* 0x008fc400078e0055 */
[----:B------:R-:W-:Y:S01]  /*12c70*/  IMAD.MOV.U32 R143, RZ, RZ, R87 ;  /* 0x000000ffff8f7224 */ /* 0x000fe200078e0057 */
[----:B------:R-:W-:Y:S01]  /*12c80*/  BAR.SYNC.DEFER_BLOCKING 0x0 ;  /* 0x0000000000007b1d */ /* 0x000fe20000010000 */
[----:B------:R-:W-:Y:S02]  /*12c90*/  IMAD.MOV.U32 R140, RZ, RZ, R149 ;  /* 0x000000ffff8c7224 */ /* 0x000fe400078e0095 */
[----:B------:R-:W-:-:S03]  /*12ca0*/  IMAD.MOV.U32 R141, RZ, RZ, R151 ;  /* 0x000000ffff8d7224 */ /* 0x000fc600078e0097 */
[----:B------:R-:W3:Y:S02]  /*12cb0*/  LDS.128 R84, [R188] ;  /* 0x00000000bc547984 */ /* 0x000ee40000000c00 */
[----:B------:R-:W-:Y:S01]  /*12cc0*/  BAR.SYNC.DEFER_BLOCKING 0x0 ;  /* 0x0000000000007b1d */ /* 0x000fe20000010000 */
[----:B------:R-:W-:Y:S02]  /*12cd0*/  IMAD R2, R0, UR5, RZ ;  /* 0x0000000500027c24 */ /* 0x000fe4000f8e02ff */
[----:B------:R-:W-:-:S03]  /*12ce0*/  IMAD R3, R4, UR4, RZ ;  /* 0x0000000404037c24 */ /* 0x000fc6000f8e02ff */
[C---:B------:R-:W-:Y:S01]  /*12cf0*/  LEA R0, P6, R2.reuse, UR6, 0x2 ;  /* 0x0000000602007c11 */ /* 0x040fe2000f8c10ff */
[C---:B------:R-:W-:Y:S01]  /*12d00*/  VIADD R5, R3.reuse, UR4 ;  /* 0x0000000403057c36 */ /* 0x040fe20008000000 */
[----:B------:R-:W-:Y:S02]  /*12d10*/  ULDC UR5, c[0x0][0x22c] ;  /* 0x00008b0000057ab9 */ /* 0x000fe40000000800 */
[----:B------:R-:W-:Y:S02]  /*12d20*/  LEA.HI.X.SX32 R2, R2, UR7, 0x2, P6 ;  /* 0x0000000702027c11 */ /* 0x000fe4000b0f16ff */
[C---:B------:R-:W-:Y:S01]  /*12d30*/  LEA R6, P6, R3.reuse, R0, 0x2 ;  /* 0x0000000003067211 */ /* 0x040fe200078c10ff */
[----:B------:R-:W-:Y:S03]  /*12d40*/  STSM.16.M88.4 [R191], R140 ;  /* 0x0000008cbf007844 */ /* 0x000fe60000000200 */
[----:B------:R-:W-:Y:S01]  /*12d50*/  LEA.HI.X.SX32 R7, R3, R2, 0x2, P6 ;  /* 0x0000000203077211 */ /* 0x000fe200030f16ff */
[----:B------:R-:W-:Y:S01]  /*12d60*/  BAR.SYNC.DEFER_BLOCKING 0x0 ;  /* 0x0000000000007b1d */ /* 0x000fe20000010000 */
[C---:B------:R-:W-:Y:S01]  /*12d70*/  LEA R132, P6, R5.reuse, R0, 0x2 ;  /* 0x0000000005847211 */ /* 0x040fe200078c10ff */
[----:B------:R-:W-:-:S03]  /*12d80*/  VIADD R135, R5, UR4 ;  /* 0x0000000405877c36 */ /* 0x000fc60008000000 */
[----:B------:R-:W-:Y:S01]  /*12d90*/  LEA.HI.X.SX32 R133, R5, R2, 0x2, P6 ;  /* 0x0000000205857211 */ /* 0x000fe200030f16ff */
[C---:B------:R-:W-:Y:S01]  /*12da0*/  VIADD R5, R135.reuse, UR4 ;  /* 0x0000000487057c36 */ /* 0x040fe20008000000 */
[----:B------:R-:W-:-:S03]  /*12db0*/  LEA R134, P6, R135, R0, 0x2 ;  /* 0x0000000087867211 */ /* 0x000fc600078c10ff */
[----:B--2---:R-:W-:Y:S01]  /*12dc0*/  VIADD R137, R5, UR4 ;  /* 0x0000000405897c36 */ /* 0x004fe20008000000 */
[----:B------:R-:W-:Y:S02]  /*12dd0*/  LEA.HI.X.SX32 R135, R135, R2, 0x2, P6 ;  /* 0x0000000287877211 */ /* 0x000fe400030f16ff */
[----:B------:R-:W-:Y:S01]  /*12de0*/  LOP3.LUT R3, R4, 0x5, RZ, 0xfc, !PT ;  /* 0x0000000504037812 */ /* 0x000fe200078efcff */
[----:B------:R2:W-:Y:S03]  /*12df0*/  @P2 STG.E desc[UR12][R6.64], R8 ;  /* 0x0000000806002986 */ /* 0x0005e6000c10190c */
[----:B------:R-:W-:Y:S01]  /*12e00*/  ISETP.LT.AND P2, PT, R3, UR5, !P0 ;  /* 0x0000000503007c0c */ /* 0x000fe2000c741270 */
[----:B------:R-:W-:Y:S01]  /*12e10*/  ULDC UR5, c[0x0][0x22c] ;  /* 0x00008b0000057ab9 */ /* 0x000fe20000000800 */
[----:B--2---:R-:W-:-:S04]  /*12e20*/  LEA R6, P6, R5, R0, 0x2 ;  /* 0x0000000005067211 */ /* 0x004fc800078c10ff */
[----:B------:R-:W-:Y:S01]  /*12e30*/  LEA.HI.X.SX32 R7, R5, R2, 0x2, P6 ;  /* 0x0000000205077211 */ /* 0x000fe200030f16ff */
[C---:B------:R-:W-:Y:S01]  /*12e40*/  VIADD R5, R137.reuse, UR4 ;  /* 0x0000000489057c36 */ /* 0x040fe20008000000 */
[C---:B------:R-:W-:Y:S01]  /*12e50*/  LEA R136, P6, R137.reuse, R0, 0x2 ;  /* 0x0000000089887211 */ /* 0x040fe200078c10ff */
[----:B------:R2:W-:Y:S03]  /*12e60*/  @P1 STG.E desc[UR12][R132.64], R16 ;  /* 0x0000001084001986 */ /* 0x0005e6000c10190c */
[----:B------:R-:W-:Y:S01]  /*12e70*/  LEA.HI.X.SX32 R137, R137, R2, 0x2, P6 ;  /* 0x0000000289897211 */ /* 0x000fe200030f16ff */
[----:B------:R4:W-:Y:S01]  /*12e80*/  @P5 STG.E desc[UR12][R134.64], R9 ;  /* 0x0000000986005986 */ /* 0x0009e2000c10190c */
[C---:B------:R-:W-:Y:S02]  /*12e90*/  LOP3.LUT R3, R4.reuse, 0x6, RZ, 0xfc, !PT ;  /* 0x0000000604037812 */ /* 0x040fe400078efcff */
[C---:B--2---:R-:W-:Y:S01]  /*12ea0*/  LEA R132, P6, R5.reuse, R0, 0x2 ;  /* 0x0000000005847211 */ /* 0x044fe200078c10ff */
[----:B------:R2:W-:Y:S03]  /*12eb0*/  @P4 STG.E desc[UR12][R6.64], R17 ;  /* 0x0000001106004986 */ /* 0x0005e6000c10190c */
[C---:B------:R-:W-:Y:S01]  /*12ec0*/  LEA.HI.X.SX32 R133, R5.reuse, R2, 0x2, P6 ;  /* 0x0000000205857211 */ /* 0x040fe200030f16ff */
[----:B------:R-:W-:Y:S01]  /*12ed0*/  VIADD R5, R5, UR4 ;  /* 0x0000000405057c36 */ /* 0x000fe20008000000 */
[----:B------:R-:W-:Y:S01]  /*12ee0*/  @P3 STG.E desc[UR12][R136.64], R10 ;  /* 0x0000000a88003986 */ /* 0x000fe2000c10190c */
[----:B------:R-:W-:Y:S01]  /*12ef0*/  ISETP.LT.AND P1, PT, R3, UR5, !P0 ;  /* 0x0000000503007c0c */ /* 0x000fe2000c721270 */
[----:B------:R-:W-:Y:S01]  /*12f00*/  ULDC UR5, c[0x0][0x22c] ;  /* 0x00008b0000057ab9 */ /* 0x000fe20000000800 */
[----:B----4-:R-:W-:Y:S01]  /*12f10*/  VIADD R9, R5, UR4 ;  /* 0x0000000405097c36 */ /* 0x010fe20008000000 */
[----:B------:R4:W-:Y:S01]  /*12f20*/  @P2 STG.E desc[UR12][R132.64], R18 ;  /* 0x0000001284002986 */ /* 0x0009e2000c10190c */
[----:B------:R-:W-:-:S02]  /*12f30*/  LOP3.LUT R3, R4, 0x7, RZ, 0xfc, !PT ;  /* 0x0000000704037812 */ /* 0x000fc400078efcff */
[----:B--2---:R-:W-:Y:S02]  /*12f40*/  LEA R6, P2, R5, R0, 0x2 ;  /* 0x0000000005067211 */ /* 0x004fe400078410ff */
[----:B------:R-:W-:Y:S01]  /*12f50*/  ISETP.LT.AND P5, PT, R3, UR5, !P0 ;  /* 0x0000000503007c0c */ /* 0x000fe2000c7a1270 */
[----:B------:R-:W-:Y:S01]  /*12f60*/  ULDC UR5, c[0x0][0x22c] ;  /* 0x00008b0000057ab9 */ /* 0x000fe20000000800 */
[----:B------:R-:W-:Y:S01]  /*12f70*/  LEA.HI.X.SX32 R7, R5, R2, 0x2, P2 ;  /* 0x0000000205077211 */ /* 0x000fe200010f16ff */
[C---:B------:R-:W-:Y:S01]  /*12f80*/  VIADD R5, R9.reuse, UR4 ;  /* 0x0000000409057c36 */ /* 0x040fe20008000000 */
[----:B------:R-:W-:Y:S02]  /*12f90*/  LEA R8, P6, R9, R0, 0x2 ;  /* 0x0000000009087211 */ /* 0x000fe400078c10ff */
[----:B------:R-:W-:Y:S01]  /*12fa0*/  LOP3.LUT R3, R4, 0x8, RZ, 0xfc, !PT ;  /* 0x0000000804037812 */ /* 0x000fe200078efcff */
[----:B----4-:R-:W-:Y:S01]  /*12fb0*/  VIADD R133, R5, UR4 ;  /* 0x0000000405857c36 */ /* 0x010fe20008000000 */
[----:B------:R-:W-:-:S02]  /*12fc0*/  LEA.HI.X.SX32 R9, R9, R2, 0x2, P6 ;  /* 0x0000000209097211 */ /* 0x000fc400030f16ff */
[----:B------:R-:W-:Y:S01]  /*12fd0*/  ISETP.LT.AND P4, PT, R3, UR5, !P0 ;  /* 0x0000000503007c0c */ /* 0x000fe2000c781270 */
[----:B------:R-:W-:Y:S01]  /*12fe0*/  ULDC UR5, c[0x0][0x22c] ;  /* 0x00008b0000057ab9 */ /* 0x000fe20000000800 */
[C---:B------:R-:W-:Y:S02]  /*12ff0*/  LEA R16, P6, R5.reuse, R0, 0x2 ;  /* 0x0000000005107211 */ /* 0x040fe400078c10ff */
[C---:B------:R-:W-:Y:S01]  /*13000*/  LOP3.LUT R3, R4.reuse, 0x9, RZ, 0xfc, !PT ;  /* 0x0000000904037812 */ /* 0x040fe200078efcff */
[----:B------:R2:W-:Y:S01]  /*13010*/  @P1 STG.E desc[UR12][R6.64], R11 ;  /* 0x0000000b06001986 */ /* 0x0005e2000c10190c */
[----:B------:R-:W-:Y:S01]  /*13020*/  LEA.HI.X.SX32 R17, R5, R2, 0x2, P6 ;  /* 0x0000000205117211 */ /* 0x000fe200030f16ff */
[----:B------:R-:W-:Y:S01]  /*13030*/  VIADD R5, R133, UR4 ;  /* 0x0000000485057c36 */ /* 0x000fe20008000000 */
[----:B------:R-:W-:Y:S01]  /*13040*/  ISETP.LT.AND P3, PT, R3, UR5, !P0 ;  /* 0x0000000503007c0c */ /* 0x000fe2000c761270 */
[----:B------:R-:W-:Y:S01]  /*13050*/  ULDC UR5, c[0x0][0x22c] ;  /* 0x00008b0000057ab9 */ /* 0x000fe20000000800 */
[----:B------:R-:W-:Y:S01]  /*13060*/  LOP3.LUT R3, R4, 0xa, RZ, 0xfc, !PT ;  /* 0x0000000a04037812 */ /* 0x000fe200078efcff */
[----:B------:R4:W-:Y:S01]  /*13070*/  @P5 STG.E desc[UR12][R8.64], R19 ;  /* 0x0000001308005986 */ /* 0x0009e2000c10190c */
[----:B--2---:R-:W-:-:S02]  /*13080*/  LEA R6, P6, R133, R0, 0x2 ;  /* 0x0000000085067211 */ /* 0x004fc400078c10ff */
[----:B------:R-:W-:Y:S01]  /*13090*/  ISETP.LT.AND P2, PT, R3, UR5, !P0 ;  /* 0x0000000503007c0c */ /* 0x000fe2000c741270 */
[----:B------:R-:W-:Y:S01]  /*130a0*/  ULDC UR5, c[0x0][0x22c] ;  /* 0x00008b0000057ab9 */ /* 0x000fe20000000800 */
[----:B------:R-:W-:Y:S02]  /*130b0*/  LEA.HI.X.SX32 R7, R133, R2, 0x2, P6 ;  /* 0x0000000285077211 */ /* 0x000fe400030f16ff */
[C---:B------:R-:W-:Y:S01]  /*130c0*/  LEA R10, P6, R5.reuse, R0, 0x2 ;  /* 0x00000000050a7211 */ /* 0x040fe200078c10ff */
[C---:B----4-:R-:W-:Y:S01]  /*130d0*/  VIADD R19, R5.reuse, UR4 ;  /* 0x0000000405137c36 */ /* 0x050fe20008000000 */
[----:B------:R-:W-:Y:S02]  /*130e0*/  LOP3.LUT R3, R4, 0xb, RZ, 0xfc, !PT ;  /* 0x0000000b04037812 */ /* 0x000fe400078efcff */
[----:B------:R-:W-:Y:S02]  /*130f0*/  LEA.HI.X.SX32 R11, R5, R2, 0x2, P6 ;  /* 0x00000002050b7211 */ /* 0x000fe400030f16ff */
[----:B------:R-:W-:Y:S01]  /*13100*/  ISETP.LT.AND P1, PT, R3, UR5, !P0 ;  /* 0x0000000503007c0c */ /* 0x000fe2000c721270 */
[----:B------:R-:W-:Y:S01]  /*13110*/  ULDC UR5, c[0x0][0x22c] ;  /* 0x00008b0000057ab9 */ /* 0x000fe20000000800 */
[----:B------:R-:W-:-:S02]  /*13120*/  LEA R8, P6, R19, R0, 0x2 ;  /* 0x0000000013087211 */ /* 0x000fc400078c10ff */
[C---:B------:R-:W-:Y:S02]  /*13130*/  LOP3.LUT R3, R4.reuse, 0xc, RZ, 0xfc, !PT ;  /* 0x0000000c04037812 */ /* 0x040fe400078efcff */
[C---:B------:R-:W-:Y:S01]  /*13140*/  LEA.HI.X.SX32 R9, R19.reuse, R2, 0x2, P6 ;  /* 0x0000000213097211 */ /* 0x040fe200030f16ff */
[----:B------:R-:W-:Y:S01]  /*13150*/  VIADD R19, R19, UR4 ;  /* 0x0000000413137c36 */ /* 0x000fe20008000000 */
[----:B------:R-:W-:Y:S01]  /*13160*/  ISETP.LT.AND P5, PT, R3, UR5, !P0 ;  /* 0x0000000503007c0c */ /* 0x000fe2000c7a1270 */
[----:B------:R-:W-:Y:S01]  /*13170*/  ULDC UR5, c[0x0][0x22c] ;  /* 0x00008b0000057ab9 */ /* 0x000fe20000000800 */
[C---:B------:R-:W-:Y:S01]  /*13180*/  LOP3.LUT R3, R4.reuse, 0xd, RZ, 0xfc, !PT ;  /* 0x0000000d04037812 */ /* 0x040fe200078efcff */
[----:B------:R-:W-:Y:S01]  /*13190*/  @P4 STG.E desc[UR12][R16.64], R12 ;  /* 0x0000000c10004986 */ /* 0x000fe2000c10190c */
[----:B------:R-:W-:Y:S02]  /*131a0*/  VIADD R5, R19, UR4 ;  /* 0x0000000413057c36 */ /* 0x000fe40008000000 */
[----:B------:R-:W-:Y:S01]  /*131b0*/  ISETP.LT.AND P4, PT, R3, UR5, !P0 ;  /* 0x0000000503007c0c */ /* 0x000fe2000c781270 */
[----:B------:R2:W-:Y:S01]  /*131c0*/  @P3 STG.E desc[UR12][R6.64], R24 ;  /* 0x0000001806003986 */ /* 0x0005e2000c10190c */
[----:B------:R-:W-:Y:S01]  /*131d0*/  LOP3.LUT R3, R4, 0xe, RZ, 0xfc, !PT ;  /* 0x0000000e04037812 */ /* 0x000fe200078efcff */
[----:B------:R-:W-:-:S02]  /*131e0*/  ULDC UR5, c[0x0][0x22c] ;  /* 0x00008b0000057ab9 */ /* 0x000fc40000000800 */
[----:B------:R4:W-:Y:S01]  /*131f0*/  @P2 STG.E desc[UR12][R10.64], R13 ;  /* 0x0000000d0a002986 */ /* 0x0009e2000c10190c */
[----:B------:R-:W-:Y:S01]  /*13200*/  ISETP.LT.AND P3, PT, R3, UR5, !P0 ;  /* 0x0000000503007c0c */ /* 0x000fe2000c761270 */
[----:B------:R-:W-:Y:S02]  /*13210*/  ULDC UR5, c[0x0][0x22c] ;  /* 0x00008b0000057ab9 */ /* 0x000fe40000000800 */
[----:B------:R1:W-:Y:S01]  /*13220*/  @P1 STG.E desc[UR12][R8.64], R25 ;  /* 0x0000001908001986 */ /* 0x0003e2000c10190c */
[----:B------:R-:W-:Y:S02]  /*13230*/  LOP3.LUT R3, R4, 0xf, RZ, 0xfc, !PT ;  /* 0x0000000f04037812 */ /* 0x000fe400078efcff */
[-C--:B--2---:R-:W-:Y:S02]  /*13240*/  LEA R6, P1, R19, R0.reuse, 0x2 ;  /* 0x0000000013067211 */ /* 0x084fe400078210ff */
[C---:B----4-:R-:W-:Y:S01]  /*13250*/  LEA R10, P6, R5.reuse, R0, 0x2 ;  /* 0x00000000050a7211 */ /* 0x050fe200078c10ff */
[----:B-1----:R-:W-:Y:S01]  /*13260*/  VIADD R9, R5, UR4 ;  /* 0x0000000405097c36 */ /* 0x002fe20008000000 */
[----:B------:R-:W-:-:S02]  /*13270*/  LEA.HI.X.SX32 R7, R19, R2, 0x2, P1 ;  /* 0x0000000213077211 */ /* 0x000fc400008f16ff */
[----:B------:R-:W-:Y:S01]  /*13280*/  LEA.HI.X.SX32 R11, R5, R2, 0x2, P6 ;  /* 0x00000002050b7211 */ /* 0x000fe200030f16ff */
[C---:B------:R-:W-:Y:S01]  /*13290*/  VIADD R5, R9.reuse, UR4 ;  /* 0x0000000409057c36 */ /* 0x040fe20008000000 */
[----:B------:R-:W-:Y:S02]  /*132a0*/  LEA R8, P6, R9, R0, 0x2 ;  /* 0x0000000009087211 */ /* 0x000fe400078c10ff */
[----:B------:R-:W-:Y:S01]  /*132b0*/  ISETP.LT.AND P2, PT, R3, UR5, !P0 ;  /* 0x0000000503007c0c */ /* 0x000fe2000c741270 */
[----:B------:R-:W-:Y:S01]  /*132c0*/  ULDC UR5, c[0x0][0x22c] ;  /* 0x00008b0000057ab9 */ /* 0x000fe20000000800 */
[C---:B------:R-:W-:Y:S01]  /*132d0*/  LOP3.LUT R3, R4.reuse, 0x10, RZ, 0xfc, !PT ;  /* 0x0000001004037812 */ /* 0x040fe200078efcff */
[----:B------:R1:W-:Y:S01]  /*132e0*/  @P5 STG.E desc[UR12][R6.64], R14 ;  /* 0x0000000e06005986 */ /* 0x0003e2000c10190c */
[----:B------:R-:W-:Y:S01]  /*132f0*/  LEA.HI.X.SX32 R9, R9, R2, 0x2, P6 ;  /* 0x0000000209097211 */ /* 0x000fe200030f16ff */
[----:B------:R-:W-:Y:S01]  /*13300*/  VIADD R13, R5, UR4 ;  /* 0x00000004050d7c36 */ /* 0x000fe20008000000 */
[----:B------:R-:W-:Y:S01]  /*13310*/  ISETP.LT.AND P1, PT, R3, UR5, !P0 ;  /* 0x0000000503007c0c */ /* 0x000fe2000c721270 */
[----:B------:R-:W-:Y:S01]  /*13320*/  ULDC UR5, c[0x0][0x22c] ;  /* 0x00008b0000057ab9 */ /* 0x000fe20000000800 */
[----:B------:R-:W-:-:S02]  /*13330*/  LOP3.LUT R3, R4, 0x11, RZ, 0xfc, !PT ;  /* 0x0000001104037812 */ /* 0x000fc400078efcff */
[----:B-1----:R-:W-:Y:S02]  /*13340*/  LEA R6, P6, R5, R0, 0x2 ;  /* 0x0000000005067211 */ /* 0x002fe400078c10ff */
[----:B------:R-:W-:Y:S01]  /*13350*/  ISETP.LT.AND P5, PT, R3, UR5, !P0 ;  /* 0x0000000503007c0c */ /* 0x000fe2000c7a1270 */
[----:B------:R1:W-:Y:S01]  /*13360*/  @P4 STG.E desc[UR12][R10.64], R26 ;  /* 0x0000001a0a004986 */ /* 0x0003e2000c10190c */
[----:B------:R-:W-:Y:S01]  /*13370*/  LEA.HI.X.SX32 R7, R5, R2, 0x2, P6 ;  /* 0x0000000205077211 */ /* 0x000fe200030f16ff */
[C---:B------:R-:W-:Y:S01]  /*13380*/  VIADD R5, R13.reuse, UR4 ;  /* 0x000000040d057c36 */ /* 0x040fe20008000000 */
[----:B------:R-:W-:Y:S01]  /*13390*/  LEA R12, P6, R13, R0, 0x2 ;  /* 0x000000000d0c7211 */ /* 0x000fe200078c10ff */
[----:B------:R-:W-:-:S03]  /*133a0*/  ULDC UR5, c[0x0][0x22c] ;  /* 0x00008b0000057ab9 */ /* 0x000fc60000000800 */
[----:B------:R-:W-:Y:S02]  /*133b0*/  LEA.HI.X.SX32 R13, R13, R2, 0x2, P6 ;  /* 0x000000020d0d7211 */ /* 0x000fe400030f16ff */
[C---:B-1----:R-:W-:Y:S01]  /*133c0*/  LEA R10, P6, R5.reuse, R0, 0x2 ;  /* 0x00000000050a7211 */ /* 0x042fe200078c10ff */
[----:B------:R1:W-:Y:S01]  /*133d0*/  @P3 STG.E desc[UR12][R8.64], R15 ;  /* 0x0000000f08003986 */ /* 0x0003e2000c10190c */
[----:B------:R-:W-:Y:S02]  /*133e0*/  LOP3.LUT R3, R4, 0x12, RZ, 0xfc, !PT ;  /* 0x0000001204037812 */ /* 0x000fe400078efcff */
[C---:B------:R-:W-:Y:S01]  /*133f0*/  LEA.HI.X.SX32 R11, R5.reuse, R2, 0x2, P6 ;  /* 0x00000002050b7211 */ /* 0x040fe200030f16ff */
[----:B------:R-:W-:Y:S01]  /*13400*/  VIADD R5, R5, UR4 ;  /* 0x0000000405057c36 */ /* 0x000fe20008000000 */
[----:B------:R2:W-:Y:S01]  /*13410*/  @P2 STG.E desc[UR12][R6.64], R27 ;  /* 0x0000001b06002986 */ /* 0x0005e2000c10190c */
[----:B------:R-:W-:Y:S01]  /*13420*/  ISETP.LT.AND P4, PT, R3, UR5, !P0 ;  /* 0x0000000503007c0c */ /* 0x000fe2000c781270 */
[----:B------:R-:W-:-:S02]  /*13430*/  ULDC UR5, c[0x0][0x22c] ;  /* 0x00008b0000057ab9 */ /* 0x000fc40000000800 */
[----:B------:R4:W-:Y:S01]  /*13440*/  @P1 STG.E desc[UR12][R12.64], R20 ;  /* 0x000000140c001986 */ /* 0x0009e2000c10190c */
[----:B------:R-:W-:Y:S01]  /*13450*/  LOP3.LUT R3, R4, 0x13, RZ, 0xfc, !PT ;  /* 0x0000001304037812 */ /* 0x000fe200078efcff */
[C---:B-1----:R-:W-:Y:S02]  /*13460*/  VIADD R9, R5.reuse, UR4 ;  /* 0x0000000405097c36 */ /* 0x042fe40008000000 */
[----:B------:R1:W-:Y:S01]  /*13470*/  @P5 STG.E desc[UR12][R10.64], R32 ;  /* 0x000000200a005986 */ /* 0x0003e2000c10190c */
[----:B--2---:R-:W-:-:S03]  /*13480*/  LEA R6, P5, R5, R0, 0x2 ;  /* 0x0000000005067211 */ /* 0x004fc600078a10ff */
[----:B------:R-:W2:Y:S01]  /*13490*/  LDS.128 R24, [R188] ;  /* 0x00000000bc187984 */ /* 0x000ea20000000c00 */
[----:B------:R-:W-:Y:S01]  /*134a0*/  ISETP.LT.AND P3, PT, R3, UR5, !P0 ;  /* 0x0000000503007c0c */ /* 0x000fe2000c761270 */
[----:B------:R-:W-:Y:S01]  /*134b0*/  ULDC UR5, c[0x0][0x22c] ;  /* 0x00008b0000057ab9 */ /* 0x000fe20000000800 */
[----:B------:R-:W-:Y:S01]  /*134c0*/  LEA.HI.X.SX32 R7, R5, R2, 0x2, P5 ;  /* 0x0000000205077211 */ /* 0x000fe200028f16ff */
[C---:B------:R-:W-:Y:S01]  /*134d0*/  VIADD R5, R9.reuse, UR4 ;  /* 0x0000000409057c36 */ /* 0x040fe20008000000 */
[----:B------:R-:W-:Y:S02]  /*134e0*/  LEA R8, P6, R9, R0, 0x2 ;  /* 0x0000000009087211 */ /* 0x000fe400078c10ff */
[----:B------:R-:W-:Y:S01]  /*134f0*/  LOP3.LUT R3, R4, 0x14, RZ, 0xfc, !PT ;  /* 0x0000001404037812 */ /* 0x000fe200078efcff */
[----:B----4-:R-:W-:Y:S01]  /*13500*/  VIADD R13, R5, UR4 ;  /* 0x00000004050d7c36 */ /* 0x010fe20008000000 */
[----:B------:R-:W-:Y:S02]  /*13510*/  LEA.HI.X.SX32 R9, R9, R2, 0x2, P6 ;  /* 0x0000000209097211 */ /* 0x000fe400030f16ff */
[----:B------:R-:W-:Y:S01]  /*13520*/  ISETP.LT.AND P2, PT, R3, UR5, !P0 ;  /* 0x0000000503007c0c */ /* 0x000fe2000c741270 */
[----:B------:R-:W-:Y:S01]  /*13530*/  ULDC UR5, c[0x0][0x22c] ;  /* 0x00008b0000057ab9 */ /* 0x000fe20000000800 */
[----:B-1----:R-:W-:-:S02]  /*13540*/  LEA R10, P6, R5, R0, 0x2 ;  /* 0x00000000050a7211 */ /* 0x002fc400078c10ff */
[C---:B------:R-:W-:Y:S01]  /*13550*/  LOP3.LUT R3, R4.reuse, 0x15, RZ, 0xfc, !PT ;  /* 0x0000001504037812 */ /* 0x040fe200078efcff */
[----:B------:R1:W-:Y:S01]  /*13560*/  @P4 STG.E desc[UR12][R6.64], R21 ;  /* 0x0000001506004986 */ /* 0x0003e2000c10190c */
[----:B------:R-:W-:Y:S01]  /*13570*/  LEA.HI.X.SX32 R11, R5, R2, 0x2, P6 ;  /* 0x00000002050b7211 */ /* 0x000fe200030f16ff */
[----:B------:R-:W-:Y:S01]  /*13580*/  VIADD R5, R13, UR4 ;  /* 0x000000040d057c36 */ /* 0x000fe20008000000 */
[----:B------:R-:W-:Y:S01]  /*13590*/  ISETP.LT.AND P1, PT, R3, UR5, !P0 ;  /* 0x0000000503007c0c */ /* 0x000fe2000c721270 */
[----:B------:R-:W-:Y:S01]  /*135a0*/  ULDC UR5, c[0x0][0x22c] ;  /* 0x00008b0000057ab9 */ /* 0x000fe20000000800 */
[----:B------:R-:W-:Y:S01]  /*135b0*/  LOP3.LUT R3, R4, 0x16, RZ, 0xfc, !PT ;  /* 0x0000001604037812 */ /* 0x000fe200078efcff */
[----:B------:R-:W-:Y:S01]  /*135c0*/  VIADD R15, R5, UR4 ;  /* 0x00000004050f7c36 */ /* 0x000fe20008000000 */
[----:B-1----:R-:W-:Y:S02]  /*135d0*/  LEA R6, P6, R13, R0, 0x2 ;  /* 0x000000000d067211 */ /* 0x002fe400078c10ff */
[----:B------:R-:W-:Y:S01]  /*135e0*/  ISETP.LT.AND P5, PT, R3, UR5, !P0 ;  /* 0x0000000503007c0c */ /* 0x000fe2000c7a1270 */
[----:B------:R-:W-:Y:S01]  /*135f0*/  ULDC UR5, c[0x0][0x22c] ;  /* 0x00008b0000057ab9 */ /* 0x000fe20000000800 */
[----:B------:R-:W-:-:S02]  /*13600*/  LEA.HI.X.SX32 R7, R13, R2, 0x2, P6 ;  /* 0x000000020d077211 */ /* 0x000fc400030f16ff */
[C---:B------:R-:W-:Y:S02]  /*13610*/  LEA R12, P6, R5.reuse, R0, 0x2 ;  /* 0x00000000050c7211 */ /* 0x040fe400078c10ff */
[C---:B------:R-:W-:Y:S01]  /*13620*/  LOP3.LUT R3, R4.reuse, 0x17, RZ, 0xfc, !PT ;  /* 0x0000001704037812 */ /* 0x040fe200078efcff */
[----:B------:R1:W-:Y:S01]  /*13630*/  @P3 STG.E desc[UR12][R8.64], R33 ;  /* 0x0000002108003986 */ /* 0x0003e2000c10190c */
[----:B------:R-:W-:Y:S02]  /*13640*/  LEA.HI.X.SX32 R13, R5, R2, 0x2, P6 ;  /* 0x00000002050d7211 */ /* 0x000fe400030f16ff */
[----:B------:R-:W-:Y:S01]  /*13650*/  ISETP.LT.AND P4, PT, R3, UR5, !P0 ;  /* 0x0000000503007c0c */ /* 0x000fe2000c781270 */
[----:B------:R-:W-:Y:S01]  /*13660*/  ULDC UR5, c[0x0][0x22c] ;  /* 0x00008b0000057ab9 */ /* 0x000fe20000000800 */
[----:B------:R-:W-:Y:S02]  /*13670*/  LOP3.LUT R3, R4, 0x18, RZ, 0xfc, !PT ;  /* 0x0000001804037812 */ /* 0x000fe400078efcff */
[----:B-1----:R-:W-:-:S02]  /*13680*/  LEA R8, P6, R15, R0, 0x2 ;  /* 0x000000000f087211 */ /* 0x002fc400078c10ff */
[----:B------:R-:W-:Y:S01]  /*13690*/  ISETP.LT.AND P3, PT, R3, UR5, !P0 ;  /* 0x0000000503007c0c */ /* 0x000fe2000c761270 */
[----:B------:R-:W-:Y:S01]  /*136a0*/  ULDC UR5, c[0x0][0x22c] ;  /* 0x00008b0000057ab9 */ /* 0x000fe20000000800 */
[C---:B------:R-:W-:Y:S01]  /*136b0*/  LEA.HI.X.SX32 R9, R15.reuse, R2, 0x2, P6 ;  /* 0x000000020f097211 */ /* 0x040fe200030f16ff */
[----:B------:R-:W-:Y:S01]  /*136c0*/  VIADD R15, R15, UR4 ;  /* 0x000000040f0f7c36 */ /* 0x000fe20008000000 */
[C---:B------:R-:W-:Y:S01]  /*136d0*/  LOP3.LUT R3, R4.reuse, 0x19, RZ, 0xfc, !PT ;  /* 0x0000001904037812 */ /* 0x040fe200078efcff */
[----:B------:R1:W-:Y:S02]  /*136e0*/  @P2 STG.E desc[UR12][R10.64], R22 ;  /* 0x000000160a002986 */ /* 0x0003e4000c10190c */
[----:B------:R-:W-:Y:S01]  /*136f0*/  VIADD R5, R15, UR4 ;  /* 0x000000040f057c36 */ /* 0x000fe20008000000 */
[----:B------:R-:W-:Y:S01]  /*13700*/  ISETP.LT.AND P2, PT, R3, UR5, !P0 ;  /* 0x0000000503007c0c */ /* 0x000fe2000c741270 */
[----:B------:R4:W-:Y:S01]  /*13710*/  @P1 STG.E desc[UR12][R6.64], R34 ;  /* 0x0000002206001986 */ /* 0x0009e2000c10190c */
[----:B------:R-:W-:Y:S01]  /*13720*/  LOP3.LUT R3, R4, 0x1a, RZ, 0xfc, !PT ;  /* 0x0000001a04037812 */ /* 0x000fe200078efcff */
[----:B------:R-:W-:-:S02]  /*13730*/  ULDC UR5, c[0x0][0x22c] ;  /* 0x00008b0000057ab9 */ /* 0x000fc40000000800 */
[----:B------:R-:W-:Y:S01]  /*13740*/  @P5 STG.E desc[UR12][R12.64], R23 ;  /* 0x000000170c005986 */ /* 0x000fe2000c10190c */
[----:B------:R-:W-:Y:S01]  /*13750*/  ISETP.LT.AND P1, PT, R3, UR5, !P0 ;  /* 0x0000000503007c0c */ /* 0x000fe2000c721270 */
[----:B------:R-:W-:Y:S02]  /*13760*/  ULDC UR5, c[0x0][0x22c] ;  /* 0x00008b0000057ab9 */ /* 0x000fe40000000800 */
[----:B------:R3:W-:Y:S01]  /*13770*/  @P4 STG.E desc[UR12][R8.64], R35 ;  /* 0x0000002308004986 */ /* 0x0007e2000c10190c */
[-C--:B-1----:R-:W-:Y:S02]  /*13780*/  LEA R10, P6, R5, R0.reuse, 0x2 ;  /* 0x00000000050a7211 */ /* 0x082fe400078c10ff */
[C---:B----4-:R-:W-:Y:S02]  /*13790*/  LEA R6, P4, R15.reuse, R0, 0x2 ;  /* 0x000000000f067211 */ /* 0x050fe400078810ff */
[----:B------:R-:W-:Y:S02]  /*137a0*/  LOP3.LUT R3, R4, 0x1b, RZ, 0xfc, !PT ;  /* 0x0000001b04037812 */ /* 0x000fe400078efcff */
[-C--:B------:R-:W-:Y:S01]  /*137b0*/  LEA.HI.X.SX32 R7, R15, R2.reuse, 0x2, P4 ;  /* 0x000000020f077211 */ /* 0x080fe200020f16ff */
[C---:B---3--:R-:W-:Y:S01]  /*137c0*/  VIADD R9, R5.reuse, UR4 ;  /* 0x0000000405097c36 */ /* 0x048fe20008000000 */
[----:B------:R-:W-:-:S02]  /*137d0*/  LEA.HI.X.SX32 R11, R5, R2, 0x2, P6 ;  /* 0x00000002050b7211 */ /* 0x000fc400030f16ff */
[----:B------:R-:W-:Y:S01]  /*137e0*/  ISETP.LT.AND P5, PT, R3, UR5, !P0 ;  /* 0x0000000503007c0c */ /* 0x000fe2000c7a1270 */
[C---:B------:R-:W-:Y:S01]  /*137f0*/  VIADD R5, R9.reuse, UR4 ;  /* 0x0000000409057c36 */ /* 0x040fe20008000000 */
[C---:B------:R-:W-:Y:S01]  /*13800*/  LEA R8, P6, R9.reuse, R0, 0x2 ;  /* 0x0000000009087211 */ /* 0x040fe200078c10ff */
        /* <DEDUP_REMOVED lines=28> */
[----:B---3--:R-:W-:Y:S02]  /*139d0*/  LEA R6, P3, R5, R0, 0x2 ;  /* 0x0000000005067211 */ /* 0x008fe400078610ff */
[----:B------:R-:W-:Y:S01]  /*139e0*/  ISETP.LT.AND P1, PT, R3, UR5, !P0 ;  /* 0x0000000503007c0c */ /* 0x000fe2000c721270 */
[----:B------:R-:W-:Y:S01]  /*139f0*/  ULDC UR5, c[0x0][0x22c] ;  /* 0x00008b0000057ab9 */ /* 0x000fe20000000800 */
[----:B------:R-:W-:Y:S01]  /*13a00*/  LEA.HI.X.SX32 R7, R5, R2, 0x2, P3 ;  /* 0x0000000205077211 */ /* 0x000fe200018f16ff */
[C---:B------:R-:W-:Y:S01]  /*13a10*/  VIADD R5, R9.reuse, UR4 ;  /* 0x0000000409057c36 */ /* 0x040fe20008000000 */
[----:B------:R-:W-:-:S02]  /*13a20*/  LEA R8, P6, R9, R0, 0x2 ;  /* 0x0000000009087211 */ /* 0x000fc400078c10ff */
[C---:B------:R-:W-:Y:S01]  /*13a30*/  LOP3.LUT R3, R4.reuse, 0x20, RZ, 0xfc, !PT ;  /* 0x0000002004037812 */ /* 0x040fe200078efcff */
[----:B----4-:R-:W-:Y:S01]  /*13a40*/  VIADD R13, R5, UR4 ;  /* 0x00000004050d7c36 */ /* 0x010fe20008000000 */
[----:B------:R-:W-:Y:S02]  /*13a50*/  LEA.HI.X.SX32 R9, R9, R2, 0x2, P6 ;  /* 0x0000000209097211 */ /* 0x000fe400030f16ff */
[----:B------:R-:W-:Y:S01]  /*13a60*/  ISETP.LT.AND P5, PT, R3, UR5, !P0 ;  /* 0x0000000503007c0c */ /* 0x000fe2000c7a1270 */
[----:B------:R-:W-:Y:S01]  /*13a70*/  ULDC UR5, c[0x0][0x22c] ;  /* 0x00008b0000057ab9 */ /* 0x000fe20000000800 */
[C---:B-1----:R-:W-:Y:S02]  /*13a80*/  LEA R10, P6, R5.reuse, R0, 0x2 ;  /* 0x00000000050a7211 */ /* 0x042fe400078c10ff */
        /* <DEDUP_REMOVED lines=8> */
[----:B-1----:R-:W-:-:S02]  /*13b10*/  LEA R6, P6, R13, R0, 0x2 ;  /* 0x000000000d067211 */ /* 0x002fc400078c10ff */
[----:B------:R-:W-:Y:S01]  /*13b20*/  ISETP.LT.AND P3, PT, R3, UR5, !P0 ;  /* 0x0000000503007c0c */ /* 0x000fe2000c761270 */
[----:B------:R-:W-:Y:S01]  /*13b30*/  ULDC UR5, c[0x0][0x22c] ;  /* 0x00008b0000057ab9 */ /* 0x000fe20000000800 */
[----:B------:R-:W-:Y:S02]  /*13b40*/  LEA.HI.X.SX32 R7, R13, R2, 0x2, P6 ;  /* 0x000000020d077211 */ /* 0x000fe400030f16ff */
[C---:B------:R-:W-:Y:S02]  /*13b50*/  LEA R12, P6, R5.reuse, R0, 0x2 ;  /* 0x00000000050c7211 */ /* 0x040fe400078c10ff */
[C---:B------:R-:W-:Y:S01]  /*13b60*/  LOP3.LUT R3, R4.reuse, 0x23, RZ, 0xfc, !PT ;  /* 0x0000002304037812 */ /* 0x040fe200078efcff */
[----:B------:R1:W-:Y:S01]  /*13b70*/  @P1 STG.E desc[UR12][R8.64], R43 ;  /* 0x0000002b08001986 */ /* 0x0003e2000c10190c */
[----:B------:R-:W-:Y:S02]  /*13b80*/  LEA.HI.X.SX32 R13, R5, R2, 0x2, P6 ;  /* 0x00000002050d7211 */ /* 0x000fe400030f16ff */
[----:B------:R-:W-:Y:S01]  /*13b90*/  ISETP.LT.AND P2, PT, R3, UR5, !P0 ;  /* 0x0000000503007c0c */ /* 0x000fe2000c741270 */
[----:B------:R-:W-:Y:S01]  /*13ba0*/  ULDC UR5, c[0x0][0x22c] ;  /* 0x00008b0000057ab9 */ /* 0x000fe20000000800 */
[----:B------:R-:W-:-:S02]  /*13bb0*/  LOP3.LUT R3, R4, 0x24, RZ, 0xfc, !PT ;  /* 0x0000002404037812 */ /* 0x000fc400078efcff */
[----:B-1----:R-:W-:Y:S02]  /*13bc0*/  LEA R8, P6, R15, R0, 0x2 ;  /* 0x000000000f087211 */ /* 0x002fe400078c10ff */
        /* <DEDUP_REMOVED lines=16> */
[C---:B---3--:R-:W-:Y:S02]  /*13cd0*/  LEA R6, P2, R15.reuse, R0, 0x2 ;  /* 0x000000000f067211 */ /* 0x048fe400078410ff */
[----:B------:R-:W-:Y:S02]  /*13ce0*/  LOP3.LUT R3, R4, 0x27, RZ, 0xfc, !PT ;  /* 0x0000002704037812 */ /* 0x000fe400078efcff */
[-C--:B------:R-:W-:Y:S01]  /*13cf0*/  LEA.HI.X.SX32 R7, R15, R2.reuse, 0x2, P2 ;  /* 0x000000020f077211 */ /* 0x080fe200010f16ff */
[C---:B----4-:R-:W-:Y:S01]  /*13d00*/  VIADD R9, R5.reuse, UR4 ;  /* 0x0000000405097c36 */ /* 0x050fe20008000000 */
        /* <DEDUP_REMOVED lines=483> */
[----:B-1----:R-:W-:-:S04]  /*15b40*/  LEA R8, P6, R15, R0, 0x2 ;  /* 0x000000000f087211 */ /* 0x002fc800078c10ff */
[C---:B------:R-:W-:Y:S01]  /*15b50*/  LEA.HI.X.SX32 R9, R15.reuse, R2, 0x2, P6 ;  /* 0x000000020f097211 */ /* 0x040fe200030f16ff */
[----:B------:R-:W-:Y:S01]  /*15b60*/  VIADD R15, R15, UR4 ;  /* 0x000000040f0f7c36 */ /* 0x000fe20008000000 */
[----:B------:R-:W-:Y:S01]  /*15b70*/  ISETP.LT.AND P4, PT, R3, UR5, !P0 ;  /* 0x0000000503007c0c */ /* 0x000fe2000c781270 */
[----:B------:R1:W-:Y:S02]  /*15b80*/  @P3 STG.E desc[UR12][R10.64], R76 ;  /* 0x0000004c0a003986 */ /* 0x0003e4000c10190c */
[----:B------:R-:W-:Y:S01]  /*15b90*/  VIADD R5, R15, UR4 ;  /* 0x000000040f057c36 */ /* 0x000fe20008000000 */
[----:B------:R-:W-:Y:S01]  /*15ba0*/  LOP3.LUT R3, R4, 0x6d, RZ, 0xfc, !PT ;  /* 0x0000006d04037812 */ /* 0x000fe200078efcff */
[----:B------:R3:W-:Y:S01]  /*15bb0*/  @P2 STG.E desc[UR12][R6.64], R124 ;  /* 0x0000007c06002986 */ /* 0x0007e2000c10190c */
[----:B------:R-:W-:-:S03]  /*15bc0*/  ULDC UR5, c[0x0][0x22c] ;  /* 0x00008b0000057ab9 */ /* 0x000fc60000000800 */
[----:B------:R-:W-:Y:S04]  /*15bd0*/  @P1 STG.E desc[UR12][R12.64], R77 ;  /* 0x0000004d0c001986 */ /* 0x000fe8000c10190c */
[----:B------:R4:W-:Y:S01]  /*15be0*/  @P5 STG.E desc[UR12][R8.64], R125 ;  /* 0x0000007d08005986 */ /* 0x0009e2000c10190c */
[-C--:B-1----:R-:W-:Y:S02]  /*15bf0*/  LEA R10, P6, R5, R0.reuse, 0x2 ;  /* 0x00000000050a7211 */ /* 0x082fe400078c10ff */
[----:B---3--:R-:W-:Y:S02]  /*15c00*/  LEA R6, P5, R15, R0, 0x2 ;  /* 0x000000000f067211 */ /* 0x008fe400078a10ff */
[-C--:B------:R-:W-:Y:S02]  /*15c10*/  LEA.HI.X.SX32 R11, R5, R2.reuse, 0x2, P6 ;  /* 0x00000002050b7211 */ /* 0x080fe400030f16ff */
[----:B------:R-:W-:Y:S01]  /*15c20*/  LEA.HI.X.SX32 R7, R15, R2, 0x2, P5 ;  /* 0x000000020f077211 */ /* 0x000fe200028f16ff */
[----:B----4-:R-:W-:Y:S01]  /*15c30*/  VIADD R9, R5, UR4 ;  /* 0x0000000405097c36 */ /* 0x010fe20008000000 */
[----:B------:R-:W-:Y:S01]  /*15c40*/  ISETP.LT.AND P3, PT, R3, UR5, !P0 ;  /* 0x0000000503007c0c */ /* 0x000fe2000c761270 */
[----:B------:R-:W-:Y:S01]  /*15c50*/  ULDC UR5, c[0x0][0x22c] ;  /* 0x00008b0000057ab9 */ /* 0x000fe20000000800 */
[C---:B------:R-:W-:Y:S01]  /*15c60*/  LOP3.LUT R3, R4.reuse, 0x6e, RZ, 0xfc, !PT ;  /* 0x0000006e04037812 */ /* 0x040fe200078efcff */
[C---:B------:R-:W-:Y:S01]  /*15c70*/  VIADD R5, R9.reuse, UR4 ;  /* 0x0000000409057c36 */ /* 0x040fe20008000000 */
[----:B------:R-:W-:Y:S01]  /*15c80*/  LEA R8, P6, R9, R0, 0x2 ;  /* 0x0000000009087211 */ /* 0x000fe200078c10ff */
[----:B------:R1:W-:Y:S01]  /*15c90*/  @P4 STG.E desc[UR12][R6.64], R78 ;  /* 0x0000004e06004986 */ /* 0x0003e2000c10190c */
[----:B------:R-:W-:Y:S01]  /*15ca0*/  ISETP.LT.AND P2, PT, R3, UR5, !P0 ;  /* 0x0000000503007c0c */ /* 0x000fe2000c741270 */
[----:B------:R-:W-:Y:S01]  /*15cb0*/  VIADD R13, R5, UR4 ;  /* 0x00000004050d7c36 */ /* 0x000fe20008000000 */
[----:B------:R-:W-:Y:S01]  /*15cc0*/  LEA.HI.X.SX32 R9, R9, R2, 0x2, P6 ;  /* 0x0000000209097211 */ /* 0x000fe200030f16ff */
[----:B------:R-:W-:Y:S01]  /*15cd0*/  ULDC UR5, c[0x0][0x22c] ;  /* 0x00008b0000057ab9 */ /* 0x000fe20000000800 */
[----:B------:R-:W-:-:S02]  /*15ce0*/  LOP3.LUT R3, R4, 0x6f, RZ, 0xfc, !PT ;  /* 0x0000006f04037812 */ /* 0x000fc400078efcff */
[----:B-1----:R-:W-:Y:S02]  /*15cf0*/  LEA R6, P6, R5, R0, 0x2 ;  /* 0x0000000005067211 */ /* 0x002fe400078c10ff */
[----:B------:R-:W-:Y:S01]  /*15d00*/  ISETP.LT.AND P1, PT, R3, UR5, !P0 ;  /* 0x0000000503007c0c */ /* 0x000fe2000c721270 */
[----:B------:R-:W-:Y:S01]  /*15d10*/  ULDC UR5, c[0x0][0x22c] ;  /* 0x00008b0000057ab9 */ /* 0x000fe20000000800 */
[----:B------:R-:W-:Y:S01]  /*15d20*/  LEA.HI.X.SX32 R7, R5, R2, 0x2, P6 ;  /* 0x0000000205077211 */ /* 0x000fe200030f16ff */
[C---:B------:R-:W-:Y:S01]  /*15d30*/  VIADD R5, R13.reuse, UR4 ;  /* 0x000000040d057c36 */ /* 0x040fe20008000000 */
[C---:B------:R-:W-:Y:S02]  /*15d40*/  LEA R12, P6, R13.reuse, R0, 0x2 ;  /* 0x000000000d0c7211 */ /* 0x040fe400078c10ff */
[----:B------:R-:W-:Y:S01]  /*15d50*/  LOP3.LUT R3, R4, 0x70, RZ, 0xfc, !PT ;  /* 0x0000007004037812 */ /* 0x000fe200078efcff */
[----:B------:R1:W-:Y:S01]  /*15d60*/  @P3 STG.E desc[UR12][R10.64], R126 ;  /* 0x0000007e0a003986 */ /* 0x0003e2000c10190c */
[----:B------:R-:W-:-:S02]  /*15d70*/  LEA.HI.X.SX32 R13, R13, R2, 0x2, P6 ;  /* 0x000000020d0d7211 */ /* 0x000fc400030f16ff */
[----:B------:R-:W-:Y:S01]  /*15d80*/  ISETP.LT.AND P5, PT, R3, UR5, !P0 ;  /* 0x0000000503007c0c */ /* 0x000fe2000c7a1270 */
[----:B------:R-:W-:Y:S01]  /*15d90*/  ULDC UR5, c[0x0][0x22c] ;  /* 0x00008b0000057ab9 */ /* 0x000fe20000000800 */
[C---:B------:R-:W-:Y:S02]  /*15da0*/  LOP3.LUT R3, R4.reuse, 0x71, RZ, 0xfc, !PT ;  /* 0x0000007104037812 */ /* 0x040fe400078efcff */
[----:B-1----:R-:W-:Y:S02]  /*15db0*/  LEA R10, P6, R5, R0, 0x2 ;  /* 0x00000000050a7211 */ /* 0x002fe400078c10ff */
[----:B------:R-:W-:Y:S01]  /*15dc0*/  ISETP.LT.AND P4, PT, R3, UR5, !P0 ;  /* 0x0000000503007c0c */ /* 0x000fe2000c781270 */
[----:B------:R-:W-:Y:S01]  /*15dd0*/  ULDC UR5, c[0x0][0x22c] ;  /* 0x00008b0000057ab9 */ /* 0x000fe20000000800 */
[C---:B------:R-:W-:Y:S01]  /*15de0*/  LEA.HI.X.SX32 R11, R5.reuse, R2, 0x2, P6 ;  /* 0x00000002050b7211 */ /* 0x040fe200030f16ff */
[----:B------:R-:W-:Y:S01]  /*15df0*/  VIADD R5, R5, UR4 ;  /* 0x0000000405057c36 */ /* 0x000fe20008000000 */
[----:B------:R-:W-:-:S03]  /*15e00*/  LOP3.LUT R3, R4, 0x72, RZ, 0xfc, !PT ;  /* 0x0000007204037812 */ /* 0x000fc600078efcff */
[----:B------:R-:W-:Y:S01]  /*15e10*/  VIADD R15, R5, UR4 ;  /* 0x00000004050f7c36 */ /* 0x000fe20008000000 */
[----:B------:R-:W-:Y:S01]  /*15e20*/  ISETP.LT.AND P3, PT, R3, UR5, !P0 ;  /* 0x0000000503007c0c */ /* 0x000fe2000c761270 */
[----:B------:R-:W-:Y:S01]  /*15e30*/  ULDC UR5, c[0x0][0x22c] ;  /* 0x00008b0000057ab9 */ /* 0x000fe20000000800 */
[C---:B------:R-:W-:Y:S01]  /*15e40*/  LOP3.LUT R3, R4.reuse, 0x73, RZ, 0xfc, !PT ;  /* 0x0000007304037812 */ /* 0x040fe200078efcff */
[----:B------:R1:W-:Y:S03]  /*15e50*/  @P2 STG.E desc[UR12][R8.64], R79 ;  /* 0x0000004f08002986 */ /* 0x0003e6000c10190c */
[----:B------:R-:W-:Y:S01]  /*15e60*/  ISETP.LT.AND P2, PT, R3, UR5, !P0 ;  /* 0x0000000503007c0c */ /* 0x000fe2000c741270 */
[----:B------:R3:W-:Y:S01]  /*15e70*/  @P1 STG.E desc[UR12][R6.64], R127 ;  /* 0x0000007f06001986 */ /* 0x0007e2000c10190c */
[----:B------:R-:W-:Y:S01]  /*15e80*/  LOP3.LUT R3, R4, 0x74, RZ, 0xfc, !PT ;  /* 0x0000007404037812 */ /* 0x000fe200078efcff */
[----:B------:R-:W-:-:S02]  /*15e90*/  ULDC UR5, c[0x0][0x22c] ;  /* 0x00008b0000057ab9 */ /* 0x000fc40000000800 */
[----:B------:R-:W-:Y:S01]  /*15ea0*/  @P5 STG.E desc[UR12][R12.64], R80 ;  /* 0x000000500c005986 */ /* 0x000fe2000c10190c */
[----:B-1----:R-:W-:-:S03]  /*15eb0*/  LEA R8, P6, R15, R0, 0x2 ;  /* 0x000000000f087211 */ /* 0x002fc600078c10ff */
[----:B------:R1:W-:Y:S01]  /*15ec0*/  @P4 STG.E desc[UR12][R10.64], R128 ;  /* 0x000000800a004986 */ /* 0x0003e2000c10190c */
[----:B------:R-:W-:Y:S01]  /*15ed0*/  ISETP.LT.AND P1, PT, R3, UR5, !P0 ;  /* 0x0000000503007c0c */ /* 0x000fe2000c721270 */
[----:B------:R-:W-:Y:S01]  /*15ee0*/  ULDC UR5, c[0x0][0x22c] ;  /* 0x00008b0000057ab9 */ /* 0x000fe20000000800 */
[C---:B------:R-:W-:Y:S01]  /*15ef0*/  LEA.HI.X.SX32 R9, R15.reuse, R2, 0x2, P6 ;  /* 0x000000020f097211 */ /* 0x040fe200030f16ff */
[----:B------:R-:W-:Y:S01]  /*15f00*/  VIADD R15, R15, UR4 ;  /* 0x000000040f0f7c36 */ /* 0x000fe20008000000 */
[C---:B---3--:R-:W-:Y:S02]  /*15f10*/  LEA R6, P4, R5.reuse, R0, 0x2 ;  /* 0x0000000005067211 */ /* 0x048fe400078810ff */
[----:B------:R-:W-:Y:S02]  /*15f20*/  LOP3.LUT R3, R4, 0x75, RZ, 0xfc, !PT ;  /* 0x0000007504037812 */ /* 0x000fe400078efcff */
[----:B------:R-:W-:Y:S01]  /*15f30*/  LEA.HI.X.SX32 R7, R5, R2, 0x2, P4 ;  /* 0x0000000205077211 */ /* 0x000fe200020f16ff */
[----:B------:R-:W-:Y:S01]  /*15f40*/  VIADD R5, R15, UR4 ;  /* 0x000000040f057c36 */ /* 0x000fe20008000000 */
        /* <DEDUP_REMOVED lines=11> */
[----:B-1----:R-:W-:Y:S02]  /*16000*/  LEA R6, P6, R5, R0, 0x2 ;  /* 0x0000000005067211 */ /* 0x002fe400078c10ff */
[----:B------:R-:W-:Y:S01]  /*16010*/  ISETP.LT.AND P3, PT, R3, UR5, !P0 ;  /* 0x0000000503007c0c */ /* 0x000fe2000c761270 */
[----:B------:R-:W-:Y:S01]  /*16020*/  ULDC UR5, c[0x0][0x22c] ;  /* 0x00008b0000057ab9 */ /* 0x000fe20000000800 */
[----:B------:R-:W-:Y:S01]  /*16030*/  LEA.HI.X.SX32 R7, R5, R2, 0x2, P6 ;  /* 0x0000000205077211 */ /* 0x000fe200030f16ff */
[C---:B------:R-:W-:Y:S01]  /*16040*/  VIADD R5, R13.reuse, UR4 ;  /* 0x000000040d057c36 */ /* 0x040fe20008000000 */
[----:B---3--:R-:W-:-:S04]  /*16050*/  LEA R8, P6, R13, R0, 0x2 ;  /* 0x000000000d087211 */ /* 0x008fc800078c10ff */
[----:B------:R-:W-:Y:S02]  /*16060*/  LEA.HI.X.SX32 R9, R13, R2, 0x2, P6 ;  /* 0x000000020d097211 */ /* 0x000fe400030f16ff */
[C---:B------:R-:W-:Y:S02]  /*16070*/  LEA R12, P6, R5.reuse, R0, 0x2 ;  /* 0x00000000050c7211 */ /* 0x040fe400078c10ff */
[----:B------:R-:W-:Y:S02]  /*16080*/  LOP3.LUT R3, R4, 0x78, RZ, 0xfc, !PT ;  /* 0x0000007804037812 */ /* 0x000fe400078efcff */
[C---:B------:R-:W-:Y:S01]  /*16090*/  LEA.HI.X.SX32 R13, R5.reuse, R2, 0x2, P6 ;  /* 0x00000002050d7211 */ /* 0x040fe200030f16ff */
[----:B------:R-:W-:Y:S01]  /*160a0*/  VIADD R5, R5, UR4 ;  /* 0x0000000405057c36 */ /* 0x000fe20008000000 */
[----:B------:R1:W-:Y:S01]  /*160b0*/  @P1 STG.E desc[UR12][R10.64], R82 ;  /* 0x000000520a001986 */ /* 0x0003e2000c10190c */
[----:B------:R-:W-:Y:S01]  /*160c0*/  ISETP.LT.AND P2, PT, R3, UR5, !P0 ;  /* 0x0000000503007c0c */ /* 0x000fe2000c741270 */
[----:B------:R-:W-:-:S02]  /*160d0*/  ULDC UR5, c[0x0][0x22c] ;  /* 0x00008b0000057ab9 */ /* 0x000fc40000000800 */
[----:B------:R3:W-:Y:S01]  /*160e0*/  @P5 STG.E desc[UR12][R6.64], R130 ;  /* 0x0000008206005986 */ /* 0x0007e2000c10190c */
[----:B------:R-:W-:-:S03]  /*160f0*/  LOP3.LUT R3, R4, 0x79, RZ, 0xfc, !PT ;  /* 0x0000007904037812 */ /* 0x000fc600078efcff */
[----:B------:R4:W-:Y:S04]  /*16100*/  @P4 STG.E desc[UR12][R8.64], R83 ;  /* 0x0000005308004986 */ /* 0x0009e8000c10190c */
[----:B------:R2:W-:Y:S01]  /*16110*/  @P3 STG.E desc[UR12][R12.64], R131 ;  /* 0x000000830c003986 */ /* 0x0005e2000c10190c */
[C---:B-1----:R-:W-:Y:S01]  /*16120*/  VIADD R11, R5.reuse, UR4 ;  /* 0x00000004050b7c36 */ /* 0x042fe20008000000 */
[----:B---3--:R-:W-:Y:S02]  /*16130*/  LEA R6, P3, R5, R0, 0x2 ;  /* 0x0000000005067211 */ /* 0x008fe400078610ff */
[----:B------:R-:W-:Y:S01]  /*16140*/  ISETP.LT.AND P1, PT, R3, UR5, !P0 ;  /* 0x0000000503007c0c */ /* 0x000fe2000c721270 */
[----:B------:R-:W-:Y:S01]  /*16150*/  ULDC UR5, c[0x0][0x22c] ;  /* 0x00008b0000057ab9 */ /* 0x000fe20000000800 */
[----:B------:R-:W-:-:S02]  /*16160*/  LOP3.LUT R3, R4, 0x7a, RZ, 0xfc, !PT ;  /* 0x0000007a04037812 */ /* 0x000fc400078efcff */
[----:B------:R-:W-:Y:S01]  /*16170*/  LEA.HI.X.SX32 R7, R5, R2, 0x2, P3 ;  /* 0x0000000205077211 */ /* 0x000fe200018f16ff */
[----:B------:R-:W-:Y:S01]  /*16180*/  VIADD R5, R11, UR4 ;  /* 0x000000040b057c36 */ /* 0x000fe20008000000 */
[----:B------:R-:W-:Y:S01]  /*16190*/  ISETP.LT.AND P5, PT, R3, UR5, !P0 ;  /* 0x0000000503007c0c */ /* 0x000fe2000c7a1270 */
[----:B------:R-:W-:Y:S01]  /*161a0*/  ULDC UR5, c[0x0][0x22c] ;  /* 0x00008b0000057ab9 */ /* 0x000fe20000000800 */
[----:B----4-:R-:W-:Y:S01]  /*161b0*/  LEA R8, P6, R11, R0, 0x2 ;  /* 0x000000000b087211 */ /* 0x010fe200078c10ff */
[----:B------:R-:W-:Y:S01]  /*161c0*/  VIADD R15, R5, UR4 ;  /* 0x00000004050f7c36 */ /* 0x000fe20008000000 */
[C---:B------:R-:W-:Y:S02]  /*161d0*/  LOP3.LUT R3, R4.reuse, 0x7b, RZ, 0xfc, !PT ;  /* 0x0000007b04037812 */ /* 0x040fe400078efcff */
[----:B------:R-:W-:Y:S01]  /*161e0*/  LEA.HI.X.SX32 R9, R11, R2, 0x2, P6 ;  /* 0x000000020b097211 */ /* 0x000fe200030f16ff */
[----:B------:R-:W-:Y:S01]  /*161f0*/  VIADD R17, R15, UR4 ;  /* 0x000000040f117c36 */ /* 0x000fe20008000000 */
[----:B------:R-:W-:Y:S01]  /*16200*/  ISETP.LT.AND P4, PT, R3, UR5, !P0 ;  /* 0x0000000503007c0c */ /* 0x000fe2000c781270 */
[----:B------:R-:W-:Y:S01]  /*16210*/  ULDC UR5, c[0x0][0x22c] ;  /* 0x00008b0000057ab9 */ /* 0x000fe20000000800 */
[----:B------:R-:W-:Y:S01]  /*16220*/  LOP3.LUT R3, R4, 0x7c, RZ, 0xfc, !PT ;  /* 0x0000007c04037812 */ /* 0x000fe200078efcff */
[----:B------:R1:W-:Y:S01]  /*16230*/  @P2 STG.E desc[UR12][R6.64], R84 ;  /* 0x0000005406002986 */ /* 0x0003e2000c10190c */
[----:B------:R-:W-:-:S02]  /*16240*/  VIADD R19, R17, UR4 ;  /* 0x0000000411137c36 */ /* 0x000fc40008000000 */
[----:B------:R-:W-:Y:S01]  /*16250*/  ISETP.LT.AND P3, PT, R3, UR5, !P0 ;  /* 0x0000000503007c0c */ /* 0x000fe2000c761270 */
[----:B--2---:R2:W-:Y:S01]  /*16260*/  @P1 STG.E desc[UR12][R8.64], R24 ;  /* 0x0000001808001986 */ /* 0x0045e2000c10190c */
[-C--:B------:R-:W-:Y:S01]  /*16270*/  LEA R10, P1, R5, R0.reuse, 0x2 ;  /* 0x00000000050a7211 */ /* 0x080fe200078210ff */
[----:B------:R-:W-:Y:S01]  /*16280*/  ULDC UR5, c[0x0][0x22c] ;  /* 0x00008b0000057ab9 */ /* 0x000fe20000000800 */
[----:B------:R-:W-:Y:S01]  /*16290*/  LOP3.LUT R3, R4, 0x7d, RZ, 0xfc, !PT ;  /* 0x0000007d04037812 */ /* 0x000fe200078efcff */
[----:B------:R-:W-:Y:S01]  /*162a0*/  VIADD R21, R19, UR4 ;  /* 0x0000000413157c36 */ /* 0x000fe20008000000 */
[----:B------:R-:W-:Y:S02]  /*162b0*/  LEA R12, P6, R15, R0, 0x2 ;  /* 0x000000000f0c7211 */ /* 0x000fe400078c10ff */
[----:B------:R-:W-:Y:S02]  /*162c0*/  LEA.HI.X.SX32 R11, R5, R2, 0x2, P1 ;  /* 0x00000002050b7211 */ /* 0x000fe400008f16ff */
[----:B------:R-:W-:-:S02]  /*162d0*/  ISETP.LT.AND P2, PT, R3, UR5, !P0 ;  /* 0x0000000503007c0c */ /* 0x000fc4000c741270 */
[----:B------:R-:W-:Y:S01]  /*162e0*/  LEA R14, P1, R19, R0, 0x2 ;  /* 0x00000000130e7211 */ /* 0x000fe200078210ff */
[----:B------:R-:W-:Y:S01]  /*162f0*/  VIADD R5, R21, UR4 ;  /* 0x0000000415057c36 */ /* 0x000fe20008000000 */
[C---:B------:R-:W-:Y:S01]  /*16300*/  LOP3.LUT R3, R4.reuse, 0x7e, RZ, 0xfc, !PT ;  /* 0x0000007e04037812 */ /* 0x040fe200078efcff */
[----:B------:R-:W-:Y:S01]  /*16310*/  ULDC UR4, c[0x0][0x22c] ;  /* 0x00008b0000047ab9 */ /* 0x000fe20000000800 */
[----:B------:R-:W-:Y:S02]  /*16320*/  LEA.HI.X.SX32 R13, R15, R2, 0x2, P6 ;  /* 0x000000020f0d7211 */ /* 0x000fe400030f16ff */
[----:B-1----:R-:W-:Y:S02]  /*16330*/  LEA R6, P6, R17, R0, 0x2 ;  /* 0x0000000011067211 */ /* 0x002fe400078c10ff */
[----:B------:R-:W-:Y:S02]  /*16340*/  LEA.HI.X.SX32 R15, R19, R2, 0x2, P1 ;  /* 0x00000002130f7211 */ /* 0x000fe400008f16ff */
[----:B------:R-:W-:Y:S01]  /*16350*/  ISETP.LT.AND P1, PT, R3, UR4, !P0 ;  /* 0x0000000403007c0c */ /* 0x000fe2000c721270 */
[----:B------:R-:W-:Y:S01]  /*16360*/  ULDC UR4, c[0x0][0x22c] ;  /* 0x00008b0000047ab9 */ /* 0x000fe20000000800 */
[----:B------:R-:W-:-:S02]  /*16370*/  LOP3.LUT R3, R4, 0x7f, RZ, 0xfc, !PT ;  /* 0x0000007f04037812 */ /* 0x000fc400078efcff */
[----:B------:R-:W-:Y:S02]  /*16380*/  LEA.HI.X.SX32 R7, R17, R2, 0x2, P6 ;  /* 0x0000000211077211 */ /* 0x000fe400030f16ff */
[----:B--2---:R-:W-:Y:S02]  /*16390*/  LEA R8, P6, R5, R0, 0x2 ;  /* 0x0000000005087211 */ /* 0x004fe400078c10ff */
[----:B------:R-:W-:Y:S02]  /*163a0*/  ISETP.LT.AND P0, PT, R3, UR4, !P0 ;  /* 0x0000000403007c0c */ /* 0x000fe4000c701270 */
[----:B------:R-:W-:Y:S02]  /*163b0*/  LEA.HI.X.SX32 R9, R5, R2, 0x2, P6 ;  /* 0x0000000205097211 */ /* 0x000fe400030f16ff */
[C---:B------:R-:W-:Y:S01]  /*163c0*/  LEA R4, P6, R21.reuse, R0, 0x2 ;  /* 0x0000000015047211 */ /* 0x040fe200078c10ff */
[----:B------:R1:W-:Y:S03]  /*163d0*/  @P5 STG.E desc[UR12][R10.64], R85 ;  /* 0x000000550a005986 */ /* 0x0003e6000c10190c */
[----:B------:R-:W-:Y:S01]  /*163e0*/  LEA.HI.X.SX32 R5, R21, R2, 0x2, P6 ;  /* 0x0000000215057211 */ /* 0x000fe200030f16ff */
[----:B------:R1:W-:Y:S04]  /*163f0*/  @P4 STG.E desc[UR12][R12.64], R25 ;  /* 0x000000190c004986 */ /* 0x0003e8000c10190c */
[----:B------:R1:W-:Y:S04]  /*16400*/  @P3 STG.E desc[UR12][R6.64], R86 ;  /* 0x0000005606003986 */ /* 0x0003e8000c10190c */
[----:B------:R1:W-:Y:S04]  /*16410*/  @P2 STG.E desc[UR12][R14.64], R26 ;  /* 0x0000001a0e002986 */ /* 0x0003e8000c10190c */
[----:B------:R1:W-:Y:S01]  /*16420*/  @P1 STG.E desc[UR12][R4.64], R87 ;  /* 0x0000005704001986 */ /* 0x0003e2000c10190c */
[----:B------:R-:W-:Y:S05]  /*16430*/  @!P0 EXIT ;  /* 0x000000000000894d */ /* 0x000fea0003800000 */
[----:B------:R-:W-:Y:S01]  /*16440*/  STG.E desc[UR12][R8.64], R27 ;  /* 0x0000001b08007986 */ /* 0x000fe2000c10190c */
[----:B------:R-:W-:Y:S05]  /*16450*/  EXIT ;  /* 0x000000000000794d */ /* 0x000fea0003800000 */
.L_x_2:
[----:B------:R-:W-:-:S00]  /*16460*/  BRA `(.L_x_2) ;  /* 0xfffffffc00fc7947 */ /* 0x000fc0000383ffff */
[----:B------:R-:W-:-:S00]  /*16470*/  NOP ;  /* 0x0000000000007918 */ /* 0x000fc00000000000 */
        /* <DEDUP_REMOVED lines=8> */
.L_x_3:


//--------------------- .nv.shared.matmul_kernel  --------------------------
	.section	.nv.shared.matmul_kernel,"aw",@nobits
	.sectionflags	@""
	.align	16
	.zero		1024


//--------------------- .nv.shared.reserved.0     --------------------------
	.section	.nv.shared.reserved.0,"aw",@nobits
	.weak		__nv_reservedSMEM_offset_0_alias
	.size		__nv_reservedSMEM_offset_0_alias, 0, 0
	.other		__nv_reservedSMEM_offset_0_alias,@"STO_CUDA_RESERVED_SHARED STV_DEFAULT"
__nv_reservedSMEM_offset_0_alias:
	.zero		0


//--------------------- .nv.constant0.matmul_kernel --------------------------
	.section	.nv.constant0.matmul_kernel,"a",@progbits
	.sectionflags	@""
	.align	4
.nv.constant0.matmul_kernel:
	.zero		608


//--------------------- SYMBOLS --------------------------

	.type		.nv.reservedSmem.offset0,@object
	.size		.nv.reservedSmem.offset0,0x4
